//
// Generated by NVIDIA NVVM Compiler
//
// Compiler Build ID: CL-36424714
// Cuda compilation tools, release 13.0, V13.0.88
// Based on NVVM 20.0.0
//

.version 9.0
.target sm_100
.address_size 64

	// .globl	_Z19bitonic_sort_kernelPiiiib
// _ZZN3cub18CUB_300001_SM_10006detail10radix_sort31DeviceRadixSortSingleTileKernelINS1_5radix10policy_hubIiNS0_8NullTypeEyE10Policy1000ELNS0_9SortOrderE0EiS6_yNS1_21identity_decomposer_tEEEvPKT1_PSB_PKT2_PSF_T3_iiT4_E12temp_storage has been demoted
// _ZZN3cub18CUB_300001_SM_10006detail10radix_sort30DeviceRadixSortHistogramKernelINS1_5radix10policy_hubIiNS0_8NullTypeEyE10Policy1000ELNS0_9SortOrderE0EiyNS1_21identity_decomposer_tEEEvPT2_PKT1_SB_iiT3_E12temp_storage has been demoted
// _ZZN3cub18CUB_300001_SM_10006detail10radix_sort33DeviceRadixSortExclusiveSumKernelINS1_5radix10policy_hubIiNS0_8NullTypeEyE10Policy1000EyEEvPT0_E12temp_storage has been demoted
// _ZZN3cub18CUB_300001_SM_10006detail10radix_sort29DeviceRadixSortOnesweepKernelINS1_5radix10policy_hubIiNS0_8NullTypeEyE10Policy1000ELNS0_9SortOrderE0EiS6_yiiNS1_21identity_decomposer_tEEEvPT5_SC_PT3_PKSD_PT1_PKSH_PT2_PKSL_T4_iiT6_E1s has been demoted
.global .align 1 .b8 _ZN34_INTERNAL_c2a979a7_4_k_cu_c9145f9e4cuda3std3__45__cpo5beginE[1];
.global .align 1 .b8 _ZN34_INTERNAL_c2a979a7_4_k_cu_c9145f9e4cuda3std3__45__cpo3endE[1];
.global .align 1 .b8 _ZN34_INTERNAL_c2a979a7_4_k_cu_c9145f9e4cuda3std3__45__cpo6cbeginE[1];
.global .align 1 .b8 _ZN34_INTERNAL_c2a979a7_4_k_cu_c9145f9e4cuda3std3__45__cpo4cendE[1];
.global .align 1 .b8 _ZN34_INTERNAL_c2a979a7_4_k_cu_c9145f9e4cuda3std3__45__cpo6rbeginE[1];
.global .align 1 .b8 _ZN34_INTERNAL_c2a979a7_4_k_cu_c9145f9e4cuda3std3__45__cpo4rendE[1];
.global .align 1 .b8 _ZN34_INTERNAL_c2a979a7_4_k_cu_c9145f9e4cuda3std3__45__cpo7crbeginE[1];
.global .align 1 .b8 _ZN34_INTERNAL_c2a979a7_4_k_cu_c9145f9e4cuda3std3__45__cpo5crendE[1];
.global .align 1 .b8 _ZN34_INTERNAL_c2a979a7_4_k_cu_c9145f9e4cuda3std3__436_GLOBAL__N__c2a979a7_4_k_cu_c9145f9e6ignoreE[1];
.global .align 1 .b8 _ZN34_INTERNAL_c2a979a7_4_k_cu_c9145f9e4cuda3std3__419piecewise_constructE[1];
.global .align 1 .b8 _ZN34_INTERNAL_c2a979a7_4_k_cu_c9145f9e4cuda3std3__48in_placeE[1];
.global .align 1 .b8 _ZN34_INTERNAL_c2a979a7_4_k_cu_c9145f9e4cuda3std3__420unreachable_sentinelE[1];
.global .align 1 .b8 _ZN34_INTERNAL_c2a979a7_4_k_cu_c9145f9e4cuda3std3__47nulloptE[1];
.global .align 1 .b8 _ZN34_INTERNAL_c2a979a7_4_k_cu_c9145f9e4cuda3std3__48unexpectE[1];
.global .align 1 .b8 _ZN34_INTERNAL_c2a979a7_4_k_cu_c9145f9e4cuda3std6ranges3__45__cpo4swapE[1];
.global .align 1 .b8 _ZN34_INTERNAL_c2a979a7_4_k_cu_c9145f9e4cuda3std6ranges3__45__cpo9iter_moveE[1];
.global .align 1 .b8 _ZN34_INTERNAL_c2a979a7_4_k_cu_c9145f9e4cuda3std6ranges3__45__cpo5beginE[1];
.global .align 1 .b8 _ZN34_INTERNAL_c2a979a7_4_k_cu_c9145f9e4cuda3std6ranges3__45__cpo3endE[1];
.global .align 1 .b8 _ZN34_INTERNAL_c2a979a7_4_k_cu_c9145f9e4cuda3std6ranges3__45__cpo6cbeginE[1];
.global .align 1 .b8 _ZN34_INTERNAL_c2a979a7_4_k_cu_c9145f9e4cuda3std6ranges3__45__cpo4cendE[1];
.global .align 1 .b8 _ZN34_INTERNAL_c2a979a7_4_k_cu_c9145f9e4cuda3std6ranges3__45__cpo7advanceE[1];
.global .align 1 .b8 _ZN34_INTERNAL_c2a979a7_4_k_cu_c9145f9e4cuda3std6ranges3__45__cpo9iter_swapE[1];
.global .align 1 .b8 _ZN34_INTERNAL_c2a979a7_4_k_cu_c9145f9e4cuda3std6ranges3__45__cpo4nextE[1];
.global .align 1 .b8 _ZN34_INTERNAL_c2a979a7_4_k_cu_c9145f9e4cuda3std6ranges3__45__cpo4prevE[1];
.global .align 1 .b8 _ZN34_INTERNAL_c2a979a7_4_k_cu_c9145f9e4cuda3std6ranges3__45__cpo4dataE[1];
.global .align 1 .b8 _ZN34_INTERNAL_c2a979a7_4_k_cu_c9145f9e4cuda3std6ranges3__45__cpo5cdataE[1];
.global .align 1 .b8 _ZN34_INTERNAL_c2a979a7_4_k_cu_c9145f9e4cuda3std6ranges3__45__cpo4sizeE[1];
.global .align 1 .b8 _ZN34_INTERNAL_c2a979a7_4_k_cu_c9145f9e4cuda3std6ranges3__45__cpo5ssizeE[1];
.global .align 1 .b8 _ZN34_INTERNAL_c2a979a7_4_k_cu_c9145f9e4cuda3std6ranges3__45__cpo8distanceE[1];
.global .align 1 .b8 _ZN34_INTERNAL_c2a979a7_4_k_cu_c9145f9e6thrust24THRUST_300001_SM_1000_NS8cuda_cub3parE[1];
.global .align 1 .b8 _ZN34_INTERNAL_c2a979a7_4_k_cu_c9145f9e6thrust24THRUST_300001_SM_1000_NS8cuda_cub10par_nosyncE[1];
.global .align 1 .b8 _ZN34_INTERNAL_c2a979a7_4_k_cu_c9145f9e6thrust24THRUST_300001_SM_1000_NS6system6detail10sequential3seqE[1];
.global .align 1 .b8 _ZN34_INTERNAL_c2a979a7_4_k_cu_c9145f9e6thrust24THRUST_300001_SM_1000_NS6system3cpp3parE[1];
.global .align 1 .b8 _ZN34_INTERNAL_c2a979a7_4_k_cu_c9145f9e6thrust24THRUST_300001_SM_1000_NS12placeholders2_1E[1];
.global .align 1 .b8 _ZN34_INTERNAL_c2a979a7_4_k_cu_c9145f9e6thrust24THRUST_300001_SM_1000_NS12placeholders2_2E[1];
.global .align 1 .b8 _ZN34_INTERNAL_c2a979a7_4_k_cu_c9145f9e6thrust24THRUST_300001_SM_1000_NS12placeholders2_3E[1];
.global .align 1 .b8 _ZN34_INTERNAL_c2a979a7_4_k_cu_c9145f9e6thrust24THRUST_300001_SM_1000_NS12placeholders2_4E[1];
.global .align 1 .b8 _ZN34_INTERNAL_c2a979a7_4_k_cu_c9145f9e6thrust24THRUST_300001_SM_1000_NS12placeholders2_5E[1];
.global .align 1 .b8 _ZN34_INTERNAL_c2a979a7_4_k_cu_c9145f9e6thrust24THRUST_300001_SM_1000_NS12placeholders2_6E[1];
.global .align 1 .b8 _ZN34_INTERNAL_c2a979a7_4_k_cu_c9145f9e6thrust24THRUST_300001_SM_1000_NS12placeholders2_7E[1];
.global .align 1 .b8 _ZN34_INTERNAL_c2a979a7_4_k_cu_c9145f9e6thrust24THRUST_300001_SM_1000_NS12placeholders2_8E[1];
.global .align 1 .b8 _ZN34_INTERNAL_c2a979a7_4_k_cu_c9145f9e6thrust24THRUST_300001_SM_1000_NS12placeholders2_9E[1];
.global .align 1 .b8 _ZN34_INTERNAL_c2a979a7_4_k_cu_c9145f9e6thrust24THRUST_300001_SM_1000_NS12placeholders3_10E[1];
.global .align 1 .b8 _ZN34_INTERNAL_c2a979a7_4_k_cu_c9145f9e6thrust24THRUST_300001_SM_1000_NS3seqE[1];
.global .align 1 .b8 _ZN34_INTERNAL_c2a979a7_4_k_cu_c9145f9e6thrust24THRUST_300001_SM_1000_NS6deviceE[1];
.extern .shared .align 16 .b8 sdata[];
.extern .shared .align 16 .b8 local_prefix[];

.visible .entry _Z19bitonic_sort_kernelPiiiib(
	.param .u64 .ptr .align 1 _Z19bitonic_sort_kernelPiiiib_param_0,
	.param .u32 _Z19bitonic_sort_kernelPiiiib_param_1,
	.param .u32 _Z19bitonic_sort_kernelPiiiib_param_2,
	.param .u32 _Z19bitonic_sort_kernelPiiiib_param_3,
	.param .u8 _Z19bitonic_sort_kernelPiiiib_param_4
)
{
	.reg .pred 	%p<8>;
	.reg .b16 	%rs<4>;
	.reg .b32 	%r<15>;
	.reg .b64 	%rd<7>;

	ld.param.u64 	%rd3, [_Z19bitonic_sort_kernelPiiiib_param_0];
	ld.param.u32 	%r6, [_Z19bitonic_sort_kernelPiiiib_param_1];
	ld.param.u32 	%r5, [_Z19bitonic_sort_kernelPiiiib_param_2];
	ld.param.u32 	%r7, [_Z19bitonic_sort_kernelPiiiib_param_3];
	ld.param.s8 	%rs1, [_Z19bitonic_sort_kernelPiiiib_param_4];
	mov.u32 	%r8, %ctaid.x;
	mov.u32 	%r9, %ntid.x;
	mov.u32 	%r10, %tid.x;
	mad.lo.s32 	%r1, %r8, %r9, %r10;
	xor.b32  	%r2, %r7, %r1;
	min.s32 	%r11, %r6, %r2;
	setp.le.s32 	%p1, %r11, %r1;
	setp.ge.s32 	%p2, %r2, %r6;
	or.pred  	%p3, %p2, %p1;
	@%p3 bra 	$L__BB0_3;
	cvta.to.global.u64 	%rd4, %rd3;
	and.b32  	%r12, %r5, %r1;
	setp.eq.s32 	%p4, %r12, 0;
	setp.eq.s16 	%p5, %rs1, 0;
	selp.u16 	%rs2, 1, 0, %p5;
	selp.b16 	%rs3, %rs1, %rs2, %p4;
	mul.wide.s32 	%rd5, %r1, 4;
	add.s64 	%rd1, %rd4, %rd5;
	ld.global.u32 	%r3, [%rd1];
	mul.wide.s32 	%rd6, %r2, 4;
	add.s64 	%rd2, %rd4, %rd6;
	ld.global.u32 	%r4, [%rd2];
	setp.gt.s32 	%p6, %r3, %r4;
	selp.u32 	%r13, 1, 0, %p6;
	cvt.s32.s16 	%r14, %rs3;
	setp.ne.s32 	%p7, %r13, %r14;
	@%p7 bra 	$L__BB0_3;
	st.global.u32 	[%rd1], %r4;
	st.global.u32 	[%rd2], %r3;
$L__BB0_3:
	ret;

}
	// .globl	_Z19bitonic_sort_sharedPii
.visible .entry _Z19bitonic_sort_sharedPii(
	.param .u64 .ptr .align 1 _Z19bitonic_sort_sharedPii_param_0,
	.param .u32 _Z19bitonic_sort_sharedPii_param_1
)
{
	.reg .pred 	%p<11>;
	.reg .b32 	%r<28>;
	.reg .b64 	%rd<5>;

	ld.param.u64 	%rd2, [_Z19bitonic_sort_sharedPii_param_0];
	ld.param.u32 	%r16, [_Z19bitonic_sort_sharedPii_param_1];
	cvta.to.global.u64 	%rd3, %rd2;
	mov.u32 	%r1, %tid.x;
	mov.u32 	%r18, %ctaid.x;
	mov.u32 	%r2, %ntid.x;
	mad.lo.s32 	%r3, %r18, %r2, %r1;
	setp.ge.s32 	%p1, %r3, %r16;
	mul.wide.s32 	%rd4, %r3, 4;
	add.s64 	%rd1, %rd3, %rd4;
	mov.b32 	%r25, 2147483647;
	@%p1 bra 	$L__BB1_2;
	ld.global.u32 	%r25, [%rd1];
$L__BB1_2:
	shl.b32 	%r19, %r1, 2;
	mov.u32 	%r20, sdata;
	add.s32 	%r6, %r20, %r19;
	st.shared.u32 	[%r6], %r25;
	bar.sync 	0;
	setp.lt.u32 	%p2, %r2, 2;
	@%p2 bra 	$L__BB1_10;
	mov.b32 	%r26, 2;
$L__BB1_4:
	and.b32  	%r8, %r26, %r1;
	mov.u32 	%r27, %r26;
$L__BB1_5:
	mov.u32 	%r9, %r27;
	shr.u32 	%r27, %r9, 1;
	xor.b32  	%r11, %r27, %r1;
	setp.le.u32 	%p3, %r11, %r1;
	@%p3 bra 	$L__BB1_8;
	setp.ne.s32 	%p4, %r8, 0;
	ld.shared.u32 	%r12, [%r6];
	shl.b32 	%r22, %r11, 2;
	add.s32 	%r13, %r20, %r22;
	ld.shared.u32 	%r14, [%r13];
	setp.gt.s32 	%p5, %r12, %r14;
	xor.pred  	%p6, %p4, %p5;
	not.pred 	%p7, %p6;
	@%p7 bra 	$L__BB1_8;
	st.shared.u32 	[%r6], %r14;
	st.shared.u32 	[%r13], %r12;
$L__BB1_8:
	bar.sync 	0;
	setp.gt.u32 	%p8, %r9, 3;
	@%p8 bra 	$L__BB1_5;
	shl.b32 	%r26, %r26, 1;
	setp.le.u32 	%p9, %r26, %r2;
	@%p9 bra 	$L__BB1_4;
$L__BB1_10:
	setp.ge.s32 	%p10, %r3, %r16;
	@%p10 bra 	$L__BB1_12;
	ld.shared.u32 	%r24, [%r6];
	st.global.u32 	[%rd1], %r24;
$L__BB1_12:
	ret;

}
	// .globl	_Z18radix_count_kernelPiS_ii
.visible .entry _Z18radix_count_kernelPiS_ii(
	.param .u64 .ptr .align 1 _Z18radix_count_kernelPiS_ii_param_0,
	.param .u64 .ptr .align 1 _Z18radix_count_kernelPiS_ii_param_1,
	.param .u32 _Z18radix_count_kernelPiS_ii_param_2,
	.param .u32 _Z18radix_count_kernelPiS_ii_param_3
)
{
	.reg .pred 	%p<7>;
	.reg .b32 	%r<52>;
	.reg .b64 	%rd<28>;

	ld.param.u64 	%rd3, [_Z18radix_count_kernelPiS_ii_param_0];
	ld.param.u64 	%rd4, [_Z18radix_count_kernelPiS_ii_param_1];
	ld.param.u32 	%r12, [_Z18radix_count_kernelPiS_ii_param_2];
	ld.param.u32 	%r13, [_Z18radix_count_kernelPiS_ii_param_3];
	cvta.to.global.u64 	%rd1, %rd4;
	cvta.to.global.u64 	%rd2, %rd3;
	mov.u32 	%r14, %ctaid.x;
	mov.u32 	%r15, %ntid.x;
	mov.u32 	%r16, %tid.x;
	mad.lo.s32 	%r50, %r14, %r15, %r16;
	mov.u32 	%r17, %nctaid.x;
	mul.lo.s32 	%r2, %r15, %r17;
	setp.ge.s32 	%p1, %r50, %r12;
	@%p1 bra 	$L__BB2_7;
	add.s32 	%r18, %r50, %r2;
	max.s32 	%r19, %r12, %r18;
	setp.lt.s32 	%p2, %r18, %r12;
	selp.u32 	%r20, 1, 0, %p2;
	add.s32 	%r21, %r18, %r20;
	sub.s32 	%r22, %r19, %r21;
	div.u32 	%r23, %r22, %r2;
	add.s32 	%r3, %r23, %r20;
	and.b32  	%r24, %r3, 3;
	setp.eq.s32 	%p3, %r24, 3;
	@%p3 bra 	$L__BB2_4;
	add.s32 	%r25, %r3, 1;
	and.b32  	%r26, %r25, 3;
	neg.s32 	%r48, %r26;
$L__BB2_3:
	.pragma "nounroll";
	mul.wide.s32 	%rd5, %r50, 4;
	add.s64 	%rd6, %rd2, %rd5;
	ld.global.u32 	%r27, [%rd6];
	shr.s32 	%r28, %r27, %r13;
	shl.b32 	%r29, %r28, 2;
	cvt.u64.u32 	%rd7, %r29;
	and.b64  	%rd8, %rd7, 60;
	add.s64 	%rd9, %rd1, %rd8;
	atom.global.add.u32 	%r30, [%rd9], 1;
	add.s32 	%r50, %r50, %r2;
	add.s32 	%r48, %r48, 1;
	setp.ne.s32 	%p4, %r48, 0;
	@%p4 bra 	$L__BB2_3;
$L__BB2_4:
	setp.lt.u32 	%p5, %r3, 3;
	@%p5 bra 	$L__BB2_7;
	mul.wide.s32 	%rd15, %r2, 4;
	shl.b32 	%r47, %r2, 2;
$L__BB2_6:
	mul.wide.s32 	%rd10, %r50, 4;
	add.s64 	%rd11, %rd2, %rd10;
	ld.global.u32 	%r31, [%rd11];
	shr.s32 	%r32, %r31, %r13;
	shl.b32 	%r33, %r32, 2;
	cvt.u64.u32 	%rd12, %r33;
	and.b64  	%rd13, %rd12, 60;
	add.s64 	%rd14, %rd1, %rd13;
	atom.global.add.u32 	%r34, [%rd14], 1;
	add.s64 	%rd16, %rd11, %rd15;
	ld.global.u32 	%r35, [%rd16];
	shr.s32 	%r36, %r35, %r13;
	shl.b32 	%r37, %r36, 2;
	cvt.u64.u32 	%rd17, %r37;
	and.b64  	%rd18, %rd17, 60;
	add.s64 	%rd19, %rd1, %rd18;
	atom.global.add.u32 	%r38, [%rd19], 1;
	add.s64 	%rd20, %rd16, %rd15;
	ld.global.u32 	%r39, [%rd20];
	shr.s32 	%r40, %r39, %r13;
	shl.b32 	%r41, %r40, 2;
	cvt.u64.u32 	%rd21, %r41;
	and.b64  	%rd22, %rd21, 60;
	add.s64 	%rd23, %rd1, %rd22;
	atom.global.add.u32 	%r42, [%rd23], 1;
	add.s64 	%rd24, %rd20, %rd15;
	ld.global.u32 	%r43, [%rd24];
	shr.s32 	%r44, %r43, %r13;
	shl.b32 	%r45, %r44, 2;
	cvt.u64.u32 	%rd25, %r45;
	and.b64  	%rd26, %rd25, 60;
	add.s64 	%rd27, %rd1, %rd26;
	atom.global.add.u32 	%r46, [%rd27], 1;
	add.s32 	%r50, %r47, %r50;
	setp.lt.s32 	%p6, %r50, %r12;
	@%p6 bra 	$L__BB2_6;
$L__BB2_7:
	ret;

}
	// .globl	_Z17radix_scan_kernelPiS_i
.visible .entry _Z17radix_scan_kernelPiS_i(
	.param .u64 .ptr .align 1 _Z17radix_scan_kernelPiS_i_param_0,
	.param .u64 .ptr .align 1 _Z17radix_scan_kernelPiS_i_param_1,
	.param .u32 _Z17radix_scan_kernelPiS_i_param_2
)
{
	.reg .pred 	%p<11>;
	.reg .b32 	%r<113>;
	.reg .b64 	%rd<49>;

	ld.param.u64 	%rd14, [_Z17radix_scan_kernelPiS_i_param_0];
	ld.param.u64 	%rd15, [_Z17radix_scan_kernelPiS_i_param_1];
	ld.param.u32 	%r21, [_Z17radix_scan_kernelPiS_i_param_2];
	cvta.to.global.u64 	%rd1, %rd14;
	cvta.to.global.u64 	%rd2, %rd15;
	mov.u32 	%r22, %tid.x;
	setp.ne.s32 	%p1, %r22, 0;
	@%p1 bra 	$L__BB3_15;
	mov.b32 	%r23, 0;
	st.global.u32 	[%rd2], %r23;
	setp.lt.s32 	%p2, %r21, 2;
	@%p2 bra 	$L__BB3_15;
	add.s32 	%r1, %r21, -1;
	add.s32 	%r25, %r21, -2;
	and.b32  	%r2, %r1, 15;
	setp.lt.u32 	%p3, %r25, 15;
	mov.b32 	%r109, 1;
	@%p3 bra 	$L__BB3_6;
	and.b32  	%r27, %r1, -16;
	neg.s32 	%r107, %r27;
	add.s64 	%rd47, %rd1, 32;
	add.s64 	%rd46, %rd2, 32;
	mov.b32 	%r106, 0;
$L__BB3_4:
	.pragma "nounroll";
	ld.global.u32 	%r28, [%rd46+-32];
	ld.global.u32 	%r29, [%rd47+-32];
	add.s32 	%r30, %r29, %r28;
	st.global.u32 	[%rd46+-28], %r30;
	ld.global.u32 	%r31, [%rd47+-28];
	add.s32 	%r32, %r31, %r30;
	st.global.u32 	[%rd46+-24], %r32;
	ld.global.u32 	%r33, [%rd47+-24];
	add.s32 	%r34, %r33, %r32;
	st.global.u32 	[%rd46+-20], %r34;
	ld.global.u32 	%r35, [%rd47+-20];
	add.s32 	%r36, %r35, %r34;
	st.global.u32 	[%rd46+-16], %r36;
	ld.global.u32 	%r37, [%rd47+-16];
	add.s32 	%r38, %r37, %r36;
	st.global.u32 	[%rd46+-12], %r38;
	ld.global.u32 	%r39, [%rd47+-12];
	add.s32 	%r40, %r39, %r38;
	st.global.u32 	[%rd46+-8], %r40;
	ld.global.u32 	%r41, [%rd47+-8];
	add.s32 	%r42, %r41, %r40;
	st.global.u32 	[%rd46+-4], %r42;
	ld.global.u32 	%r43, [%rd47+-4];
	add.s32 	%r44, %r43, %r42;
	st.global.u32 	[%rd46], %r44;
	ld.global.u32 	%r45, [%rd47];
	add.s32 	%r46, %r45, %r44;
	st.global.u32 	[%rd46+4], %r46;
	ld.global.u32 	%r47, [%rd47+4];
	add.s32 	%r48, %r47, %r46;
	st.global.u32 	[%rd46+8], %r48;
	ld.global.u32 	%r49, [%rd47+8];
	add.s32 	%r50, %r49, %r48;
	st.global.u32 	[%rd46+12], %r50;
	ld.global.u32 	%r51, [%rd47+12];
	add.s32 	%r52, %r51, %r50;
	st.global.u32 	[%rd46+16], %r52;
	ld.global.u32 	%r53, [%rd47+16];
	add.s32 	%r54, %r53, %r52;
	st.global.u32 	[%rd46+20], %r54;
	ld.global.u32 	%r55, [%rd47+20];
	add.s32 	%r56, %r55, %r54;
	st.global.u32 	[%rd46+24], %r56;
	ld.global.u32 	%r57, [%rd47+24];
	add.s32 	%r58, %r57, %r56;
	st.global.u32 	[%rd46+28], %r58;
	ld.global.u32 	%r59, [%rd47+28];
	add.s32 	%r60, %r59, %r58;
	st.global.u32 	[%rd46+32], %r60;
	add.s32 	%r107, %r107, 16;
	add.s32 	%r106, %r106, 16;
	add.s64 	%rd47, %rd47, 64;
	add.s64 	%rd46, %rd46, 64;
	setp.ne.s32 	%p4, %r107, 0;
	@%p4 bra 	$L__BB3_4;
	add.s32 	%r109, %r106, 1;
$L__BB3_6:
	setp.eq.s32 	%p5, %r2, 0;
	@%p5 bra 	$L__BB3_15;
	and.b32  	%r10, %r1, 7;
	setp.lt.u32 	%p6, %r2, 8;
	@%p6 bra 	$L__BB3_9;
	mul.wide.s32 	%rd16, %r109, 4;
	add.s64 	%rd17, %rd2, %rd16;
	ld.global.u32 	%r61, [%rd17+-4];
	add.s64 	%rd18, %rd1, %rd16;
	ld.global.u32 	%r62, [%rd18+-4];
	add.s32 	%r63, %r62, %r61;
	mul.wide.u32 	%rd19, %r109, 4;
	add.s64 	%rd20, %rd2, %rd19;
	st.global.u32 	[%rd20], %r63;
	add.s32 	%r64, %r109, 1;
	ld.global.u32 	%r65, [%rd18];
	add.s32 	%r66, %r65, %r63;
	mul.wide.u32 	%rd21, %r64, 4;
	add.s64 	%rd22, %rd2, %rd21;
	st.global.u32 	[%rd22], %r66;
	add.s32 	%r67, %r109, 2;
	ld.global.u32 	%r68, [%rd17+4];
	ld.global.u32 	%r69, [%rd18+4];
	add.s32 	%r70, %r69, %r68;
	mul.wide.u32 	%rd23, %r67, 4;
	add.s64 	%rd24, %rd2, %rd23;
	st.global.u32 	[%rd24], %r70;
	add.s32 	%r71, %r109, 3;
	ld.global.u32 	%r72, [%rd17+8];
	ld.global.u32 	%r73, [%rd18+8];
	add.s32 	%r74, %r73, %r72;
	mul.wide.u32 	%rd25, %r71, 4;
	add.s64 	%rd26, %rd2, %rd25;
	st.global.u32 	[%rd26], %r74;
	add.s32 	%r75, %r109, 4;
	ld.global.u32 	%r76, [%rd17+12];
	ld.global.u32 	%r77, [%rd18+12];
	add.s32 	%r78, %r77, %r76;
	mul.wide.u32 	%rd27, %r75, 4;
	add.s64 	%rd28, %rd2, %rd27;
	st.global.u32 	[%rd28], %r78;
	add.s32 	%r79, %r109, 5;
	ld.global.u32 	%r80, [%rd17+16];
	ld.global.u32 	%r81, [%rd18+16];
	add.s32 	%r82, %r81, %r80;
	mul.wide.u32 	%rd29, %r79, 4;
	add.s64 	%rd30, %rd2, %rd29;
	st.global.u32 	[%rd30], %r82;
	add.s32 	%r83, %r109, 6;
	ld.global.u32 	%r84, [%rd17+20];
	ld.global.u32 	%r85, [%rd18+20];
	add.s32 	%r86, %r85, %r84;
	mul.wide.u32 	%rd31, %r83, 4;
	add.s64 	%rd32, %rd2, %rd31;
	st.global.u32 	[%rd32], %r86;
	ld.global.u32 	%r87, [%rd17+24];
	ld.global.u32 	%r88, [%rd18+24];
	add.s32 	%r89, %r88, %r87;
	st.global.u32 	[%rd20+28], %r89;
	add.s32 	%r109, %r109, 8;
$L__BB3_9:
	setp.eq.s32 	%p7, %r10, 0;
	@%p7 bra 	$L__BB3_15;
	and.b32  	%r13, %r1, 3;
	setp.lt.u32 	%p8, %r10, 4;
	@%p8 bra 	$L__BB3_12;
	mul.wide.s32 	%rd33, %r109, 4;
	add.s64 	%rd34, %rd2, %rd33;
	ld.global.u32 	%r90, [%rd34+-4];
	add.s64 	%rd35, %rd1, %rd33;
	ld.global.u32 	%r91, [%rd35+-4];
	add.s32 	%r92, %r91, %r90;
	mul.wide.u32 	%rd36, %r109, 4;
	add.s64 	%rd37, %rd2, %rd36;
	st.global.u32 	[%rd37], %r92;
	add.s32 	%r93, %r109, 1;
	ld.global.u32 	%r94, [%rd35];
	add.s32 	%r95, %r94, %r92;
	mul.wide.u32 	%rd38, %r93, 4;
	add.s64 	%rd39, %rd2, %rd38;
	st.global.u32 	[%rd39], %r95;
	add.s32 	%r96, %r109, 2;
	ld.global.u32 	%r97, [%rd34+4];
	ld.global.u32 	%r98, [%rd35+4];
	add.s32 	%r99, %r98, %r97;
	mul.wide.u32 	%rd40, %r96, 4;
	add.s64 	%rd41, %rd2, %rd40;
	st.global.u32 	[%rd41], %r99;
	ld.global.u32 	%r100, [%rd34+8];
	ld.global.u32 	%r101, [%rd35+8];
	add.s32 	%r102, %r101, %r100;
	st.global.u32 	[%rd37+12], %r102;
	add.s32 	%r109, %r109, 4;
$L__BB3_12:
	setp.eq.s32 	%p9, %r13, 0;
	@%p9 bra 	$L__BB3_15;
	add.s64 	%rd9, %rd2, -4;
	add.s64 	%rd10, %rd1, -4;
	mul.wide.u32 	%rd42, %r109, 4;
	add.s64 	%rd48, %rd2, %rd42;
	neg.s32 	%r111, %r13;
$L__BB3_14:
	.pragma "nounroll";
	mul.wide.s32 	%rd43, %r109, 4;
	add.s64 	%rd44, %rd9, %rd43;
	add.s64 	%rd45, %rd10, %rd43;
	ld.global.u32 	%r103, [%rd44];
	ld.global.u32 	%r104, [%rd45];
	add.s32 	%r105, %r104, %r103;
	st.global.u32 	[%rd48], %r105;
	add.s32 	%r109, %r109, 1;
	add.s64 	%rd48, %rd48, 4;
	add.s32 	%r111, %r111, 1;
	setp.ne.s32 	%p10, %r111, 0;
	@%p10 bra 	$L__BB3_14;
$L__BB3_15:
	ret;

}
	// .globl	_Z20radix_scatter_kernelPiS_S_ii
.visible .entry _Z20radix_scatter_kernelPiS_S_ii(
	.param .u64 .ptr .align 1 _Z20radix_scatter_kernelPiS_S_ii_param_0,
	.param .u64 .ptr .align 1 _Z20radix_scatter_kernelPiS_S_ii_param_1,
	.param .u64 .ptr .align 1 _Z20radix_scatter_kernelPiS_S_ii_param_2,
	.param .u32 _Z20radix_scatter_kernelPiS_S_ii_param_3,
	.param .u32 _Z20radix_scatter_kernelPiS_S_ii_param_4
)
{
	.reg .pred 	%p<3>;
	.reg .b32 	%r<18>;
	.reg .b64 	%rd<13>;

	ld.param.u64 	%rd1, [_Z20radix_scatter_kernelPiS_S_ii_param_0];
	ld.param.u64 	%rd2, [_Z20radix_scatter_kernelPiS_S_ii_param_1];
	ld.param.u64 	%rd3, [_Z20radix_scatter_kernelPiS_S_ii_param_2];
	ld.param.u32 	%r3, [_Z20radix_scatter_kernelPiS_S_ii_param_3];
	ld.param.u32 	%r4, [_Z20radix_scatter_kernelPiS_S_ii_param_4];
	mov.u32 	%r1, %tid.x;
	mov.u32 	%r5, %ctaid.x;
	mov.u32 	%r6, %ntid.x;
	mad.lo.s32 	%r2, %r5, %r6, %r1;
	setp.gt.u32 	%p1, %r1, 15;
	@%p1 bra 	$L__BB4_2;
	cvta.to.global.u64 	%rd4, %rd3;
	mul.wide.u32 	%rd5, %r1, 4;
	add.s64 	%rd6, %rd4, %rd5;
	ld.global.u32 	%r7, [%rd6];
	shl.b32 	%r8, %r1, 2;
	mov.u32 	%r9, local_prefix;
	add.s32 	%r10, %r9, %r8;
	st.shared.u32 	[%r10], %r7;
$L__BB4_2:
	bar.sync 	0;
	setp.ge.s32 	%p2, %r2, %r3;
	@%p2 bra 	$L__BB4_4;
	cvta.to.global.u64 	%rd7, %rd1;
	mul.wide.s32 	%rd8, %r2, 4;
	add.s64 	%rd9, %rd7, %rd8;
	ld.global.u32 	%r11, [%rd9];
	shr.s32 	%r12, %r11, %r4;
	shl.b32 	%r13, %r12, 2;
	and.b32  	%r14, %r13, 60;
	mov.u32 	%r15, local_prefix;
	add.s32 	%r16, %r15, %r14;
	atom.shared.add.u32 	%r17, [%r16], 1;
	cvta.to.global.u64 	%rd10, %rd2;
	mul.wide.s32 	%rd11, %r17, 4;
	add.s64 	%rd12, %rd10, %rd11;
	st.global.u32 	[%rd12], %r11;
$L__BB4_4:
	ret;

}
	// .globl	_Z12merge_kernelPiS_S_ii
.visible .entry _Z12merge_kernelPiS_S_ii(
	.param .u64 .ptr .align 1 _Z12merge_kernelPiS_S_ii_param_0,
	.param .u64 .ptr .align 1 _Z12merge_kernelPiS_S_ii_param_1,
	.param .u64 .ptr .align 1 _Z12merge_kernelPiS_S_ii_param_2,
	.param .u32 _Z12merge_kernelPiS_S_ii_param_3,
	.param .u32 _Z12merge_kernelPiS_S_ii_param_4
)
{
	.reg .pred 	%p<19>;
	.reg .b32 	%r<121>;
	.reg .b64 	%rd<35>;

	ld.param.u64 	%rd9, [_Z12merge_kernelPiS_S_ii_param_0];
	ld.param.u64 	%rd10, [_Z12merge_kernelPiS_S_ii_param_1];
	ld.param.u64 	%rd8, [_Z12merge_kernelPiS_S_ii_param_2];
	ld.param.u32 	%r57, [_Z12merge_kernelPiS_S_ii_param_3];
	ld.param.u32 	%r96, [_Z12merge_kernelPiS_S_ii_param_4];
	cvta.to.global.u64 	%rd1, %rd10;
	cvta.to.global.u64 	%rd2, %rd9;
	mov.u32 	%r59, %ctaid.x;
	mov.u32 	%r60, %ntid.x;
	mov.u32 	%r61, %tid.x;
	mad.lo.s32 	%r1, %r59, %r60, %r61;
	shr.u32 	%r62, %r57, 31;
	add.s32 	%r63, %r57, %r62;
	shr.s32 	%r64, %r63, 1;
	setp.ge.s32 	%p1, %r1, %r64;
	@%p1 bra 	$L__BB5_20;
	cvta.to.global.u64 	%rd11, %rd8;
	shl.b32 	%r65, %r1, 1;
	mul.wide.s32 	%rd12, %r65, 4;
	add.s64 	%rd3, %rd11, %rd12;
	ld.global.u32 	%r2, [%rd3];
	ld.global.u32 	%r3, [%rd3+4];
	sub.s32 	%r4, %r3, %r2;
	add.s32 	%r66, %r65, 2;
	setp.ge.s32 	%p2, %r66, %r57;
	@%p2 bra 	$L__BB5_3;
	ld.global.u32 	%r96, [%rd3+8];
$L__BB5_3:
	sub.s32 	%r7, %r96, %r3;
	min.s32 	%r68, %r4, %r7;
	setp.lt.s32 	%p3, %r68, 1;
	mov.b32 	%r108, 0;
	mov.u32 	%r107, %r108;
	mov.u32 	%r109, %r2;
	@%p3 bra 	$L__BB5_6;
	mov.b32 	%r107, 0;
	mov.u32 	%r109, %r2;
	mov.u32 	%r108, %r107;
$L__BB5_5:
	add.s32 	%r70, %r108, %r2;
	mul.wide.s32 	%rd13, %r70, 4;
	add.s64 	%rd14, %rd2, %rd13;
	ld.global.u32 	%r71, [%rd14];
	add.s32 	%r73, %r107, %r3;
	mul.wide.s32 	%rd15, %r73, 4;
	add.s64 	%rd16, %rd2, %rd15;
	ld.global.u32 	%r74, [%rd16];
	setp.gt.s32 	%p4, %r71, %r74;
	setp.le.s32 	%p5, %r71, %r74;
	selp.u32 	%r76, 1, 0, %p5;
	add.s32 	%r108, %r108, %r76;
	selp.u32 	%r77, 1, 0, %p4;
	add.s32 	%r107, %r107, %r77;
	min.s32 	%r78, %r71, %r74;
	mul.wide.s32 	%rd17, %r109, 4;
	add.s64 	%rd18, %rd1, %rd17;
	st.global.u32 	[%rd18], %r78;
	add.s32 	%r109, %r109, 1;
	setp.lt.s32 	%p6, %r108, %r4;
	setp.lt.s32 	%p7, %r107, %r7;
	and.pred  	%p8, %p6, %p7;
	@%p8 bra 	$L__BB5_5;
$L__BB5_6:
	setp.ge.s32 	%p9, %r108, %r4;
	@%p9 bra 	$L__BB5_13;
	add.s32 	%r101, %r108, %r2;
	sub.s32 	%r80, %r3, %r101;
	and.b32  	%r12, %r80, 3;
	setp.eq.s32 	%p10, %r12, 0;
	mov.u32 	%r117, %r108;
	@%p10 bra 	$L__BB5_10;
	neg.s32 	%r100, %r12;
	add.s32 	%r117, %r108, %r12;
$L__BB5_9:
	.pragma "nounroll";
	mul.wide.s32 	%rd19, %r109, 4;
	add.s64 	%rd20, %rd1, %rd19;
	mul.wide.s32 	%rd21, %r101, 4;
	add.s64 	%rd22, %rd2, %rd21;
	ld.global.u32 	%r81, [%rd22];
	add.s32 	%r109, %r109, 1;
	st.global.u32 	[%rd20], %r81;
	add.s32 	%r101, %r101, 1;
	add.s32 	%r100, %r100, 1;
	setp.ne.s32 	%p11, %r100, 0;
	@%p11 bra 	$L__BB5_9;
$L__BB5_10:
	sub.s32 	%r82, %r108, %r3;
	add.s32 	%r83, %r82, %r2;
	setp.gt.u32 	%p12, %r83, -4;
	@%p12 bra 	$L__BB5_13;
	add.s64 	%rd4, %rd2, 8;
	add.s32 	%r115, %r117, %r2;
	add.s64 	%rd5, %rd1, 8;
$L__BB5_12:
	mul.wide.s32 	%rd23, %r115, 4;
	add.s64 	%rd24, %rd4, %rd23;
	mul.wide.s32 	%rd25, %r109, 4;
	add.s64 	%rd26, %rd5, %rd25;
	ld.global.u32 	%r84, [%rd24+-8];
	st.global.u32 	[%rd26+-8], %r84;
	ld.global.u32 	%r85, [%rd24+-4];
	st.global.u32 	[%rd26+-4], %r85;
	ld.global.u32 	%r86, [%rd24];
	st.global.u32 	[%rd26], %r86;
	add.s32 	%r117, %r117, 4;
	ld.global.u32 	%r87, [%rd24+4];
	add.s32 	%r109, %r109, 4;
	st.global.u32 	[%rd26+4], %r87;
	add.s32 	%r115, %r115, 4;
	setp.lt.s32 	%p13, %r117, %r4;
	@%p13 bra 	$L__BB5_12;
$L__BB5_13:
	setp.ge.s32 	%p14, %r107, %r7;
	@%p14 bra 	$L__BB5_20;
	add.s32 	%r111, %r107, %r3;
	sub.s32 	%r88, %r96, %r111;
	and.b32  	%r33, %r88, 3;
	setp.eq.s32 	%p15, %r33, 0;
	mov.u32 	%r120, %r107;
	@%p15 bra 	$L__BB5_17;
	neg.s32 	%r110, %r33;
	add.s32 	%r120, %r107, %r33;
$L__BB5_16:
	.pragma "nounroll";
	mul.wide.s32 	%rd27, %r109, 4;
	add.s64 	%rd28, %rd1, %rd27;
	mul.wide.s32 	%rd29, %r111, 4;
	add.s64 	%rd30, %rd2, %rd29;
	ld.global.u32 	%r89, [%rd30];
	add.s32 	%r109, %r109, 1;
	st.global.u32 	[%rd28], %r89;
	add.s32 	%r111, %r111, 1;
	add.s32 	%r110, %r110, 1;
	setp.ne.s32 	%p16, %r110, 0;
	@%p16 bra 	$L__BB5_16;
$L__BB5_17:
	sub.s32 	%r90, %r107, %r96;
	add.s32 	%r91, %r90, %r3;
	setp.gt.u32 	%p17, %r91, -4;
	@%p17 bra 	$L__BB5_20;
	add.s64 	%rd6, %rd2, 8;
	add.s32 	%r118, %r120, %r3;
	add.s64 	%rd7, %rd1, 8;
$L__BB5_19:
	mul.wide.s32 	%rd31, %r118, 4;
	add.s64 	%rd32, %rd6, %rd31;
	mul.wide.s32 	%rd33, %r109, 4;
	add.s64 	%rd34, %rd7, %rd33;
	ld.global.u32 	%r92, [%rd32+-8];
	st.global.u32 	[%rd34+-8], %r92;
	ld.global.u32 	%r93, [%rd32+-4];
	st.global.u32 	[%rd34+-4], %r93;
	ld.global.u32 	%r94, [%rd32];
	st.global.u32 	[%rd34], %r94;
	add.s32 	%r120, %r120, 4;
	ld.global.u32 	%r95, [%rd32+4];
	add.s32 	%r109, %r109, 4;
	st.global.u32 	[%rd34+4], %r95;
	add.s32 	%r118, %r118, 4;
	setp.lt.s32 	%p18, %r120, %r7;
	@%p18 bra 	$L__BB5_19;
$L__BB5_20:
	ret;

}
	// .globl	_ZN3cub18CUB_300001_SM_10006detail11EmptyKernelIvEEvv
.visible .entry _ZN3cub18CUB_300001_SM_10006detail11EmptyKernelIvEEvv()
{


	ret;

}
	// .globl	_ZN3cub18CUB_300001_SM_10006detail10radix_sort31DeviceRadixSortSingleTileKernelINS1_5radix10policy_hubIiNS0_8NullTypeEyE10Policy1000ELNS0_9SortOrderE0EiS6_yNS1_21identity_decomposer_tEEEvPKT1_PSB_PKT2_PSF_T3_iiT4_
.visible .entry _ZN3cub18CUB_300001_SM_10006detail10radix_sort31DeviceRadixSortSingleTileKernelINS1_5radix10policy_hubIiNS0_8NullTypeEyE10Policy1000ELNS0_9SortOrderE0EiS6_yNS1_21identity_decomposer_tEEEvPKT1_PSB_PKT2_PSF_T3_iiT4_(
	.param .u64 .ptr .align 1 _ZN3cub18CUB_300001_SM_10006detail10radix_sort31DeviceRadixSortSingleTileKernelINS1_5radix10policy_hubIiNS0_8NullTypeEyE10Policy1000ELNS0_9SortOrderE0EiS6_yNS1_21identity_decomposer_tEEEvPKT1_PSB_PKT2_PSF_T3_iiT4__param_0,
	.param .u64 .ptr .align 1 _ZN3cub18CUB_300001_SM_10006detail10radix_sort31DeviceRadixSortSingleTileKernelINS1_5radix10policy_hubIiNS0_8NullTypeEyE10Policy1000ELNS0_9SortOrderE0EiS6_yNS1_21identity_decomposer_tEEEvPKT1_PSB_PKT2_PSF_T3_iiT4__param_1,
	.param .u64 .ptr .align 1 _ZN3cub18CUB_300001_SM_10006detail10radix_sort31DeviceRadixSortSingleTileKernelINS1_5radix10policy_hubIiNS0_8NullTypeEyE10Policy1000ELNS0_9SortOrderE0EiS6_yNS1_21identity_decomposer_tEEEvPKT1_PSB_PKT2_PSF_T3_iiT4__param_2,
	.param .u64 .ptr .align 1 _ZN3cub18CUB_300001_SM_10006detail10radix_sort31DeviceRadixSortSingleTileKernelINS1_5radix10policy_hubIiNS0_8NullTypeEyE10Policy1000ELNS0_9SortOrderE0EiS6_yNS1_21identity_decomposer_tEEEvPKT1_PSB_PKT2_PSF_T3_iiT4__param_3,
	.param .u64 _ZN3cub18CUB_300001_SM_10006detail10radix_sort31DeviceRadixSortSingleTileKernelINS1_5radix10policy_hubIiNS0_8NullTypeEyE10Policy1000ELNS0_9SortOrderE0EiS6_yNS1_21identity_decomposer_tEEEvPKT1_PSB_PKT2_PSF_T3_iiT4__param_4,
	.param .u32 _ZN3cub18CUB_300001_SM_10006detail10radix_sort31DeviceRadixSortSingleTileKernelINS1_5radix10policy_hubIiNS0_8NullTypeEyE10Policy1000ELNS0_9SortOrderE0EiS6_yNS1_21identity_decomposer_tEEEvPKT1_PSB_PKT2_PSF_T3_iiT4__param_5,
	.param .u32 _ZN3cub18CUB_300001_SM_10006detail10radix_sort31DeviceRadixSortSingleTileKernelINS1_5radix10policy_hubIiNS0_8NullTypeEyE10Policy1000ELNS0_9SortOrderE0EiS6_yNS1_21identity_decomposer_tEEEvPKT1_PSB_PKT2_PSF_T3_iiT4__param_6,
	.param .align 1 .b8 _ZN3cub18CUB_300001_SM_10006detail10radix_sort31DeviceRadixSortSingleTileKernelINS1_5radix10policy_hubIiNS0_8NullTypeEyE10Policy1000ELNS0_9SortOrderE0EiS6_yNS1_21identity_decomposer_tEEEvPKT1_PSB_PKT2_PSF_T3_iiT4__param_7[1]
)
.maxntid 256
.minnctapersm 1
{
	.reg .pred 	%p<52>;
	.reg .b16 	%rs<39>;
	.reg .b32 	%r<744>;
	.reg .b64 	%rd<29>;
	// demoted variable
	.shared .align 16 .b8 _ZZN3cub18CUB_300001_SM_10006detail10radix_sort31DeviceRadixSortSingleTileKernelINS1_5radix10policy_hubIiNS0_8NullTypeEyE10Policy1000ELNS0_9SortOrderE0EiS6_yNS1_21identity_decomposer_tEEEvPKT1_PSB_PKT2_PSF_T3_iiT4_E12temp_storage[33856];
	ld.param.u64 	%rd5, [_ZN3cub18CUB_300001_SM_10006detail10radix_sort31DeviceRadixSortSingleTileKernelINS1_5radix10policy_hubIiNS0_8NullTypeEyE10Policy1000ELNS0_9SortOrderE0EiS6_yNS1_21identity_decomposer_tEEEvPKT1_PSB_PKT2_PSF_T3_iiT4__param_0];
	ld.param.u64 	%rd3, [_ZN3cub18CUB_300001_SM_10006detail10radix_sort31DeviceRadixSortSingleTileKernelINS1_5radix10policy_hubIiNS0_8NullTypeEyE10Policy1000ELNS0_9SortOrderE0EiS6_yNS1_21identity_decomposer_tEEEvPKT1_PSB_PKT2_PSF_T3_iiT4__param_1];
	ld.param.u64 	%rd4, [_ZN3cub18CUB_300001_SM_10006detail10radix_sort31DeviceRadixSortSingleTileKernelINS1_5radix10policy_hubIiNS0_8NullTypeEyE10Policy1000ELNS0_9SortOrderE0EiS6_yNS1_21identity_decomposer_tEEEvPKT1_PSB_PKT2_PSF_T3_iiT4__param_4];
	ld.param.u32 	%r189, [_ZN3cub18CUB_300001_SM_10006detail10radix_sort31DeviceRadixSortSingleTileKernelINS1_5radix10policy_hubIiNS0_8NullTypeEyE10Policy1000ELNS0_9SortOrderE0EiS6_yNS1_21identity_decomposer_tEEEvPKT1_PSB_PKT2_PSF_T3_iiT4__param_5];
	ld.param.u32 	%r190, [_ZN3cub18CUB_300001_SM_10006detail10radix_sort31DeviceRadixSortSingleTileKernelINS1_5radix10policy_hubIiNS0_8NullTypeEyE10Policy1000ELNS0_9SortOrderE0EiS6_yNS1_21identity_decomposer_tEEEvPKT1_PSB_PKT2_PSF_T3_iiT4__param_6];
	cvta.to.global.u64 	%rd6, %rd5;
	cvt.u32.u64 	%r1, %rd4;
	mov.u32 	%r2, %tid.x;
	mul.lo.s32 	%r3, %r2, 19;
	setp.ge.s32 	%p1, %r3, %r1;
	mul.wide.u32 	%rd7, %r3, 4;
	add.s64 	%rd1, %rd6, %rd7;
	mov.b32 	%r741, -1;
	@%p1 bra 	$L__BB7_2;
	ld.global.u32 	%r192, [%rd1];
	xor.b32  	%r741, %r192, -2147483648;
$L__BB7_2:
	add.s32 	%r194, %r3, 1;
	setp.ge.s32 	%p2, %r194, %r1;
	mov.b32 	%r740, -1;
	@%p2 bra 	$L__BB7_4;
	ld.global.u32 	%r195, [%rd1+4];
	xor.b32  	%r740, %r195, -2147483648;
$L__BB7_4:
	add.s32 	%r197, %r3, 2;
	setp.ge.s32 	%p3, %r197, %r1;
	mov.b32 	%r739, -1;
	@%p3 bra 	$L__BB7_6;
	ld.global.u32 	%r198, [%rd1+8];
	xor.b32  	%r739, %r198, -2147483648;
$L__BB7_6:
	add.s32 	%r200, %r3, 3;
	setp.ge.s32 	%p4, %r200, %r1;
	mov.b32 	%r738, -1;
	@%p4 bra 	$L__BB7_8;
	ld.global.u32 	%r201, [%rd1+12];
	xor.b32  	%r738, %r201, -2147483648;
$L__BB7_8:
	add.s32 	%r203, %r3, 4;
	setp.ge.s32 	%p5, %r203, %r1;
	mov.b32 	%r737, -1;
	@%p5 bra 	$L__BB7_10;
	ld.global.u32 	%r204, [%rd1+16];
	xor.b32  	%r737, %r204, -2147483648;
$L__BB7_10:
	add.s32 	%r206, %r3, 5;
	setp.ge.s32 	%p6, %r206, %r1;
	mov.b32 	%r736, -1;
	@%p6 bra 	$L__BB7_12;
	ld.global.u32 	%r207, [%rd1+20];
	xor.b32  	%r736, %r207, -2147483648;
$L__BB7_12:
	add.s32 	%r209, %r3, 6;
	setp.ge.s32 	%p7, %r209, %r1;
	mov.b32 	%r735, -1;
	@%p7 bra 	$L__BB7_14;
	ld.global.u32 	%r210, [%rd1+24];
	xor.b32  	%r735, %r210, -2147483648;
$L__BB7_14:
	add.s32 	%r212, %r3, 7;
	setp.ge.s32 	%p8, %r212, %r1;
	mov.b32 	%r734, -1;
	@%p8 bra 	$L__BB7_16;
	ld.global.u32 	%r213, [%rd1+28];
	xor.b32  	%r734, %r213, -2147483648;
$L__BB7_16:
	add.s32 	%r215, %r3, 8;
	setp.ge.s32 	%p9, %r215, %r1;
	mov.b32 	%r733, -1;
	@%p9 bra 	$L__BB7_18;
	ld.global.u32 	%r216, [%rd1+32];
	xor.b32  	%r733, %r216, -2147483648;
$L__BB7_18:
	add.s32 	%r218, %r3, 9;
	setp.ge.s32 	%p10, %r218, %r1;
	mov.b32 	%r732, -1;
	@%p10 bra 	$L__BB7_20;
	ld.global.u32 	%r219, [%rd1+36];
	xor.b32  	%r732, %r219, -2147483648;
$L__BB7_20:
	add.s32 	%r221, %r3, 10;
	setp.ge.s32 	%p11, %r221, %r1;
	mov.b32 	%r731, -1;
	@%p11 bra 	$L__BB7_22;
	ld.global.u32 	%r222, [%rd1+40];
	xor.b32  	%r731, %r222, -2147483648;
$L__BB7_22:
	add.s32 	%r224, %r3, 11;
	setp.ge.s32 	%p12, %r224, %r1;
	mov.b32 	%r730, -1;
	@%p12 bra 	$L__BB7_24;
	ld.global.u32 	%r225, [%rd1+44];
	xor.b32  	%r730, %r225, -2147483648;
$L__BB7_24:
	add.s32 	%r227, %r3, 12;
	setp.ge.s32 	%p13, %r227, %r1;
	mov.b32 	%r729, -1;
	@%p13 bra 	$L__BB7_26;
	ld.global.u32 	%r228, [%rd1+48];
	xor.b32  	%r729, %r228, -2147483648;
$L__BB7_26:
	add.s32 	%r230, %r3, 13;
	setp.ge.s32 	%p14, %r230, %r1;
	mov.b32 	%r728, -1;
	@%p14 bra 	$L__BB7_28;
	ld.global.u32 	%r231, [%rd1+52];
	xor.b32  	%r728, %r231, -2147483648;
$L__BB7_28:
	add.s32 	%r233, %r3, 14;
	setp.ge.s32 	%p15, %r233, %r1;
	mov.b32 	%r727, -1;
	@%p15 bra 	$L__BB7_30;
	ld.global.u32 	%r234, [%rd1+56];
	xor.b32  	%r727, %r234, -2147483648;
$L__BB7_30:
	add.s32 	%r236, %r3, 15;
	setp.ge.s32 	%p16, %r236, %r1;
	mov.b32 	%r726, -1;
	@%p16 bra 	$L__BB7_32;
	ld.global.u32 	%r237, [%rd1+60];
	xor.b32  	%r726, %r237, -2147483648;
$L__BB7_32:
	add.s32 	%r239, %r3, 16;
	setp.ge.s32 	%p17, %r239, %r1;
	mov.b32 	%r725, -1;
	@%p17 bra 	$L__BB7_34;
	ld.global.u32 	%r240, [%rd1+64];
	xor.b32  	%r725, %r240, -2147483648;
$L__BB7_34:
	add.s32 	%r242, %r3, 17;
	setp.ge.s32 	%p18, %r242, %r1;
	mov.b32 	%r724, -1;
	@%p18 bra 	$L__BB7_36;
	ld.global.u32 	%r243, [%rd1+68];
	xor.b32  	%r724, %r243, -2147483648;
$L__BB7_36:
	add.s32 	%r245, %r3, 18;
	setp.ge.s32 	%p19, %r245, %r1;
	mov.b32 	%r723, -1;
	@%p19 bra 	$L__BB7_38;
	ld.global.u32 	%r246, [%rd1+72];
	xor.b32  	%r723, %r246, -2147483648;
$L__BB7_38:
	bar.sync 	0;
	shr.u32 	%r42, %r2, 5;
	shl.b32 	%r248, %r2, 2;
	mov.u32 	%r249, _ZZN3cub18CUB_300001_SM_10006detail10radix_sort31DeviceRadixSortSingleTileKernelINS1_5radix10policy_hubIiNS0_8NullTypeEyE10Policy1000ELNS0_9SortOrderE0EiS6_yNS1_21identity_decomposer_tEEEvPKT1_PSB_PKT2_PSF_T3_iiT4_E12temp_storage;
	add.s32 	%r43, %r249, %r248;
	shl.b32 	%r250, %r2, 7;
	add.s32 	%r44, %r43, %r250;
	shl.b32 	%r251, %r42, 2;
	add.s32 	%r252, %r249, %r251;
	add.s32 	%r45, %r252, 33792;
	mad.lo.s32 	%r46, %r2, -56, %r44;
	add.s32 	%r722, %r189, 6;
	sub.s32 	%r721, %r190, %r189;
$L__BB7_39:
	add.s32 	%r312, %r722, -6;
	min.s32 	%r255, %r721, 6;
	mov.b32 	%r341, 0;
	st.shared.u32 	[%r43], %r341;
	st.shared.u32 	[%r43+1024], %r341;
	st.shared.u32 	[%r43+2048], %r341;
	st.shared.u32 	[%r43+3072], %r341;
	st.shared.u32 	[%r43+4096], %r341;
	st.shared.u32 	[%r43+5120], %r341;
	st.shared.u32 	[%r43+6144], %r341;
	st.shared.u32 	[%r43+7168], %r341;
	st.shared.u32 	[%r43+8192], %r341;
	st.shared.u32 	[%r43+9216], %r341;
	st.shared.u32 	[%r43+10240], %r341;
	st.shared.u32 	[%r43+11264], %r341;
	st.shared.u32 	[%r43+12288], %r341;
	st.shared.u32 	[%r43+13312], %r341;
	st.shared.u32 	[%r43+14336], %r341;
	st.shared.u32 	[%r43+15360], %r341;
	st.shared.u32 	[%r43+16384], %r341;
	st.shared.u32 	[%r43+17408], %r341;
	st.shared.u32 	[%r43+18432], %r341;
	st.shared.u32 	[%r43+19456], %r341;
	st.shared.u32 	[%r43+20480], %r341;
	st.shared.u32 	[%r43+21504], %r341;
	st.shared.u32 	[%r43+22528], %r341;
	st.shared.u32 	[%r43+23552], %r341;
	st.shared.u32 	[%r43+24576], %r341;
	st.shared.u32 	[%r43+25600], %r341;
	st.shared.u32 	[%r43+26624], %r341;
	st.shared.u32 	[%r43+27648], %r341;
	st.shared.u32 	[%r43+28672], %r341;
	st.shared.u32 	[%r43+29696], %r341;
	st.shared.u32 	[%r43+30720], %r341;
	st.shared.u32 	[%r43+31744], %r341;
	st.shared.u32 	[%r43+32768], %r341;
	// begin inline asm
	bmsk.clamp.b32 %r253, %r341, %r255;
	// end inline asm
	// begin inline asm
	shr.b32 %r256, %r741, %r312;
	// end inline asm
	and.b32  	%r344, %r253, %r256;
	shl.b32 	%r345, %r344, 10;
	and.b32  	%r346, %r345, 31744;
	add.s32 	%r347, %r43, %r346;
	shr.u32 	%r348, %r344, 4;
	and.b32  	%r349, %r348, 268435454;
	add.s32 	%r71, %r347, %r349;
	ld.shared.u16 	%rs1, [%r71];
	add.s16 	%rs20, %rs1, 1;
	st.shared.u16 	[%r71], %rs20;
	// begin inline asm
	shr.b32 %r259, %r740, %r312;
	// end inline asm
	and.b32  	%r350, %r253, %r259;
	shl.b32 	%r351, %r350, 10;
	and.b32  	%r352, %r351, 31744;
	add.s32 	%r353, %r43, %r352;
	shr.u32 	%r354, %r350, 4;
	and.b32  	%r355, %r354, 268435454;
	add.s32 	%r72, %r353, %r355;
	ld.shared.u16 	%rs2, [%r72];
	add.s16 	%rs21, %rs2, 1;
	st.shared.u16 	[%r72], %rs21;
	// begin inline asm
	shr.b32 %r262, %r739, %r312;
	// end inline asm
	and.b32  	%r356, %r253, %r262;
	shl.b32 	%r357, %r356, 10;
	and.b32  	%r358, %r357, 31744;
	add.s32 	%r359, %r43, %r358;
	shr.u32 	%r360, %r356, 4;
	and.b32  	%r361, %r360, 268435454;
	add.s32 	%r73, %r359, %r361;
	ld.shared.u16 	%rs3, [%r73];
	add.s16 	%rs22, %rs3, 1;
	st.shared.u16 	[%r73], %rs22;
	// begin inline asm
	shr.b32 %r265, %r738, %r312;
	// end inline asm
	and.b32  	%r362, %r253, %r265;
	shl.b32 	%r363, %r362, 10;
	and.b32  	%r364, %r363, 31744;
	add.s32 	%r365, %r43, %r364;
	shr.u32 	%r366, %r362, 4;
	and.b32  	%r367, %r366, 268435454;
	add.s32 	%r74, %r365, %r367;
	ld.shared.u16 	%rs4, [%r74];
	add.s16 	%rs23, %rs4, 1;
	st.shared.u16 	[%r74], %rs23;
	// begin inline asm
	shr.b32 %r268, %r737, %r312;
	// end inline asm
	and.b32  	%r368, %r253, %r268;
	shl.b32 	%r369, %r368, 10;
	and.b32  	%r370, %r369, 31744;
	add.s32 	%r371, %r43, %r370;
	shr.u32 	%r372, %r368, 4;
	and.b32  	%r373, %r372, 268435454;
	add.s32 	%r75, %r371, %r373;
	ld.shared.u16 	%rs5, [%r75];
	add.s16 	%rs24, %rs5, 1;
	st.shared.u16 	[%r75], %rs24;
	// begin inline asm
	shr.b32 %r271, %r736, %r312;
	// end inline asm
	and.b32  	%r374, %r253, %r271;
	shl.b32 	%r375, %r374, 10;
	and.b32  	%r376, %r375, 31744;
	add.s32 	%r377, %r43, %r376;
	shr.u32 	%r378, %r374, 4;
	and.b32  	%r379, %r378, 268435454;
	add.s32 	%r76, %r377, %r379;
	ld.shared.u16 	%rs6, [%r76];
	add.s16 	%rs25, %rs6, 1;
	st.shared.u16 	[%r76], %rs25;
	// begin inline asm
	shr.b32 %r274, %r735, %r312;
	// end inline asm
	and.b32  	%r380, %r253, %r274;
	shl.b32 	%r381, %r380, 10;
	and.b32  	%r382, %r381, 31744;
	add.s32 	%r383, %r43, %r382;
	shr.u32 	%r384, %r380, 4;
	and.b32  	%r385, %r384, 268435454;
	add.s32 	%r77, %r383, %r385;
	ld.shared.u16 	%rs7, [%r77];
	add.s16 	%rs26, %rs7, 1;
	st.shared.u16 	[%r77], %rs26;
	// begin inline asm
	shr.b32 %r277, %r734, %r312;
	// end inline asm
	and.b32  	%r386, %r253, %r277;
	shl.b32 	%r387, %r386, 10;
	and.b32  	%r388, %r387, 31744;
	add.s32 	%r389, %r43, %r388;
	shr.u32 	%r390, %r386, 4;
	and.b32  	%r391, %r390, 268435454;
	add.s32 	%r78, %r389, %r391;
	ld.shared.u16 	%rs8, [%r78];
	add.s16 	%rs27, %rs8, 1;
	st.shared.u16 	[%r78], %rs27;
	// begin inline asm
	shr.b32 %r280, %r733, %r312;
	// end inline asm
	and.b32  	%r392, %r253, %r280;
	shl.b32 	%r393, %r392, 10;
	and.b32  	%r394, %r393, 31744;
	add.s32 	%r395, %r43, %r394;
	shr.u32 	%r396, %r392, 4;
	and.b32  	%r397, %r396, 268435454;
	add.s32 	%r79, %r395, %r397;
	ld.shared.u16 	%rs9, [%r79];
	add.s16 	%rs28, %rs9, 1;
	st.shared.u16 	[%r79], %rs28;
	// begin inline asm
	shr.b32 %r283, %r732, %r312;
	// end inline asm
	and.b32  	%r398, %r253, %r283;
	shl.b32 	%r399, %r398, 10;
	and.b32  	%r400, %r399, 31744;
	add.s32 	%r401, %r43, %r400;
	shr.u32 	%r402, %r398, 4;
	and.b32  	%r403, %r402, 268435454;
	add.s32 	%r80, %r401, %r403;
	ld.shared.u16 	%rs10, [%r80];
	add.s16 	%rs29, %rs10, 1;
	st.shared.u16 	[%r80], %rs29;
	// begin inline asm
	shr.b32 %r286, %r731, %r312;
	// end inline asm
	and.b32  	%r404, %r253, %r286;
	shl.b32 	%r405, %r404, 10;
	and.b32  	%r406, %r405, 31744;
	add.s32 	%r407, %r43, %r406;
	shr.u32 	%r408, %r404, 4;
	and.b32  	%r409, %r408, 268435454;
	add.s32 	%r81, %r407, %r409;
	ld.shared.u16 	%rs11, [%r81];
	add.s16 	%rs30, %rs11, 1;
	st.shared.u16 	[%r81], %rs30;
	// begin inline asm
	shr.b32 %r289, %r730, %r312;
	// end inline asm
	and.b32  	%r410, %r253, %r289;
	shl.b32 	%r411, %r410, 10;
	and.b32  	%r412, %r411, 31744;
	add.s32 	%r413, %r43, %r412;
	shr.u32 	%r414, %r410, 4;
	and.b32  	%r415, %r414, 268435454;
	add.s32 	%r82, %r413, %r415;
	ld.shared.u16 	%rs12, [%r82];
	add.s16 	%rs31, %rs12, 1;
	st.shared.u16 	[%r82], %rs31;
	// begin inline asm
	shr.b32 %r292, %r729, %r312;
	// end inline asm
	and.b32  	%r416, %r253, %r292;
	shl.b32 	%r417, %r416, 10;
	and.b32  	%r418, %r417, 31744;
	add.s32 	%r419, %r43, %r418;
	shr.u32 	%r420, %r416, 4;
	and.b32  	%r421, %r420, 268435454;
	add.s32 	%r83, %r419, %r421;
	ld.shared.u16 	%rs13, [%r83];
	add.s16 	%rs32, %rs13, 1;
	st.shared.u16 	[%r83], %rs32;
	// begin inline asm
	shr.b32 %r295, %r728, %r312;
	// end inline asm
	and.b32  	%r422, %r253, %r295;
	shl.b32 	%r423, %r422, 10;
	and.b32  	%r424, %r423, 31744;
	add.s32 	%r425, %r43, %r424;
	shr.u32 	%r426, %r422, 4;
	and.b32  	%r427, %r426, 268435454;
	add.s32 	%r84, %r425, %r427;
	ld.shared.u16 	%rs14, [%r84];
	add.s16 	%rs33, %rs14, 1;
	st.shared.u16 	[%r84], %rs33;
	// begin inline asm
	shr.b32 %r298, %r727, %r312;
	// end inline asm
	and.b32  	%r428, %r253, %r298;
	shl.b32 	%r429, %r428, 10;
	and.b32  	%r430, %r429, 31744;
	add.s32 	%r431, %r43, %r430;
	shr.u32 	%r432, %r428, 4;
	and.b32  	%r433, %r432, 268435454;
	add.s32 	%r85, %r431, %r433;
	ld.shared.u16 	%rs15, [%r85];
	add.s16 	%rs34, %rs15, 1;
	st.shared.u16 	[%r85], %rs34;
	// begin inline asm
	shr.b32 %r301, %r726, %r312;
	// end inline asm
	and.b32  	%r434, %r253, %r301;
	shl.b32 	%r435, %r434, 10;
	and.b32  	%r436, %r435, 31744;
	add.s32 	%r437, %r43, %r436;
	shr.u32 	%r438, %r434, 4;
	and.b32  	%r439, %r438, 268435454;
	add.s32 	%r86, %r437, %r439;
	ld.shared.u16 	%rs16, [%r86];
	add.s16 	%rs35, %rs16, 1;
	st.shared.u16 	[%r86], %rs35;
	// begin inline asm
	shr.b32 %r304, %r725, %r312;
	// end inline asm
	and.b32  	%r440, %r253, %r304;
	shl.b32 	%r441, %r440, 10;
	and.b32  	%r442, %r441, 31744;
	add.s32 	%r443, %r43, %r442;
	shr.u32 	%r444, %r440, 4;
	and.b32  	%r445, %r444, 268435454;
	add.s32 	%r87, %r443, %r445;
	ld.shared.u16 	%rs17, [%r87];
	add.s16 	%rs36, %rs17, 1;
	st.shared.u16 	[%r87], %rs36;
	// begin inline asm
	shr.b32 %r307, %r724, %r312;
	// end inline asm
	and.b32  	%r446, %r253, %r307;
	shl.b32 	%r447, %r446, 10;
	and.b32  	%r448, %r447, 31744;
	add.s32 	%r449, %r43, %r448;
	shr.u32 	%r450, %r446, 4;
	and.b32  	%r451, %r450, 268435454;
	add.s32 	%r88, %r449, %r451;
	ld.shared.u16 	%rs18, [%r88];
	add.s16 	%rs37, %rs18, 1;
	st.shared.u16 	[%r88], %rs37;
	// begin inline asm
	shr.b32 %r310, %r723, %r312;
	// end inline asm
	and.b32  	%r452, %r253, %r310;
	shl.b32 	%r453, %r452, 10;
	and.b32  	%r454, %r453, 31744;
	add.s32 	%r455, %r43, %r454;
	shr.u32 	%r456, %r452, 4;
	and.b32  	%r457, %r456, 268435454;
	add.s32 	%r89, %r455, %r457;
	ld.shared.u16 	%rs19, [%r89];
	add.s16 	%rs38, %rs19, 1;
	st.shared.u16 	[%r89], %rs38;
	bar.sync 	0;
	ld.shared.u32 	%r90, [%r44];
	ld.shared.u32 	%r458, [%r44+4];
	ld.shared.u32 	%r459, [%r44+8];
	ld.shared.u32 	%r460, [%r44+12];
	ld.shared.u32 	%r461, [%r44+16];
	ld.shared.u32 	%r462, [%r44+20];
	ld.shared.u32 	%r463, [%r44+24];
	ld.shared.u32 	%r464, [%r44+28];
	ld.shared.u32 	%r465, [%r44+32];
	ld.shared.u32 	%r466, [%r44+36];
	ld.shared.u32 	%r467, [%r44+40];
	ld.shared.u32 	%r468, [%r44+44];
	ld.shared.u32 	%r469, [%r44+48];
	ld.shared.u32 	%r470, [%r44+52];
	ld.shared.u32 	%r471, [%r44+56];
	ld.shared.u32 	%r472, [%r44+60];
	ld.shared.u32 	%r473, [%r44+64];
	ld.shared.u32 	%r474, [%r44+68];
	ld.shared.u32 	%r475, [%r44+72];
	ld.shared.u32 	%r476, [%r44+76];
	ld.shared.u32 	%r477, [%r44+80];
	ld.shared.u32 	%r478, [%r44+84];
	ld.shared.u32 	%r479, [%r44+88];
	ld.shared.u32 	%r480, [%r44+92];
	ld.shared.u32 	%r481, [%r44+96];
	ld.shared.u32 	%r482, [%r44+100];
	ld.shared.u32 	%r483, [%r44+104];
	ld.shared.u32 	%r484, [%r44+108];
	ld.shared.u32 	%r485, [%r44+112];
	ld.shared.u32 	%r486, [%r44+116];
	ld.shared.u32 	%r487, [%r44+120];
	ld.shared.u32 	%r488, [%r44+124];
	ld.shared.u32 	%r489, [%r44+128];
	add.s32 	%r91, %r458, %r90;
	add.s32 	%r92, %r459, %r91;
	add.s32 	%r93, %r460, %r92;
	add.s32 	%r94, %r461, %r93;
	add.s32 	%r95, %r462, %r94;
	add.s32 	%r96, %r463, %r95;
	add.s32 	%r97, %r464, %r96;
	add.s32 	%r98, %r465, %r97;
	add.s32 	%r99, %r466, %r98;
	add.s32 	%r100, %r467, %r99;
	add.s32 	%r101, %r468, %r100;
	add.s32 	%r102, %r469, %r101;
	add.s32 	%r103, %r470, %r102;
	add.s32 	%r104, %r471, %r103;
	add.s32 	%r105, %r472, %r104;
	add.s32 	%r106, %r473, %r105;
	add.s32 	%r107, %r474, %r106;
	add.s32 	%r108, %r475, %r107;
	add.s32 	%r109, %r476, %r108;
	add.s32 	%r110, %r477, %r109;
	add.s32 	%r111, %r478, %r110;
	add.s32 	%r112, %r479, %r111;
	add.s32 	%r113, %r480, %r112;
	add.s32 	%r114, %r481, %r113;
	add.s32 	%r115, %r482, %r114;
	add.s32 	%r116, %r483, %r115;
	add.s32 	%r117, %r484, %r116;
	add.s32 	%r118, %r485, %r117;
	add.s32 	%r119, %r486, %r118;
	add.s32 	%r120, %r487, %r119;
	add.s32 	%r121, %r488, %r120;
	add.s32 	%r318, %r489, %r121;
	// begin inline asm
	mov.u32 %r313, %laneid;
	// end inline asm
	mov.b32 	%r316, 1;
	mov.b32 	%r343, -1;
	// begin inline asm
	{  .reg .u32 r0;  .reg .pred p;  shfl.sync.up.b32 r0|p, %r318, %r316, %r341, %r343;  @p add.u32 r0, r0, %r318;  mov.u32 %r314, r0;}
	// end inline asm
	mov.b32 	%r322, 2;
	// begin inline asm
	{  .reg .u32 r0;  .reg .pred p;  shfl.sync.up.b32 r0|p, %r314, %r322, %r341, %r343;  @p add.u32 r0, r0, %r314;  mov.u32 %r320, r0;}
	// end inline asm
	mov.b32 	%r328, 4;
	// begin inline asm
	{  .reg .u32 r0;  .reg .pred p;  shfl.sync.up.b32 r0|p, %r320, %r328, %r341, %r343;  @p add.u32 r0, r0, %r320;  mov.u32 %r326, r0;}
	// end inline asm
	mov.b32 	%r334, 8;
	// begin inline asm
	{  .reg .u32 r0;  .reg .pred p;  shfl.sync.up.b32 r0|p, %r326, %r334, %r341, %r343;  @p add.u32 r0, r0, %r326;  mov.u32 %r332, r0;}
	// end inline asm
	mov.b32 	%r340, 16;
	// begin inline asm
	{  .reg .u32 r0;  .reg .pred p;  shfl.sync.up.b32 r0|p, %r332, %r340, %r341, %r343;  @p add.u32 r0, r0, %r332;  mov.u32 %r338, r0;}
	// end inline asm
	setp.ne.s32 	%p20, %r313, 31;
	@%p20 bra 	$L__BB7_41;
	st.shared.u32 	[%r45], %r338;
$L__BB7_41:
	sub.s32 	%r490, %r338, %r318;
	setp.gt.u32 	%p21, %r2, 31;
	setp.eq.s32 	%p22, %r42, 7;
	setp.eq.s32 	%p23, %r42, 6;
	setp.eq.s32 	%p24, %r42, 5;
	setp.eq.s32 	%p25, %r42, 4;
	setp.eq.s32 	%p26, %r42, 3;
	setp.eq.s32 	%p27, %r42, 2;
	setp.eq.s32 	%p28, %r42, 1;
	bar.sync 	0;
	ld.shared.v4.u32 	{%r491, %r492, %r493, %r494}, [_ZZN3cub18CUB_300001_SM_10006detail10radix_sort31DeviceRadixSortSingleTileKernelINS1_5radix10policy_hubIiNS0_8NullTypeEyE10Policy1000ELNS0_9SortOrderE0EiS6_yNS1_21identity_decomposer_tEEEvPKT1_PSB_PKT2_PSF_T3_iiT4_E12temp_storage+33792];
	selp.b32 	%r495, %r491, %r742, %p28;
	add.s32 	%r496, %r492, %r491;
	selp.b32 	%r497, %r496, %r495, %p27;
	add.s32 	%r498, %r496, %r493;
	selp.b32 	%r499, %r498, %r497, %p26;
	add.s32 	%r500, %r498, %r494;
	selp.b32 	%r501, %r500, %r499, %p25;
	ld.shared.v4.u32 	{%r502, %r503, %r504, %r505}, [_ZZN3cub18CUB_300001_SM_10006detail10radix_sort31DeviceRadixSortSingleTileKernelINS1_5radix10policy_hubIiNS0_8NullTypeEyE10Policy1000ELNS0_9SortOrderE0EiS6_yNS1_21identity_decomposer_tEEEvPKT1_PSB_PKT2_PSF_T3_iiT4_E12temp_storage+33808];
	add.s32 	%r506, %r500, %r502;
	selp.b32 	%r507, %r506, %r501, %p24;
	add.s32 	%r508, %r506, %r503;
	selp.b32 	%r509, %r508, %r507, %p23;
	add.s32 	%r510, %r508, %r504;
	selp.b32 	%r742, %r510, %r509, %p22;
	add.s32 	%r126, %r510, %r505;
	setp.ne.s32 	%p29, %r313, 0;
	selp.b32 	%r511, %r490, 0, %p29;
	add.s32 	%r512, %r742, %r511;
	or.pred  	%p30, %p21, %p29;
	selp.b32 	%r743, %r512, %r490, %p21;
	@%p30 bra 	$L__BB7_43;
	shl.b32 	%r743, %r126, 16;
	st.shared.u32 	[_ZZN3cub18CUB_300001_SM_10006detail10radix_sort31DeviceRadixSortSingleTileKernelINS1_5radix10policy_hubIiNS0_8NullTypeEyE10Policy1000ELNS0_9SortOrderE0EiS6_yNS1_21identity_decomposer_tEEEvPKT1_PSB_PKT2_PSF_T3_iiT4_E12temp_storage+33832], %r743;
$L__BB7_43:
	setp.eq.s32 	%p31, %r2, 0;
	bar.sync 	0;
	ld.shared.u32 	%r513, [_ZZN3cub18CUB_300001_SM_10006detail10radix_sort31DeviceRadixSortSingleTileKernelINS1_5radix10policy_hubIiNS0_8NullTypeEyE10Policy1000ELNS0_9SortOrderE0EiS6_yNS1_21identity_decomposer_tEEEvPKT1_PSB_PKT2_PSF_T3_iiT4_E12temp_storage+33832];
	selp.b32 	%r514, 0, %r513, %p31;
	add.s32 	%r515, %r743, %r514;
	add.s32 	%r516, %r90, %r515;
	add.s32 	%r517, %r91, %r515;
	add.s32 	%r518, %r92, %r515;
	add.s32 	%r519, %r93, %r515;
	add.s32 	%r520, %r94, %r515;
	add.s32 	%r521, %r95, %r515;
	add.s32 	%r522, %r96, %r515;
	add.s32 	%r523, %r97, %r515;
	add.s32 	%r524, %r98, %r515;
	add.s32 	%r525, %r99, %r515;
	add.s32 	%r526, %r100, %r515;
	add.s32 	%r527, %r101, %r515;
	add.s32 	%r528, %r102, %r515;
	add.s32 	%r529, %r103, %r515;
	add.s32 	%r530, %r104, %r515;
	add.s32 	%r531, %r105, %r515;
	add.s32 	%r532, %r106, %r515;
	add.s32 	%r533, %r107, %r515;
	add.s32 	%r534, %r108, %r515;
	add.s32 	%r535, %r109, %r515;
	add.s32 	%r536, %r110, %r515;
	add.s32 	%r537, %r111, %r515;
	add.s32 	%r538, %r112, %r515;
	add.s32 	%r539, %r113, %r515;
	add.s32 	%r540, %r114, %r515;
	add.s32 	%r541, %r115, %r515;
	add.s32 	%r542, %r116, %r515;
	add.s32 	%r543, %r117, %r515;
	add.s32 	%r544, %r118, %r515;
	add.s32 	%r545, %r119, %r515;
	add.s32 	%r546, %r120, %r515;
	add.s32 	%r547, %r121, %r515;
	st.shared.u32 	[%r44], %r515;
	st.shared.u32 	[%r44+4], %r516;
	st.shared.u32 	[%r44+8], %r517;
	st.shared.u32 	[%r44+12], %r518;
	st.shared.u32 	[%r44+16], %r519;
	st.shared.u32 	[%r44+20], %r520;
	st.shared.u32 	[%r44+24], %r521;
	st.shared.u32 	[%r44+28], %r522;
	st.shared.u32 	[%r44+32], %r523;
	st.shared.u32 	[%r44+36], %r524;
	st.shared.u32 	[%r44+40], %r525;
	st.shared.u32 	[%r44+44], %r526;
	st.shared.u32 	[%r44+48], %r527;
	st.shared.u32 	[%r44+52], %r528;
	st.shared.u32 	[%r44+56], %r529;
	st.shared.u32 	[%r44+60], %r530;
	st.shared.u32 	[%r44+64], %r531;
	st.shared.u32 	[%r44+68], %r532;
	st.shared.u32 	[%r44+72], %r533;
	st.shared.u32 	[%r44+76], %r534;
	st.shared.u32 	[%r44+80], %r535;
	st.shared.u32 	[%r44+84], %r536;
	st.shared.u32 	[%r44+88], %r537;
	st.shared.u32 	[%r44+92], %r538;
	st.shared.u32 	[%r44+96], %r539;
	st.shared.u32 	[%r44+100], %r540;
	st.shared.u32 	[%r44+104], %r541;
	st.shared.u32 	[%r44+108], %r542;
	st.shared.u32 	[%r44+112], %r543;
	st.shared.u32 	[%r44+116], %r544;
	st.shared.u32 	[%r44+120], %r545;
	st.shared.u32 	[%r44+124], %r546;
	st.shared.u32 	[%r44+128], %r547;
	bar.sync 	0;
	cvt.u32.u16 	%r548, %rs1;
	ld.shared.u16 	%r549, [%r71];
	add.s32 	%r130, %r549, %r548;
	cvt.u32.u16 	%r550, %rs2;
	ld.shared.u16 	%r551, [%r72];
	add.s32 	%r131, %r551, %r550;
	cvt.u32.u16 	%r552, %rs3;
	ld.shared.u16 	%r553, [%r73];
	add.s32 	%r132, %r553, %r552;
	cvt.u32.u16 	%r554, %rs4;
	ld.shared.u16 	%r555, [%r74];
	add.s32 	%r133, %r555, %r554;
	cvt.u32.u16 	%r556, %rs5;
	ld.shared.u16 	%r557, [%r75];
	add.s32 	%r134, %r557, %r556;
	cvt.u32.u16 	%r558, %rs6;
	ld.shared.u16 	%r559, [%r76];
	add.s32 	%r135, %r559, %r558;
	cvt.u32.u16 	%r560, %rs7;
	ld.shared.u16 	%r561, [%r77];
	add.s32 	%r136, %r561, %r560;
	cvt.u32.u16 	%r562, %rs8;
	ld.shared.u16 	%r563, [%r78];
	add.s32 	%r137, %r563, %r562;
	cvt.u32.u16 	%r564, %rs9;
	ld.shared.u16 	%r565, [%r79];
	add.s32 	%r138, %r565, %r564;
	cvt.u32.u16 	%r566, %rs10;
	ld.shared.u16 	%r567, [%r80];
	add.s32 	%r139, %r567, %r566;
	cvt.u32.u16 	%r568, %rs11;
	ld.shared.u16 	%r569, [%r81];
	add.s32 	%r140, %r569, %r568;
	cvt.u32.u16 	%r570, %rs12;
	ld.shared.u16 	%r571, [%r82];
	add.s32 	%r141, %r571, %r570;
	cvt.u32.u16 	%r572, %rs13;
	ld.shared.u16 	%r573, [%r83];
	add.s32 	%r142, %r573, %r572;
	cvt.u32.u16 	%r574, %rs14;
	ld.shared.u16 	%r575, [%r84];
	add.s32 	%r143, %r575, %r574;
	cvt.u32.u16 	%r576, %rs15;
	ld.shared.u16 	%r577, [%r85];
	add.s32 	%r144, %r577, %r576;
	cvt.u32.u16 	%r578, %rs16;
	ld.shared.u16 	%r579, [%r86];
	add.s32 	%r145, %r579, %r578;
	cvt.u32.u16 	%r580, %rs17;
	ld.shared.u16 	%r581, [%r87];
	add.s32 	%r146, %r581, %r580;
	cvt.u32.u16 	%r582, %rs18;
	ld.shared.u16 	%r583, [%r88];
	add.s32 	%r147, %r583, %r582;
	cvt.u32.u16 	%r584, %rs19;
	ld.shared.u16 	%r585, [%r89];
	add.s32 	%r148, %r585, %r584;
	bar.sync 	0;
	setp.lt.s32 	%p32, %r722, %r190;
	@%p32 bra 	$L__BB7_83;
	cvt.u64.u32 	%rd8, %r2;
	shl.b32 	%r586, %r130, 2;
	mov.u32 	%r587, _ZZN3cub18CUB_300001_SM_10006detail10radix_sort31DeviceRadixSortSingleTileKernelINS1_5radix10policy_hubIiNS0_8NullTypeEyE10Policy1000ELNS0_9SortOrderE0EiS6_yNS1_21identity_decomposer_tEEEvPKT1_PSB_PKT2_PSF_T3_iiT4_E12temp_storage;
	add.s32 	%r588, %r587, %r586;
	st.shared.u32 	[%r588], %r741;
	shl.b32 	%r589, %r131, 2;
	add.s32 	%r590, %r587, %r589;
	st.shared.u32 	[%r590], %r740;
	shl.b32 	%r591, %r132, 2;
	add.s32 	%r592, %r587, %r591;
	st.shared.u32 	[%r592], %r739;
	shl.b32 	%r593, %r133, 2;
	add.s32 	%r594, %r587, %r593;
	st.shared.u32 	[%r594], %r738;
	shl.b32 	%r595, %r134, 2;
	add.s32 	%r596, %r587, %r595;
	st.shared.u32 	[%r596], %r737;
	shl.b32 	%r597, %r135, 2;
	add.s32 	%r598, %r587, %r597;
	st.shared.u32 	[%r598], %r736;
	shl.b32 	%r599, %r136, 2;
	add.s32 	%r600, %r587, %r599;
	st.shared.u32 	[%r600], %r735;
	shl.b32 	%r601, %r137, 2;
	add.s32 	%r602, %r587, %r601;
	st.shared.u32 	[%r602], %r734;
	shl.b32 	%r603, %r138, 2;
	add.s32 	%r604, %r587, %r603;
	st.shared.u32 	[%r604], %r733;
	shl.b32 	%r605, %r139, 2;
	add.s32 	%r606, %r587, %r605;
	st.shared.u32 	[%r606], %r732;
	shl.b32 	%r607, %r140, 2;
	add.s32 	%r608, %r587, %r607;
	st.shared.u32 	[%r608], %r731;
	shl.b32 	%r609, %r141, 2;
	add.s32 	%r610, %r587, %r609;
	st.shared.u32 	[%r610], %r730;
	shl.b32 	%r611, %r142, 2;
	add.s32 	%r612, %r587, %r611;
	st.shared.u32 	[%r612], %r729;
	shl.b32 	%r613, %r143, 2;
	add.s32 	%r614, %r587, %r613;
	st.shared.u32 	[%r614], %r728;
	shl.b32 	%r615, %r144, 2;
	add.s32 	%r616, %r587, %r615;
	st.shared.u32 	[%r616], %r727;
	shl.b32 	%r617, %r145, 2;
	add.s32 	%r618, %r587, %r617;
	st.shared.u32 	[%r618], %r726;
	shl.b32 	%r619, %r146, 2;
	add.s32 	%r620, %r587, %r619;
	st.shared.u32 	[%r620], %r725;
	shl.b32 	%r621, %r147, 2;
	add.s32 	%r622, %r587, %r621;
	st.shared.u32 	[%r622], %r724;
	shl.b32 	%r623, %r148, 2;
	add.s32 	%r624, %r587, %r623;
	st.shared.u32 	[%r624], %r723;
	bar.sync 	0;
	mad.lo.s32 	%r149, %r2, -72, %r46;
	ld.shared.u32 	%r150, [%r149+1024];
	ld.shared.u32 	%r151, [%r149+2048];
	ld.shared.u32 	%r152, [%r149+3072];
	ld.shared.u32 	%r153, [%r149+4096];
	ld.shared.u32 	%r154, [%r149+5120];
	ld.shared.u32 	%r155, [%r149+6144];
	ld.shared.u32 	%r156, [%r149+7168];
	ld.shared.u32 	%r157, [%r149+8192];
	ld.shared.u32 	%r158, [%r149+9216];
	ld.shared.u32 	%r159, [%r149+10240];
	ld.shared.u32 	%r160, [%r149+11264];
	ld.shared.u32 	%r161, [%r149+12288];
	ld.shared.u32 	%r162, [%r149+13312];
	ld.shared.u32 	%r163, [%r149+14336];
	ld.shared.u32 	%r164, [%r149+15360];
	ld.shared.u32 	%r165, [%r149+16384];
	ld.shared.u32 	%r166, [%r149+17408];
	ld.shared.u32 	%r167, [%r149+18432];
	setp.gt.u64 	%p33, %rd4, %rd8;
	cvta.to.global.u64 	%rd9, %rd3;
	mul.wide.u32 	%rd10, %r2, 4;
	add.s64 	%rd2, %rd9, %rd10;
	@%p33 bra 	$L__BB7_45;
	bra.uni 	$L__BB7_46;
$L__BB7_45:
	ld.shared.u32 	%r625, [%r149];
	xor.b32  	%r626, %r625, -2147483648;
	st.global.u32 	[%rd2], %r626;
$L__BB7_46:
	add.s32 	%r627, %r2, 256;
	cvt.u64.u32 	%rd11, %r627;
	setp.le.u64 	%p34, %rd4, %rd11;
	@%p34 bra 	$L__BB7_48;
	xor.b32  	%r628, %r150, -2147483648;
	st.global.u32 	[%rd2+1024], %r628;
$L__BB7_48:
	add.s32 	%r629, %r2, 512;
	cvt.u64.u32 	%rd12, %r629;
	setp.le.u64 	%p35, %rd4, %rd12;
	@%p35 bra 	$L__BB7_50;
	xor.b32  	%r630, %r151, -2147483648;
	st.global.u32 	[%rd2+2048], %r630;
$L__BB7_50:
	add.s32 	%r631, %r2, 768;
	cvt.u64.u32 	%rd13, %r631;
	setp.le.u64 	%p36, %rd4, %rd13;
	@%p36 bra 	$L__BB7_52;
	xor.b32  	%r632, %r152, -2147483648;
	st.global.u32 	[%rd2+3072], %r632;
$L__BB7_52:
	or.b32  	%r633, %r2, 1024;
	cvt.u64.u32 	%rd14, %r633;
	setp.le.u64 	%p37, %rd4, %rd14;
	@%p37 bra 	$L__BB7_54;
	xor.b32  	%r634, %r153, -2147483648;
	st.global.u32 	[%rd2+4096], %r634;
$L__BB7_54:
	add.s32 	%r635, %r2, 1280;
	cvt.u64.u32 	%rd15, %r635;
	setp.le.u64 	%p38, %rd4, %rd15;
	@%p38 bra 	$L__BB7_56;
	xor.b32  	%r636, %r154, -2147483648;
	st.global.u32 	[%rd2+5120], %r636;
$L__BB7_56:
	add.s32 	%r637, %r2, 1536;
	cvt.u64.u32 	%rd16, %r637;
	setp.le.u64 	%p39, %rd4, %rd16;
	@%p39 bra 	$L__BB7_58;
	xor.b32  	%r638, %r155, -2147483648;
	st.global.u32 	[%rd2+6144], %r638;
$L__BB7_58:
	add.s32 	%r639, %r2, 1792;
	cvt.u64.u32 	%rd17, %r639;
	setp.le.u64 	%p40, %rd4, %rd17;
	@%p40 bra 	$L__BB7_60;
	xor.b32  	%r640, %r156, -2147483648;
	st.global.u32 	[%rd2+7168], %r640;
$L__BB7_60:
	or.b32  	%r641, %r2, 2048;
	cvt.u64.u32 	%rd18, %r641;
	setp.le.u64 	%p41, %rd4, %rd18;
	@%p41 bra 	$L__BB7_62;
	xor.b32  	%r642, %r157, -2147483648;
	st.global.u32 	[%rd2+8192], %r642;
$L__BB7_62:
	add.s32 	%r643, %r2, 2304;
	cvt.u64.u32 	%rd19, %r643;
	setp.le.u64 	%p42, %rd4, %rd19;
	@%p42 bra 	$L__BB7_64;
	xor.b32  	%r644, %r158, -2147483648;
	st.global.u32 	[%rd2+9216], %r644;
$L__BB7_64:
	add.s32 	%r645, %r2, 2560;
	cvt.u64.u32 	%rd20, %r645;
	setp.le.u64 	%p43, %rd4, %rd20;
	@%p43 bra 	$L__BB7_66;
	xor.b32  	%r646, %r159, -2147483648;
	st.global.u32 	[%rd2+10240], %r646;
$L__BB7_66:
	add.s32 	%r647, %r2, 2816;
	cvt.u64.u32 	%rd21, %r647;
	setp.le.u64 	%p44, %rd4, %rd21;
	@%p44 bra 	$L__BB7_68;
	xor.b32  	%r648, %r160, -2147483648;
	st.global.u32 	[%rd2+11264], %r648;
$L__BB7_68:
	or.b32  	%r649, %r2, 3072;
	cvt.u64.u32 	%rd22, %r649;
	setp.le.u64 	%p45, %rd4, %rd22;
	@%p45 bra 	$L__BB7_70;
	xor.b32  	%r650, %r161, -2147483648;
	st.global.u32 	[%rd2+12288], %r650;
$L__BB7_70:
	add.s32 	%r651, %r2, 3328;
	cvt.u64.u32 	%rd23, %r651;
	setp.le.u64 	%p46, %rd4, %rd23;
	@%p46 bra 	$L__BB7_72;
	xor.b32  	%r652, %r162, -2147483648;
	st.global.u32 	[%rd2+13312], %r652;
$L__BB7_72:
	add.s32 	%r653, %r2, 3584;
	cvt.u64.u32 	%rd24, %r653;
	setp.le.u64 	%p47, %rd4, %rd24;
	@%p47 bra 	$L__BB7_74;
	xor.b32  	%r654, %r163, -2147483648;
	st.global.u32 	[%rd2+14336], %r654;
$L__BB7_74:
	add.s32 	%r655, %r2, 3840;
	cvt.u64.u32 	%rd25, %r655;
	setp.le.u64 	%p48, %rd4, %rd25;
	@%p48 bra 	$L__BB7_76;
	xor.b32  	%r656, %r164, -2147483648;
	st.global.u32 	[%rd2+15360], %r656;
$L__BB7_76:
	or.b32  	%r657, %r2, 4096;
	cvt.u64.u32 	%rd26, %r657;
	setp.le.u64 	%p49, %rd4, %rd26;
	@%p49 bra 	$L__BB7_78;
	xor.b32  	%r658, %r165, -2147483648;
	st.global.u32 	[%rd2+16384], %r658;
$L__BB7_78:
	add.s32 	%r659, %r2, 4352;
	cvt.u64.u32 	%rd27, %r659;
	setp.le.u64 	%p50, %rd4, %rd27;
	@%p50 bra 	$L__BB7_80;
	xor.b32  	%r660, %r166, -2147483648;
	st.global.u32 	[%rd2+17408], %r660;
$L__BB7_80:
	add.s32 	%r661, %r2, 4608;
	cvt.u64.u32 	%rd28, %r661;
	setp.le.u64 	%p51, %rd4, %rd28;
	@%p51 bra 	$L__BB7_82;
	xor.b32  	%r662, %r167, -2147483648;
	st.global.u32 	[%rd2+18432], %r662;
$L__BB7_82:
	ret;
$L__BB7_83:
	shl.b32 	%r663, %r130, 2;
	mov.u32 	%r664, _ZZN3cub18CUB_300001_SM_10006detail10radix_sort31DeviceRadixSortSingleTileKernelINS1_5radix10policy_hubIiNS0_8NullTypeEyE10Policy1000ELNS0_9SortOrderE0EiS6_yNS1_21identity_decomposer_tEEEvPKT1_PSB_PKT2_PSF_T3_iiT4_E12temp_storage;
	add.s32 	%r665, %r664, %r663;
	st.shared.u32 	[%r665], %r741;
	shl.b32 	%r666, %r131, 2;
	add.s32 	%r667, %r664, %r666;
	st.shared.u32 	[%r667], %r740;
	shl.b32 	%r668, %r132, 2;
	add.s32 	%r669, %r664, %r668;
	st.shared.u32 	[%r669], %r739;
	shl.b32 	%r670, %r133, 2;
	add.s32 	%r671, %r664, %r670;
	st.shared.u32 	[%r671], %r738;
	shl.b32 	%r672, %r134, 2;
	add.s32 	%r673, %r664, %r672;
	st.shared.u32 	[%r673], %r737;
	shl.b32 	%r674, %r135, 2;
	add.s32 	%r675, %r664, %r674;
	st.shared.u32 	[%r675], %r736;
	shl.b32 	%r676, %r136, 2;
	add.s32 	%r677, %r664, %r676;
	st.shared.u32 	[%r677], %r735;
	shl.b32 	%r678, %r137, 2;
	add.s32 	%r679, %r664, %r678;
	st.shared.u32 	[%r679], %r734;
	shl.b32 	%r680, %r138, 2;
	add.s32 	%r681, %r664, %r680;
	st.shared.u32 	[%r681], %r733;
	shl.b32 	%r682, %r139, 2;
	add.s32 	%r683, %r664, %r682;
	st.shared.u32 	[%r683], %r732;
	shl.b32 	%r684, %r140, 2;
	add.s32 	%r685, %r664, %r684;
	st.shared.u32 	[%r685], %r731;
	shl.b32 	%r686, %r141, 2;
	add.s32 	%r687, %r664, %r686;
	st.shared.u32 	[%r687], %r730;
	shl.b32 	%r688, %r142, 2;
	add.s32 	%r689, %r664, %r688;
	st.shared.u32 	[%r689], %r729;
	shl.b32 	%r690, %r143, 2;
	add.s32 	%r691, %r664, %r690;
	st.shared.u32 	[%r691], %r728;
	shl.b32 	%r692, %r144, 2;
	add.s32 	%r693, %r664, %r692;
	st.shared.u32 	[%r693], %r727;
	shl.b32 	%r694, %r145, 2;
	add.s32 	%r695, %r664, %r694;
	st.shared.u32 	[%r695], %r726;
	shl.b32 	%r696, %r146, 2;
	add.s32 	%r697, %r664, %r696;
	st.shared.u32 	[%r697], %r725;
	shl.b32 	%r698, %r147, 2;
	add.s32 	%r699, %r664, %r698;
	st.shared.u32 	[%r699], %r724;
	shl.b32 	%r700, %r148, 2;
	add.s32 	%r701, %r664, %r700;
	st.shared.u32 	[%r701], %r723;
	bar.sync 	0;
	ld.shared.u32 	%r741, [%r46];
	ld.shared.u32 	%r740, [%r46+4];
	ld.shared.u32 	%r739, [%r46+8];
	ld.shared.u32 	%r738, [%r46+12];
	ld.shared.u32 	%r737, [%r46+16];
	ld.shared.u32 	%r736, [%r46+20];
	ld.shared.u32 	%r735, [%r46+24];
	ld.shared.u32 	%r734, [%r46+28];
	ld.shared.u32 	%r733, [%r46+32];
	ld.shared.u32 	%r732, [%r46+36];
	ld.shared.u32 	%r731, [%r46+40];
	ld.shared.u32 	%r730, [%r46+44];
	ld.shared.u32 	%r729, [%r46+48];
	ld.shared.u32 	%r728, [%r46+52];
	ld.shared.u32 	%r727, [%r46+56];
	ld.shared.u32 	%r726, [%r46+60];
	ld.shared.u32 	%r725, [%r46+64];
	ld.shared.u32 	%r724, [%r46+68];
	ld.shared.u32 	%r723, [%r46+72];
	bar.sync 	0;
	add.s32 	%r722, %r722, 6;
	add.s32 	%r721, %r721, -6;
	bra.uni 	$L__BB7_39;

}
	// .globl	_ZN3cub18CUB_300001_SM_10006detail10radix_sort30DeviceRadixSortHistogramKernelINS1_5radix10policy_hubIiNS0_8NullTypeEyE10Policy1000ELNS0_9SortOrderE0EiyNS1_21identity_decomposer_tEEEvPT2_PKT1_SB_iiT3_
.visible .entry _ZN3cub18CUB_300001_SM_10006detail10radix_sort30DeviceRadixSortHistogramKernelINS1_5radix10policy_hubIiNS0_8NullTypeEyE10Policy1000ELNS0_9SortOrderE0EiyNS1_21identity_decomposer_tEEEvPT2_PKT1_SB_iiT3_(
	.param .u64 .ptr .align 1 _ZN3cub18CUB_300001_SM_10006detail10radix_sort30DeviceRadixSortHistogramKernelINS1_5radix10policy_hubIiNS0_8NullTypeEyE10Policy1000ELNS0_9SortOrderE0EiyNS1_21identity_decomposer_tEEEvPT2_PKT1_SB_iiT3__param_0,
	.param .u64 .ptr .align 1 _ZN3cub18CUB_300001_SM_10006detail10radix_sort30DeviceRadixSortHistogramKernelINS1_5radix10policy_hubIiNS0_8NullTypeEyE10Policy1000ELNS0_9SortOrderE0EiyNS1_21identity_decomposer_tEEEvPT2_PKT1_SB_iiT3__param_1,
	.param .u64 _ZN3cub18CUB_300001_SM_10006detail10radix_sort30DeviceRadixSortHistogramKernelINS1_5radix10policy_hubIiNS0_8NullTypeEyE10Policy1000ELNS0_9SortOrderE0EiyNS1_21identity_decomposer_tEEEvPT2_PKT1_SB_iiT3__param_2,
	.param .u32 _ZN3cub18CUB_300001_SM_10006detail10radix_sort30DeviceRadixSortHistogramKernelINS1_5radix10policy_hubIiNS0_8NullTypeEyE10Policy1000ELNS0_9SortOrderE0EiyNS1_21identity_decomposer_tEEEvPT2_PKT1_SB_iiT3__param_3,
	.param .u32 _ZN3cub18CUB_300001_SM_10006detail10radix_sort30DeviceRadixSortHistogramKernelINS1_5radix10policy_hubIiNS0_8NullTypeEyE10Policy1000ELNS0_9SortOrderE0EiyNS1_21identity_decomposer_tEEEvPT2_PKT1_SB_iiT3__param_4,
	.param .align 1 .b8 _ZN3cub18CUB_300001_SM_10006detail10radix_sort30DeviceRadixSortHistogramKernelINS1_5radix10policy_hubIiNS0_8NullTypeEyE10Policy1000ELNS0_9SortOrderE0EiyNS1_21identity_decomposer_tEEEvPT2_PKT1_SB_iiT3__param_5[1]
)
.maxntid 128
{
	.reg .pred 	%p<91>;
	.reg .b32 	%r<486>;
	.reg .b64 	%rd<137>;
	// demoted variable
	.shared .align 4 .b8 _ZZN3cub18CUB_300001_SM_10006detail10radix_sort30DeviceRadixSortHistogramKernelINS1_5radix10policy_hubIiNS0_8NullTypeEyE10Policy1000ELNS0_9SortOrderE0EiyNS1_21identity_decomposer_tEEEvPT2_PKT1_SB_iiT3_E12temp_storage[4096];
	ld.param.u64 	%rd18, [_ZN3cub18CUB_300001_SM_10006detail10radix_sort30DeviceRadixSortHistogramKernelINS1_5radix10policy_hubIiNS0_8NullTypeEyE10Policy1000ELNS0_9SortOrderE0EiyNS1_21identity_decomposer_tEEEvPT2_PKT1_SB_iiT3__param_0];
	ld.param.u64 	%rd19, [_ZN3cub18CUB_300001_SM_10006detail10radix_sort30DeviceRadixSortHistogramKernelINS1_5radix10policy_hubIiNS0_8NullTypeEyE10Policy1000ELNS0_9SortOrderE0EiyNS1_21identity_decomposer_tEEEvPT2_PKT1_SB_iiT3__param_1];
	ld.param.u64 	%rd17, [_ZN3cub18CUB_300001_SM_10006detail10radix_sort30DeviceRadixSortHistogramKernelINS1_5radix10policy_hubIiNS0_8NullTypeEyE10Policy1000ELNS0_9SortOrderE0EiyNS1_21identity_decomposer_tEEEvPT2_PKT1_SB_iiT3__param_2];
	ld.param.u32 	%r174, [_ZN3cub18CUB_300001_SM_10006detail10radix_sort30DeviceRadixSortHistogramKernelINS1_5radix10policy_hubIiNS0_8NullTypeEyE10Policy1000ELNS0_9SortOrderE0EiyNS1_21identity_decomposer_tEEEvPT2_PKT1_SB_iiT3__param_3];
	ld.param.u32 	%r175, [_ZN3cub18CUB_300001_SM_10006detail10radix_sort30DeviceRadixSortHistogramKernelINS1_5radix10policy_hubIiNS0_8NullTypeEyE10Policy1000ELNS0_9SortOrderE0EiyNS1_21identity_decomposer_tEEEvPT2_PKT1_SB_iiT3__param_4];
	cvta.to.global.u64 	%rd1, %rd19;
	cvta.to.global.u64 	%rd2, %rd18;
	setp.eq.s64 	%p2, %rd17, 0;
	@%p2 bra 	$L__BB8_153;
	sub.s32 	%r176, %r175, %r174;
	add.s32 	%r177, %r176, 7;
	shr.s32 	%r178, %r177, 31;
	shr.u32 	%r179, %r178, 29;
	add.s32 	%r180, %r177, %r179;
	shr.s32 	%r181, %r180, 3;
	mov.u32 	%r182, %tid.x;
	setp.gt.u32 	%p3, %r182, 255;
	setp.lt.s32 	%p4, %r177, 8;
	mov.u32 	%r183, %ctaid.x;
	shl.b32 	%r184, %r183, 11;
	cvt.u64.u32 	%rd3, %r184;
	mov.u32 	%r185, %nctaid.x;
	shl.b32 	%r186, %r185, 11;
	cvt.u64.u32 	%rd4, %r186;
	add.s32 	%r1, %r181, -1;
	and.b32  	%r2, %r181, 15;
	and.b32  	%r3, %r181, 7;
	add.s32 	%r4, %r3, -1;
	and.b32  	%r5, %r181, 3;
	or.pred  	%p1, %p3, %p4;
	shl.b32 	%r187, %r182, 2;
	mov.u32 	%r188, _ZZN3cub18CUB_300001_SM_10006detail10radix_sort30DeviceRadixSortHistogramKernelINS1_5radix10policy_hubIiNS0_8NullTypeEyE10Policy1000ELNS0_9SortOrderE0EiyNS1_21identity_decomposer_tEEEvPT2_PKT1_SB_iiT3_E12temp_storage;
	add.s32 	%r6, %r188, %r187;
	and.b32  	%r7, %r181, 268435440;
	cvt.u64.u32 	%rd5, %r182;
	add.s32 	%r8, %r182, 128;
	add.s32 	%r9, %r182, 256;
	add.s32 	%r10, %r182, 384;
	add.s32 	%r11, %r182, 512;
	add.s32 	%r12, %r182, 640;
	add.s32 	%r13, %r182, 768;
	or.b32  	%r14, %r182, 1024;
	add.s32 	%r15, %r182, 1920;
	and.b32  	%r16, %r181, 268435448;
	and.b32  	%r17, %r181, 1;
	neg.s32 	%r18, %r7;
	add.s32 	%r19, %r6, 8192;
	add.s64 	%rd21, %rd17, -1;
	shr.u64 	%rd22, %rd21, 30;
	add.s64 	%rd23, %rd22, 1;
	min.u64 	%rd6, %rd23, %rd17;
	mov.b64 	%rd135, 0;
$L__BB8_2:
	@%p1 bra 	$L__BB8_30;
	setp.lt.u32 	%p5, %r1, 15;
	mov.b32 	%r439, 0;
	@%p5 bra 	$L__BB8_6;
	mov.u32 	%r436, %r19;
	mov.u32 	%r437, %r18;
$L__BB8_5:
	.pragma "nounroll";
	mov.b32 	%r190, 0;
	st.shared.u32 	[%r436+-8192], %r190;
	st.shared.u32 	[%r436+-7168], %r190;
	st.shared.u32 	[%r436+-6144], %r190;
	st.shared.u32 	[%r436+-5120], %r190;
	st.shared.u32 	[%r436+-4096], %r190;
	st.shared.u32 	[%r436+-3072], %r190;
	st.shared.u32 	[%r436+-2048], %r190;
	st.shared.u32 	[%r436+-1024], %r190;
	st.shared.u32 	[%r436], %r190;
	st.shared.u32 	[%r436+1024], %r190;
	st.shared.u32 	[%r436+2048], %r190;
	st.shared.u32 	[%r436+3072], %r190;
	st.shared.u32 	[%r436+4096], %r190;
	st.shared.u32 	[%r436+5120], %r190;
	st.shared.u32 	[%r436+6144], %r190;
	st.shared.u32 	[%r436+7168], %r190;
	add.s32 	%r437, %r437, 16;
	add.s32 	%r436, %r436, 16384;
	setp.ne.s32 	%p6, %r437, 0;
	mov.u32 	%r439, %r7;
	@%p6 bra 	$L__BB8_5;
$L__BB8_6:
	add.s32 	%r25, %r2, -1;
	setp.eq.s32 	%p7, %r2, 0;
	@%p7 bra 	$L__BB8_16;
	setp.lt.u32 	%p8, %r25, 7;
	@%p8 bra 	$L__BB8_9;
	shl.b32 	%r191, %r439, 10;
	add.s32 	%r192, %r6, %r191;
	mov.b32 	%r193, 0;
	st.shared.u32 	[%r192], %r193;
	st.shared.u32 	[%r192+1024], %r193;
	st.shared.u32 	[%r192+2048], %r193;
	st.shared.u32 	[%r192+3072], %r193;
	st.shared.u32 	[%r192+4096], %r193;
	st.shared.u32 	[%r192+5120], %r193;
	st.shared.u32 	[%r192+6144], %r193;
	st.shared.u32 	[%r192+7168], %r193;
	add.s32 	%r439, %r439, 8;
$L__BB8_9:
	setp.eq.s32 	%p9, %r3, 0;
	@%p9 bra 	$L__BB8_16;
	setp.lt.u32 	%p10, %r4, 3;
	@%p10 bra 	$L__BB8_12;
	shl.b32 	%r194, %r439, 10;
	add.s32 	%r195, %r6, %r194;
	mov.b32 	%r196, 0;
	st.shared.u32 	[%r195], %r196;
	st.shared.u32 	[%r195+1024], %r196;
	st.shared.u32 	[%r195+2048], %r196;
	st.shared.u32 	[%r195+3072], %r196;
	add.s32 	%r439, %r439, 4;
$L__BB8_12:
	setp.eq.s32 	%p11, %r5, 0;
	@%p11 bra 	$L__BB8_16;
	setp.eq.s32 	%p12, %r5, 1;
	shl.b32 	%r197, %r439, 10;
	add.s32 	%r30, %r6, %r197;
	mov.b32 	%r198, 0;
	st.shared.u32 	[%r30], %r198;
	@%p12 bra 	$L__BB8_16;
	setp.eq.s32 	%p13, %r5, 2;
	mov.b32 	%r199, 0;
	st.shared.u32 	[%r30+1024], %r199;
	@%p13 bra 	$L__BB8_16;
	mov.b32 	%r200, 0;
	st.shared.u32 	[%r30+2048], %r200;
$L__BB8_16:
	cvt.u32.u64 	%r201, %rd5;
	setp.gt.u32 	%p14, %r201, 127;
	@%p14 bra 	$L__BB8_30;
	setp.lt.u32 	%p15, %r1, 15;
	mov.b32 	%r443, 0;
	@%p15 bra 	$L__BB8_20;
	mov.b32 	%r441, 0;
$L__BB8_19:
	.pragma "nounroll";
	shl.b32 	%r204, %r441, 10;
	add.s32 	%r205, %r6, %r204;
	mov.b32 	%r206, 0;
	st.shared.u32 	[%r205+512], %r206;
	st.shared.u32 	[%r205+1536], %r206;
	st.shared.u32 	[%r205+2560], %r206;
	st.shared.u32 	[%r205+3584], %r206;
	st.shared.u32 	[%r205+4608], %r206;
	st.shared.u32 	[%r205+5632], %r206;
	st.shared.u32 	[%r205+6656], %r206;
	st.shared.u32 	[%r205+7680], %r206;
	st.shared.u32 	[%r205+8704], %r206;
	st.shared.u32 	[%r205+9728], %r206;
	st.shared.u32 	[%r205+10752], %r206;
	st.shared.u32 	[%r205+11776], %r206;
	st.shared.u32 	[%r205+12800], %r206;
	st.shared.u32 	[%r205+13824], %r206;
	st.shared.u32 	[%r205+14848], %r206;
	st.shared.u32 	[%r205+15872], %r206;
	add.s32 	%r441, %r441, 16;
	setp.ne.s32 	%p16, %r441, %r7;
	mov.u32 	%r443, %r7;
	@%p16 bra 	$L__BB8_19;
$L__BB8_20:
	setp.eq.s32 	%p17, %r2, 0;
	@%p17 bra 	$L__BB8_30;
	setp.lt.u32 	%p18, %r25, 7;
	@%p18 bra 	$L__BB8_23;
	shl.b32 	%r207, %r443, 10;
	add.s32 	%r208, %r6, %r207;
	mov.b32 	%r209, 0;
	st.shared.u32 	[%r208+512], %r209;
	st.shared.u32 	[%r208+1536], %r209;
	st.shared.u32 	[%r208+2560], %r209;
	st.shared.u32 	[%r208+3584], %r209;
	st.shared.u32 	[%r208+4608], %r209;
	st.shared.u32 	[%r208+5632], %r209;
	st.shared.u32 	[%r208+6656], %r209;
	st.shared.u32 	[%r208+7680], %r209;
	add.s32 	%r443, %r443, 8;
$L__BB8_23:
	setp.eq.s32 	%p19, %r3, 0;
	@%p19 bra 	$L__BB8_30;
	setp.lt.u32 	%p20, %r4, 3;
	@%p20 bra 	$L__BB8_26;
	shl.b32 	%r210, %r443, 10;
	add.s32 	%r211, %r6, %r210;
	mov.b32 	%r212, 0;
	st.shared.u32 	[%r211+512], %r212;
	st.shared.u32 	[%r211+1536], %r212;
	st.shared.u32 	[%r211+2560], %r212;
	st.shared.u32 	[%r211+3584], %r212;
	add.s32 	%r443, %r443, 4;
$L__BB8_26:
	setp.eq.s32 	%p21, %r5, 0;
	@%p21 bra 	$L__BB8_30;
	setp.eq.s32 	%p22, %r5, 1;
	shl.b32 	%r213, %r443, 10;
	add.s32 	%r38, %r6, %r213;
	mov.b32 	%r214, 0;
	st.shared.u32 	[%r38+512], %r214;
	@%p22 bra 	$L__BB8_30;
	setp.eq.s32 	%p23, %r5, 2;
	mov.b32 	%r215, 0;
	st.shared.u32 	[%r38+1536], %r215;
	@%p23 bra 	$L__BB8_30;
	mov.b32 	%r216, 0;
	st.shared.u32 	[%r38+2560], %r216;
$L__BB8_30:
	bar.sync 	0;
	bar.sync 	0;
	shl.b64 	%rd8, %rd135, 30;
	sub.s64 	%rd24, %rd17, %rd8;
	min.u64 	%rd9, %rd24, 1073741824;
	setp.le.u64 	%p24, %rd9, %rd3;
	@%p24 bra 	$L__BB8_70;
	mov.u64 	%rd136, %rd3;
$L__BB8_32:
	add.s64 	%rd11, %rd136, %rd8;
	sub.s64 	%rd12, %rd17, %rd11;
	setp.lt.u64 	%p25, %rd12, 2048;
	@%p25 bra 	$L__BB8_34;
	add.s64 	%rd27, %rd11, %rd5;
	shl.b64 	%rd28, %rd27, 2;
	add.s64 	%rd29, %rd1, %rd28;
	ld.global.u32 	%r475, [%rd29];
	ld.global.u32 	%r474, [%rd29+512];
	ld.global.u32 	%r473, [%rd29+1024];
	ld.global.u32 	%r472, [%rd29+1536];
	ld.global.u32 	%r471, [%rd29+2048];
	ld.global.u32 	%r470, [%rd29+2560];
	ld.global.u32 	%r469, [%rd29+3072];
	ld.global.u32 	%r468, [%rd29+3584];
	ld.global.u32 	%r467, [%rd29+4096];
	ld.global.u32 	%r466, [%rd29+4608];
	ld.global.u32 	%r465, [%rd29+5120];
	ld.global.u32 	%r464, [%rd29+5632];
	ld.global.u32 	%r463, [%rd29+6144];
	ld.global.u32 	%r462, [%rd29+6656];
	ld.global.u32 	%r461, [%rd29+7168];
	ld.global.u32 	%r460, [%rd29+7680];
	bra.uni 	$L__BB8_66;
$L__BB8_34:
	cvt.u32.u64 	%r218, %rd5;
	cvt.u32.u64 	%r55, %rd12;
	setp.ge.s32 	%p26, %r218, %r55;
	add.s64 	%rd25, %rd11, %rd5;
	shl.b64 	%rd26, %rd25, 2;
	add.s64 	%rd13, %rd1, %rd26;
	mov.b32 	%r475, 2147483647;
	@%p26 bra 	$L__BB8_36;
	ld.global.u32 	%r475, [%rd13];
$L__BB8_36:
	setp.ge.s32 	%p27, %r8, %r55;
	mov.b32 	%r474, 2147483647;
	@%p27 bra 	$L__BB8_38;
	ld.global.u32 	%r474, [%rd13+512];
$L__BB8_38:
	setp.ge.s32 	%p28, %r9, %r55;
	mov.b32 	%r473, 2147483647;
	@%p28 bra 	$L__BB8_40;
	ld.global.u32 	%r473, [%rd13+1024];
$L__BB8_40:
	setp.ge.s32 	%p29, %r10, %r55;
	mov.b32 	%r472, 2147483647;
	@%p29 bra 	$L__BB8_42;
	ld.global.u32 	%r472, [%rd13+1536];
$L__BB8_42:
	setp.ge.s32 	%p30, %r11, %r55;
	mov.b32 	%r471, 2147483647;
	@%p30 bra 	$L__BB8_44;
	ld.global.u32 	%r471, [%rd13+2048];
$L__BB8_44:
	setp.ge.s32 	%p31, %r12, %r55;
	mov.b32 	%r470, 2147483647;
	@%p31 bra 	$L__BB8_46;
	ld.global.u32 	%r470, [%rd13+2560];
$L__BB8_46:
	setp.ge.s32 	%p32, %r13, %r55;
	mov.b32 	%r469, 2147483647;
	@%p32 bra 	$L__BB8_48;
	ld.global.u32 	%r469, [%rd13+3072];
$L__BB8_48:
	mov.u32 	%r226, %tid.x;
	add.s32 	%r227, %r226, 896;
	setp.ge.s32 	%p33, %r227, %r55;
	mov.b32 	%r468, 2147483647;
	@%p33 bra 	$L__BB8_50;
	ld.global.u32 	%r468, [%rd13+3584];
$L__BB8_50:
	setp.ge.s32 	%p34, %r14, %r55;
	mov.b32 	%r467, 2147483647;
	@%p34 bra 	$L__BB8_52;
	ld.global.u32 	%r467, [%rd13+4096];
$L__BB8_52:
	add.s32 	%r231, %r226, 1152;
	setp.ge.s32 	%p35, %r231, %r55;
	mov.b32 	%r466, 2147483647;
	@%p35 bra 	$L__BB8_54;
	ld.global.u32 	%r466, [%rd13+4608];
$L__BB8_54:
	add.s32 	%r234, %r226, 1280;
	setp.ge.s32 	%p36, %r234, %r55;
	mov.b32 	%r465, 2147483647;
	@%p36 bra 	$L__BB8_56;
	ld.global.u32 	%r465, [%rd13+5120];
$L__BB8_56:
	add.s32 	%r237, %r226, 1408;
	setp.ge.s32 	%p37, %r237, %r55;
	mov.b32 	%r464, 2147483647;
	@%p37 bra 	$L__BB8_58;
	ld.global.u32 	%r464, [%rd13+5632];
$L__BB8_58:
	add.s32 	%r240, %r226, 1536;
	setp.ge.s32 	%p38, %r240, %r55;
	mov.b32 	%r463, 2147483647;
	@%p38 bra 	$L__BB8_60;
	ld.global.u32 	%r463, [%rd13+6144];
$L__BB8_60:
	add.s32 	%r243, %r226, 1664;
	setp.ge.s32 	%p39, %r243, %r55;
	mov.b32 	%r462, 2147483647;
	@%p39 bra 	$L__BB8_62;
	ld.global.u32 	%r462, [%rd13+6656];
$L__BB8_62:
	add.s32 	%r246, %r226, 1792;
	setp.ge.s32 	%p40, %r246, %r55;
	mov.b32 	%r461, 2147483647;
	@%p40 bra 	$L__BB8_64;
	ld.global.u32 	%r461, [%rd13+7168];
$L__BB8_64:
	setp.ge.s32 	%p41, %r15, %r55;
	mov.b32 	%r460, 2147483647;
	@%p41 bra 	$L__BB8_66;
	ld.global.u32 	%r460, [%rd13+7680];
$L__BB8_66:
	setp.le.s32 	%p42, %r175, %r174;
	@%p42 bra 	$L__BB8_69;
	xor.b32  	%r103, %r460, -2147483648;
	xor.b32  	%r104, %r461, -2147483648;
	xor.b32  	%r105, %r462, -2147483648;
	xor.b32  	%r106, %r463, -2147483648;
	xor.b32  	%r107, %r464, -2147483648;
	xor.b32  	%r108, %r465, -2147483648;
	xor.b32  	%r109, %r466, -2147483648;
	xor.b32  	%r110, %r467, -2147483648;
	xor.b32  	%r111, %r468, -2147483648;
	xor.b32  	%r112, %r469, -2147483648;
	xor.b32  	%r113, %r470, -2147483648;
	xor.b32  	%r114, %r471, -2147483648;
	xor.b32  	%r115, %r472, -2147483648;
	xor.b32  	%r116, %r473, -2147483648;
	xor.b32  	%r117, %r474, -2147483648;
	xor.b32  	%r118, %r475, -2147483648;
	mov.b32 	%r476, 0;
	mov.u32 	%r477, %r174;
$L__BB8_68:
	sub.s32 	%r249, %r175, %r477;
	shl.b32 	%r250, %r476, 10;
	mov.u32 	%r251, _ZZN3cub18CUB_300001_SM_10006detail10radix_sort30DeviceRadixSortHistogramKernelINS1_5radix10policy_hubIiNS0_8NullTypeEyE10Policy1000ELNS0_9SortOrderE0EiyNS1_21identity_decomposer_tEEEvPT2_PKT1_SB_iiT3_E12temp_storage;
	add.s32 	%r252, %r251, %r250;
	min.s32 	%r253, %r249, 8;
	mov.b32 	%r254, -1;
	shl.b32 	%r255, %r254, %r253;
	not.b32 	%r256, %r255;
	shr.u32 	%r257, %r118, %r477;
	and.b32  	%r258, %r257, %r256;
	shl.b32 	%r259, %r258, 2;
	add.s32 	%r260, %r252, %r259;
	atom.shared.add.u32 	%r261, [%r260], 1;
	shr.u32 	%r262, %r117, %r477;
	and.b32  	%r263, %r262, %r256;
	shl.b32 	%r264, %r263, 2;
	add.s32 	%r265, %r252, %r264;
	atom.shared.add.u32 	%r266, [%r265], 1;
	shr.u32 	%r267, %r116, %r477;
	and.b32  	%r268, %r267, %r256;
	shl.b32 	%r269, %r268, 2;
	add.s32 	%r270, %r252, %r269;
	atom.shared.add.u32 	%r271, [%r270], 1;
	shr.u32 	%r272, %r115, %r477;
	and.b32  	%r273, %r272, %r256;
	shl.b32 	%r274, %r273, 2;
	add.s32 	%r275, %r252, %r274;
	atom.shared.add.u32 	%r276, [%r275], 1;
	shr.u32 	%r277, %r114, %r477;
	and.b32  	%r278, %r277, %r256;
	shl.b32 	%r279, %r278, 2;
	add.s32 	%r280, %r252, %r279;
	atom.shared.add.u32 	%r281, [%r280], 1;
	shr.u32 	%r282, %r113, %r477;
	and.b32  	%r283, %r282, %r256;
	shl.b32 	%r284, %r283, 2;
	add.s32 	%r285, %r252, %r284;
	atom.shared.add.u32 	%r286, [%r285], 1;
	shr.u32 	%r287, %r112, %r477;
	and.b32  	%r288, %r287, %r256;
	shl.b32 	%r289, %r288, 2;
	add.s32 	%r290, %r252, %r289;
	atom.shared.add.u32 	%r291, [%r290], 1;
	shr.u32 	%r292, %r111, %r477;
	and.b32  	%r293, %r292, %r256;
	shl.b32 	%r294, %r293, 2;
	add.s32 	%r295, %r252, %r294;
	atom.shared.add.u32 	%r296, [%r295], 1;
	shr.u32 	%r297, %r110, %r477;
	and.b32  	%r298, %r297, %r256;
	shl.b32 	%r299, %r298, 2;
	add.s32 	%r300, %r252, %r299;
	atom.shared.add.u32 	%r301, [%r300], 1;
	shr.u32 	%r302, %r109, %r477;
	and.b32  	%r303, %r302, %r256;
	shl.b32 	%r304, %r303, 2;
	add.s32 	%r305, %r252, %r304;
	atom.shared.add.u32 	%r306, [%r305], 1;
	shr.u32 	%r307, %r108, %r477;
	and.b32  	%r308, %r307, %r256;
	shl.b32 	%r309, %r308, 2;
	add.s32 	%r310, %r252, %r309;
	atom.shared.add.u32 	%r311, [%r310], 1;
	shr.u32 	%r312, %r107, %r477;
	and.b32  	%r313, %r312, %r256;
	shl.b32 	%r314, %r313, 2;
	add.s32 	%r315, %r252, %r314;
	atom.shared.add.u32 	%r316, [%r315], 1;
	shr.u32 	%r317, %r106, %r477;
	and.b32  	%r318, %r317, %r256;
	shl.b32 	%r319, %r318, 2;
	add.s32 	%r320, %r252, %r319;
	atom.shared.add.u32 	%r321, [%r320], 1;
	shr.u32 	%r322, %r105, %r477;
	and.b32  	%r323, %r322, %r256;
	shl.b32 	%r324, %r323, 2;
	add.s32 	%r325, %r252, %r324;
	atom.shared.add.u32 	%r326, [%r325], 1;
	shr.u32 	%r327, %r104, %r477;
	and.b32  	%r328, %r327, %r256;
	shl.b32 	%r329, %r328, 2;
	add.s32 	%r330, %r252, %r329;
	atom.shared.add.u32 	%r331, [%r330], 1;
	shr.u32 	%r332, %r103, %r477;
	and.b32  	%r333, %r332, %r256;
	shl.b32 	%r334, %r333, 2;
	add.s32 	%r335, %r252, %r334;
	atom.shared.add.u32 	%r336, [%r335], 1;
	add.s32 	%r477, %r477, 8;
	add.s32 	%r476, %r476, 1;
	setp.lt.s32 	%p43, %r477, %r175;
	@%p43 bra 	$L__BB8_68;
$L__BB8_69:
	add.s64 	%rd136, %rd136, %rd4;
	setp.lt.u64 	%p44, %rd136, %rd9;
	@%p44 bra 	$L__BB8_32;
$L__BB8_70:
	bar.sync 	0;
	@%p1 bra 	$L__BB8_152;
	setp.lt.u32 	%p45, %r1, 7;
	mov.b32 	%r480, 0;
	@%p45 bra 	$L__BB8_90;
	mov.b32 	%r478, 0;
$L__BB8_73:
	.pragma "nounroll";
	shl.b32 	%r339, %r478, 10;
	add.s32 	%r124, %r6, %r339;
	ld.shared.u32 	%r125, [%r124];
	setp.eq.s32 	%p46, %r125, 0;
	@%p46 bra 	$L__BB8_75;
	cvt.u32.u64 	%r340, %rd5;
	shl.b32 	%r341, %r478, 8;
	add.s32 	%r342, %r341, %r340;
	mul.wide.u32 	%rd30, %r342, 8;
	add.s64 	%rd31, %rd2, %rd30;
	cvt.u64.u32 	%rd32, %r125;
	atom.global.add.u64 	%rd33, [%rd31], %rd32;
$L__BB8_75:
	ld.shared.u32 	%r126, [%r124+1024];
	setp.eq.s32 	%p47, %r126, 0;
	@%p47 bra 	$L__BB8_77;
	cvt.u32.u64 	%r343, %rd5;
	shl.b32 	%r344, %r478, 8;
	add.s32 	%r345, %r344, %r343;
	add.s32 	%r346, %r345, 256;
	mul.wide.u32 	%rd34, %r346, 8;
	add.s64 	%rd35, %rd2, %rd34;
	cvt.u64.u32 	%rd36, %r126;
	atom.global.add.u64 	%rd37, [%rd35], %rd36;
$L__BB8_77:
	ld.shared.u32 	%r127, [%r124+2048];
	setp.eq.s32 	%p48, %r127, 0;
	@%p48 bra 	$L__BB8_79;
	cvt.u32.u64 	%r347, %rd5;
	shl.b32 	%r348, %r478, 8;
	add.s32 	%r349, %r348, %r347;
	add.s32 	%r350, %r349, 512;
	mul.wide.u32 	%rd38, %r350, 8;
	add.s64 	%rd39, %rd2, %rd38;
	cvt.u64.u32 	%rd40, %r127;
	atom.global.add.u64 	%rd41, [%rd39], %rd40;
$L__BB8_79:
	ld.shared.u32 	%r128, [%r124+3072];
	setp.eq.s32 	%p49, %r128, 0;
	@%p49 bra 	$L__BB8_81;
	cvt.u32.u64 	%r351, %rd5;
	shl.b32 	%r352, %r478, 8;
	add.s32 	%r353, %r352, %r351;
	add.s32 	%r354, %r353, 768;
	mul.wide.u32 	%rd42, %r354, 8;
	add.s64 	%rd43, %rd2, %rd42;
	cvt.u64.u32 	%rd44, %r128;
	atom.global.add.u64 	%rd45, [%rd43], %rd44;
$L__BB8_81:
	ld.shared.u32 	%r129, [%r124+4096];
	setp.eq.s32 	%p50, %r129, 0;
	@%p50 bra 	$L__BB8_83;
	cvt.u32.u64 	%r355, %rd5;
	shl.b32 	%r356, %r478, 8;
	add.s32 	%r357, %r356, %r355;
	add.s32 	%r358, %r357, 1024;
	mul.wide.u32 	%rd46, %r358, 8;
	add.s64 	%rd47, %rd2, %rd46;
	cvt.u64.u32 	%rd48, %r129;
	atom.global.add.u64 	%rd49, [%rd47], %rd48;
$L__BB8_83:
	ld.shared.u32 	%r130, [%r124+5120];
	setp.eq.s32 	%p51, %r130, 0;
	@%p51 bra 	$L__BB8_85;
	cvt.u32.u64 	%r359, %rd5;
	shl.b32 	%r360, %r478, 8;
	add.s32 	%r361, %r360, %r359;
	add.s32 	%r362, %r361, 1280;
	mul.wide.u32 	%rd50, %r362, 8;
	add.s64 	%rd51, %rd2, %rd50;
	cvt.u64.u32 	%rd52, %r130;
	atom.global.add.u64 	%rd53, [%rd51], %rd52;
$L__BB8_85:
	ld.shared.u32 	%r131, [%r124+6144];
	setp.eq.s32 	%p52, %r131, 0;
	@%p52 bra 	$L__BB8_87;
	cvt.u32.u64 	%r363, %rd5;
	shl.b32 	%r364, %r478, 8;
	add.s32 	%r365, %r364, %r363;
	add.s32 	%r366, %r365, 1536;
	mul.wide.u32 	%rd54, %r366, 8;
	add.s64 	%rd55, %rd2, %rd54;
	cvt.u64.u32 	%rd56, %r131;
	atom.global.add.u64 	%rd57, [%rd55], %rd56;
$L__BB8_87:
	ld.shared.u32 	%r132, [%r124+7168];
	setp.eq.s32 	%p53, %r132, 0;
	@%p53 bra 	$L__BB8_89;
	cvt.u32.u64 	%r367, %rd5;
	shl.b32 	%r368, %r478, 8;
	add.s32 	%r369, %r368, %r367;
	add.s32 	%r370, %r369, 1792;
	mul.wide.u32 	%rd58, %r370, 8;
	add.s64 	%rd59, %rd2, %rd58;
	cvt.u64.u32 	%rd60, %r132;
	atom.global.add.u64 	%rd61, [%rd59], %rd60;
$L__BB8_89:
	add.s32 	%r478, %r478, 8;
	setp.ne.s32 	%p54, %r478, %r16;
	mov.u32 	%r480, %r16;
	@%p54 bra 	$L__BB8_73;
$L__BB8_90:
	add.s32 	%r135, %r5, -1;
	setp.eq.s32 	%p55, %r3, 0;
	@%p55 bra 	$L__BB8_111;
	setp.lt.u32 	%p56, %r4, 3;
	@%p56 bra 	$L__BB8_101;
	shl.b32 	%r371, %r480, 10;
	add.s32 	%r136, %r6, %r371;
	ld.shared.u32 	%r137, [%r136];
	setp.eq.s32 	%p57, %r137, 0;
	@%p57 bra 	$L__BB8_94;
	cvt.u32.u64 	%r372, %rd5;
	shl.b32 	%r373, %r480, 8;
	add.s32 	%r374, %r373, %r372;
	mul.wide.u32 	%rd62, %r374, 8;
	add.s64 	%rd63, %rd2, %rd62;
	cvt.u64.u32 	%rd64, %r137;
	atom.global.add.u64 	%rd65, [%rd63], %rd64;
$L__BB8_94:
	ld.shared.u32 	%r138, [%r136+1024];
	setp.eq.s32 	%p58, %r138, 0;
	@%p58 bra 	$L__BB8_96;
	cvt.u32.u64 	%r375, %rd5;
	shl.b32 	%r376, %r480, 8;
	add.s32 	%r377, %r376, %r375;
	add.s32 	%r378, %r377, 256;
	mul.wide.u32 	%rd66, %r378, 8;
	add.s64 	%rd67, %rd2, %rd66;
	cvt.u64.u32 	%rd68, %r138;
	atom.global.add.u64 	%rd69, [%rd67], %rd68;
$L__BB8_96:
	ld.shared.u32 	%r139, [%r136+2048];
	setp.eq.s32 	%p59, %r139, 0;
	@%p59 bra 	$L__BB8_98;
	cvt.u32.u64 	%r379, %rd5;
	shl.b32 	%r380, %r480, 8;
	add.s32 	%r381, %r380, %r379;
	add.s32 	%r382, %r381, 512;
	mul.wide.u32 	%rd70, %r382, 8;
	add.s64 	%rd71, %rd2, %rd70;
	cvt.u64.u32 	%rd72, %r139;
	atom.global.add.u64 	%rd73, [%rd71], %rd72;
$L__BB8_98:
	ld.shared.u32 	%r140, [%r136+3072];
	setp.eq.s32 	%p60, %r140, 0;
	@%p60 bra 	$L__BB8_100;
	cvt.u32.u64 	%r383, %rd5;
	shl.b32 	%r384, %r480, 8;
	add.s32 	%r385, %r384, %r383;
	add.s32 	%r386, %r385, 768;
	mul.wide.u32 	%rd74, %r386, 8;
	add.s64 	%rd75, %rd2, %rd74;
	cvt.u64.u32 	%rd76, %r140;
	atom.global.add.u64 	%rd77, [%rd75], %rd76;
$L__BB8_100:
	add.s32 	%r480, %r480, 4;
$L__BB8_101:
	setp.eq.s32 	%p61, %r5, 0;
	@%p61 bra 	$L__BB8_111;
	setp.eq.s32 	%p62, %r135, 0;
	@%p62 bra 	$L__BB8_108;
	shl.b32 	%r387, %r480, 10;
	add.s32 	%r143, %r6, %r387;
	ld.shared.u32 	%r144, [%r143];
	setp.eq.s32 	%p63, %r144, 0;
	@%p63 bra 	$L__BB8_105;
	cvt.u32.u64 	%r388, %rd5;
	shl.b32 	%r389, %r480, 8;
	add.s32 	%r390, %r389, %r388;
	mul.wide.u32 	%rd78, %r390, 8;
	add.s64 	%rd79, %rd2, %rd78;
	cvt.u64.u32 	%rd80, %r144;
	atom.global.add.u64 	%rd81, [%rd79], %rd80;
$L__BB8_105:
	ld.shared.u32 	%r145, [%r143+1024];
	setp.eq.s32 	%p64, %r145, 0;
	@%p64 bra 	$L__BB8_107;
	cvt.u32.u64 	%r391, %rd5;
	shl.b32 	%r392, %r480, 8;
	add.s32 	%r393, %r392, %r391;
	add.s32 	%r394, %r393, 256;
	mul.wide.u32 	%rd82, %r394, 8;
	add.s64 	%rd83, %rd2, %rd82;
	cvt.u64.u32 	%rd84, %r145;
	atom.global.add.u64 	%rd85, [%rd83], %rd84;
$L__BB8_107:
	add.s32 	%r480, %r480, 2;
$L__BB8_108:
	setp.eq.s32 	%p65, %r17, 0;
	@%p65 bra 	$L__BB8_111;
	shl.b32 	%r395, %r480, 10;
	add.s32 	%r396, %r6, %r395;
	ld.shared.u32 	%r148, [%r396];
	setp.eq.s32 	%p66, %r148, 0;
	@%p66 bra 	$L__BB8_111;
	cvt.u32.u64 	%r397, %rd5;
	shl.b32 	%r398, %r480, 8;
	add.s32 	%r399, %r398, %r397;
	mul.wide.u32 	%rd86, %r399, 8;
	add.s64 	%rd87, %rd2, %rd86;
	cvt.u64.u32 	%rd88, %r148;
	atom.global.add.u64 	%rd89, [%rd87], %rd88;
$L__BB8_111:
	cvt.u32.u64 	%r400, %rd5;
	setp.gt.u32 	%p67, %r400, 127;
	@%p67 bra 	$L__BB8_152;
	setp.lt.u32 	%p68, %r1, 7;
	mov.b32 	%r484, 0;
	@%p68 bra 	$L__BB8_131;
	mov.b32 	%r482, 0;
$L__BB8_114:
	.pragma "nounroll";
	shl.b32 	%r404, %r482, 10;
	add.s32 	%r150, %r6, %r404;
	ld.shared.u32 	%r151, [%r150+512];
	setp.eq.s32 	%p69, %r151, 0;
	shl.b32 	%r405, %r482, 8;
	add.s32 	%r406, %r405, %r400;
	mul.wide.u32 	%rd90, %r406, 8;
	add.s64 	%rd15, %rd2, %rd90;
	@%p69 bra 	$L__BB8_116;
	cvt.u64.u32 	%rd91, %r151;
	atom.global.add.u64 	%rd92, [%rd15+1024], %rd91;
$L__BB8_116:
	ld.shared.u32 	%r152, [%r150+1536];
	setp.eq.s32 	%p70, %r152, 0;
	@%p70 bra 	$L__BB8_118;
	cvt.u64.u32 	%rd93, %r152;
	atom.global.add.u64 	%rd94, [%rd15+3072], %rd93;
$L__BB8_118:
	ld.shared.u32 	%r153, [%r150+2560];
	setp.eq.s32 	%p71, %r153, 0;
	@%p71 bra 	$L__BB8_120;
	cvt.u64.u32 	%rd95, %r153;
	atom.global.add.u64 	%rd96, [%rd15+5120], %rd95;
$L__BB8_120:
	ld.shared.u32 	%r154, [%r150+3584];
	setp.eq.s32 	%p72, %r154, 0;
	@%p72 bra 	$L__BB8_122;
	cvt.u64.u32 	%rd97, %r154;
	atom.global.add.u64 	%rd98, [%rd15+7168], %rd97;
$L__BB8_122:
	ld.shared.u32 	%r155, [%r150+4608];
	setp.eq.s32 	%p73, %r155, 0;
	@%p73 bra 	$L__BB8_124;
	cvt.u64.u32 	%rd99, %r155;
	atom.global.add.u64 	%rd100, [%rd15+9216], %rd99;
$L__BB8_124:
	ld.shared.u32 	%r156, [%r150+5632];
	setp.eq.s32 	%p74, %r156, 0;
	@%p74 bra 	$L__BB8_126;
	cvt.u64.u32 	%rd101, %r156;
	atom.global.add.u64 	%rd102, [%rd15+11264], %rd101;
$L__BB8_126:
	ld.shared.u32 	%r157, [%r150+6656];
	setp.eq.s32 	%p75, %r157, 0;
	@%p75 bra 	$L__BB8_128;
	cvt.u64.u32 	%rd103, %r157;
	atom.global.add.u64 	%rd104, [%rd15+13312], %rd103;
$L__BB8_128:
	ld.shared.u32 	%r158, [%r150+7680];
	setp.eq.s32 	%p76, %r158, 0;
	@%p76 bra 	$L__BB8_130;
	cvt.u64.u32 	%rd105, %r158;
	atom.global.add.u64 	%rd106, [%rd15+15360], %rd105;
$L__BB8_130:
	add.s32 	%r482, %r482, 8;
	setp.ne.s32 	%p77, %r482, %r16;
	mov.u32 	%r484, %r16;
	@%p77 bra 	$L__BB8_114;
$L__BB8_131:
	setp.eq.s32 	%p78, %r3, 0;
	@%p78 bra 	$L__BB8_152;
	setp.lt.u32 	%p79, %r4, 3;
	@%p79 bra 	$L__BB8_142;
	shl.b32 	%r407, %r484, 10;
	add.s32 	%r161, %r6, %r407;
	ld.shared.u32 	%r162, [%r161+512];
	setp.eq.s32 	%p80, %r162, 0;
	@%p80 bra 	$L__BB8_135;
	shl.b32 	%r409, %r484, 8;
	add.s32 	%r410, %r409, %r400;
	mul.wide.u32 	%rd107, %r410, 8;
	add.s64 	%rd108, %rd2, %rd107;
	cvt.u64.u32 	%rd109, %r162;
	atom.global.add.u64 	%rd110, [%rd108+1024], %rd109;
$L__BB8_135:
	ld.shared.u32 	%r163, [%r161+1536];
	setp.eq.s32 	%p81, %r163, 0;
	@%p81 bra 	$L__BB8_137;
	shl.b32 	%r412, %r484, 8;
	add.s32 	%r413, %r412, %r400;
	add.s32 	%r414, %r413, 256;
	mul.wide.u32 	%rd111, %r414, 8;
	add.s64 	%rd112, %rd2, %rd111;
	cvt.u64.u32 	%rd113, %r163;
	atom.global.add.u64 	%rd114, [%rd112+1024], %rd113;
$L__BB8_137:
	ld.shared.u32 	%r164, [%r161+2560];
	setp.eq.s32 	%p82, %r164, 0;
	@%p82 bra 	$L__BB8_139;
	shl.b32 	%r416, %r484, 8;
	add.s32 	%r417, %r416, %r400;
	add.s32 	%r418, %r417, 512;
	mul.wide.u32 	%rd115, %r418, 8;
	add.s64 	%rd116, %rd2, %rd115;
	cvt.u64.u32 	%rd117, %r164;
	atom.global.add.u64 	%rd118, [%rd116+1024], %rd117;
$L__BB8_139:
	ld.shared.u32 	%r165, [%r161+3584];
	setp.eq.s32 	%p83, %r165, 0;
	@%p83 bra 	$L__BB8_141;
	shl.b32 	%r420, %r484, 8;
	add.s32 	%r421, %r420, %r400;
	add.s32 	%r422, %r421, 768;
	mul.wide.u32 	%rd119, %r422, 8;
	add.s64 	%rd120, %rd2, %rd119;
	cvt.u64.u32 	%rd121, %r165;
	atom.global.add.u64 	%rd122, [%rd120+1024], %rd121;
$L__BB8_141:
	add.s32 	%r484, %r484, 4;
$L__BB8_142:
	setp.eq.s32 	%p84, %r5, 0;
	@%p84 bra 	$L__BB8_152;
	setp.eq.s32 	%p85, %r135, 0;
	@%p85 bra 	$L__BB8_149;
	shl.b32 	%r423, %r484, 10;
	add.s32 	%r168, %r6, %r423;
	ld.shared.u32 	%r169, [%r168+512];
	setp.eq.s32 	%p86, %r169, 0;
	@%p86 bra 	$L__BB8_146;
	shl.b32 	%r425, %r484, 8;
	add.s32 	%r426, %r425, %r400;
	mul.wide.u32 	%rd123, %r426, 8;
	add.s64 	%rd124, %rd2, %rd123;
	cvt.u64.u32 	%rd125, %r169;
	atom.global.add.u64 	%rd126, [%rd124+1024], %rd125;
$L__BB8_146:
	ld.shared.u32 	%r170, [%r168+1536];
	setp.eq.s32 	%p87, %r170, 0;
	@%p87 bra 	$L__BB8_148;
	shl.b32 	%r428, %r484, 8;
	add.s32 	%r429, %r428, %r400;
	add.s32 	%r430, %r429, 256;
	mul.wide.u32 	%rd127, %r430, 8;
	add.s64 	%rd128, %rd2, %rd127;
	cvt.u64.u32 	%rd129, %r170;
	atom.global.add.u64 	%rd130, [%rd128+1024], %rd129;
$L__BB8_148:
	add.s32 	%r484, %r484, 2;
$L__BB8_149:
	setp.eq.s32 	%p88, %r17, 0;
	@%p88 bra 	$L__BB8_152;
	shl.b32 	%r431, %r484, 10;
	add.s32 	%r432, %r6, %r431;
	ld.shared.u32 	%r173, [%r432+512];
	setp.eq.s32 	%p89, %r173, 0;
	@%p89 bra 	$L__BB8_152;
	shl.b32 	%r434, %r484, 8;
	add.s32 	%r435, %r434, %r400;
	mul.wide.u32 	%rd131, %r435, 8;
	add.s64 	%rd132, %rd2, %rd131;
	cvt.u64.u32 	%rd133, %r173;
	atom.global.add.u64 	%rd134, [%rd132+1024], %rd133;
$L__BB8_152:
	bar.sync 	0;
	add.s64 	%rd135, %rd135, 1;
	setp.ne.s64 	%p90, %rd135, %rd6;
	@%p90 bra 	$L__BB8_2;
$L__BB8_153:
	ret;

}
	// .globl	_ZN3cub18CUB_300001_SM_10006detail10radix_sort33DeviceRadixSortExclusiveSumKernelINS1_5radix10policy_hubIiNS0_8NullTypeEyE10Policy1000EyEEvPT0_
.visible .entry _ZN3cub18CUB_300001_SM_10006detail10radix_sort33DeviceRadixSortExclusiveSumKernelINS1_5radix10policy_hubIiNS0_8NullTypeEyE10Policy1000EyEEvPT0_(
	.param .u64 .ptr .align 1 _ZN3cub18CUB_300001_SM_10006detail10radix_sort33DeviceRadixSortExclusiveSumKernelINS1_5radix10policy_hubIiNS0_8NullTypeEyE10Policy1000EyEEvPT0__param_0
)
{
	.reg .pred 	%p<4>;
	.reg .b32 	%r<28>;
	.reg .b64 	%rd<54>;
	// demoted variable
	.shared .align 16 .b8 _ZZN3cub18CUB_300001_SM_10006detail10radix_sort33DeviceRadixSortExclusiveSumKernelINS1_5radix10policy_hubIiNS0_8NullTypeEyE10Policy1000EyEEvPT0_E12temp_storage[2336];
	ld.param.u64 	%rd5, [_ZN3cub18CUB_300001_SM_10006detail10radix_sort33DeviceRadixSortExclusiveSumKernelINS1_5radix10policy_hubIiNS0_8NullTypeEyE10Policy1000EyEEvPT0__param_0];
	cvta.to.global.u64 	%rd6, %rd5;
	mov.u32 	%r3, %ctaid.x;
	shl.b32 	%r4, %r3, 8;
	mov.u32 	%r1, %tid.x;
	setp.gt.u32 	%p1, %r1, 255;
	add.s32 	%r5, %r4, %r1;
	mul.wide.s32 	%rd7, %r5, 8;
	add.s64 	%rd1, %rd6, %rd7;
	@%p1 bra 	$L__BB9_2;
	ld.global.u64 	%rd53, [%rd1];
$L__BB9_2:
	shr.u32 	%r6, %r1, 3;
	add.s32 	%r7, %r6, %r1;
	shl.b32 	%r8, %r7, 3;
	mov.u32 	%r9, _ZZN3cub18CUB_300001_SM_10006detail10radix_sort33DeviceRadixSortExclusiveSumKernelINS1_5radix10policy_hubIiNS0_8NullTypeEyE10Policy1000EyEEvPT0_E12temp_storage;
	add.s32 	%r10, %r9, %r8;
	add.s32 	%r2, %r10, 16;
	st.shared.u64 	[%r10+16], %rd53;
	bar.sync 	0;
	setp.gt.u32 	%p2, %r1, 31;
	@%p2 bra 	$L__BB9_4;
	mad.lo.s32 	%r27, %r1, 72, %r9;
	ld.shared.u64 	%rd23, [%r27+16];
	ld.shared.u64 	%rd24, [%r27+24];
	ld.shared.u64 	%rd25, [%r27+32];
	ld.shared.u64 	%rd26, [%r27+40];
	ld.shared.u64 	%rd27, [%r27+48];
	ld.shared.u64 	%rd28, [%r27+56];
	ld.shared.u64 	%rd29, [%r27+64];
	ld.shared.u64 	%rd30, [%r27+72];
	add.s64 	%rd31, %rd24, %rd23;
	add.s64 	%rd32, %rd31, %rd25;
	add.s64 	%rd33, %rd32, %rd26;
	add.s64 	%rd34, %rd33, %rd27;
	add.s64 	%rd35, %rd34, %rd28;
	add.s64 	%rd36, %rd35, %rd29;
	add.s64 	%rd10, %rd36, %rd30;
	mov.b32 	%r11, 1;
	mov.b32 	%r24, 0;
	mov.b32 	%r25, -1;
	// begin inline asm
	{  .reg .u64 r0;  .reg .u32 lo;  .reg .u32 hi;  .reg .pred p;  mov.b64 {lo, hi}, %rd10;  shfl.sync.up.b32 lo|p, lo, %r11, %r24, %r25;  shfl.sync.up.b32 hi|p, hi, %r11, %r24, %r25;  mov.b64 r0, {lo, hi};  @p add.u64 r0, r0, %rd10;  mov.u64 %rd8, r0;}
	// end inline asm
	mov.b32 	%r14, 2;
	// begin inline asm
	{  .reg .u64 r0;  .reg .u32 lo;  .reg .u32 hi;  .reg .pred p;  mov.b64 {lo, hi}, %rd8;  shfl.sync.up.b32 lo|p, lo, %r14, %r24, %r25;  shfl.sync.up.b32 hi|p, hi, %r14, %r24, %r25;  mov.b64 r0, {lo, hi};  @p add.u64 r0, r0, %rd8;  mov.u64 %rd11, r0;}
	// end inline asm
	mov.b32 	%r17, 4;
	// begin inline asm
	{  .reg .u64 r0;  .reg .u32 lo;  .reg .u32 hi;  .reg .pred p;  mov.b64 {lo, hi}, %rd11;  shfl.sync.up.b32 lo|p, lo, %r17, %r24, %r25;  shfl.sync.up.b32 hi|p, hi, %r17, %r24, %r25;  mov.b64 r0, {lo, hi};  @p add.u64 r0, r0, %rd11;  mov.u64 %rd14, r0;}
	// end inline asm
	mov.b32 	%r20, 8;
	// begin inline asm
	{  .reg .u64 r0;  .reg .u32 lo;  .reg .u32 hi;  .reg .pred p;  mov.b64 {lo, hi}, %rd14;  shfl.sync.up.b32 lo|p, lo, %r20, %r24, %r25;  shfl.sync.up.b32 hi|p, hi, %r20, %r24, %r25;  mov.b64 r0, {lo, hi};  @p add.u64 r0, r0, %rd14;  mov.u64 %rd17, r0;}
	// end inline asm
	mov.b32 	%r23, 16;
	// begin inline asm
	{  .reg .u64 r0;  .reg .u32 lo;  .reg .u32 hi;  .reg .pred p;  mov.b64 {lo, hi}, %rd17;  shfl.sync.up.b32 lo|p, lo, %r23, %r24, %r25;  shfl.sync.up.b32 hi|p, hi, %r23, %r24, %r25;  mov.b64 r0, {lo, hi};  @p add.u64 r0, r0, %rd17;  mov.u64 %rd20, r0;}
	// end inline asm
	sub.s64 	%rd37, %rd20, %rd10;
	ld.shared.u64 	%rd38, [%r27+16];
	ld.shared.u64 	%rd39, [%r27+24];
	ld.shared.u64 	%rd40, [%r27+32];
	ld.shared.u64 	%rd41, [%r27+40];
	ld.shared.u64 	%rd42, [%r27+48];
	ld.shared.u64 	%rd43, [%r27+56];
	ld.shared.u64 	%rd44, [%r27+64];
	add.s64 	%rd45, %rd38, %rd37;
	add.s64 	%rd46, %rd39, %rd45;
	add.s64 	%rd47, %rd40, %rd46;
	add.s64 	%rd48, %rd41, %rd47;
	add.s64 	%rd49, %rd42, %rd48;
	add.s64 	%rd50, %rd43, %rd49;
	add.s64 	%rd51, %rd44, %rd50;
	st.shared.u64 	[%r27+16], %rd37;
	st.shared.u64 	[%r27+24], %rd45;
	st.shared.u64 	[%r27+32], %rd46;
	st.shared.u64 	[%r27+40], %rd47;
	st.shared.u64 	[%r27+48], %rd48;
	st.shared.u64 	[%r27+56], %rd49;
	st.shared.u64 	[%r27+64], %rd50;
	st.shared.u64 	[%r27+72], %rd51;
$L__BB9_4:
	setp.gt.u32 	%p3, %r1, 255;
	bar.sync 	0;
	@%p3 bra 	$L__BB9_6;
	ld.shared.u64 	%rd52, [%r2];
	st.global.u64 	[%rd1], %rd52;
$L__BB9_6:
	ret;

}
	// .globl	_ZN3cub18CUB_300001_SM_10006detail10radix_sort29DeviceRadixSortOnesweepKernelINS1_5radix10policy_hubIiNS0_8NullTypeEyE10Policy1000ELNS0_9SortOrderE0EiS6_yiiNS1_21identity_decomposer_tEEEvPT5_SC_PT3_PKSD_PT1_PKSH_PT2_PKSL_T4_iiT6_
.visible .entry _ZN3cub18CUB_300001_SM_10006detail10radix_sort29DeviceRadixSortOnesweepKernelINS1_5radix10policy_hubIiNS0_8NullTypeEyE10Policy1000ELNS0_9SortOrderE0EiS6_yiiNS1_21identity_decomposer_tEEEvPT5_SC_PT3_PKSD_PT1_PKSH_PT2_PKSL_T4_iiT6_(
	.param .u64 .ptr .align 1 _ZN3cub18CUB_300001_SM_10006detail10radix_sort29DeviceRadixSortOnesweepKernelINS1_5radix10policy_hubIiNS0_8NullTypeEyE10Policy1000ELNS0_9SortOrderE0EiS6_yiiNS1_21identity_decomposer_tEEEvPT5_SC_PT3_PKSD_PT1_PKSH_PT2_PKSL_T4_iiT6__param_0,
	.param .u64 .ptr .align 1 _ZN3cub18CUB_300001_SM_10006detail10radix_sort29DeviceRadixSortOnesweepKernelINS1_5radix10policy_hubIiNS0_8NullTypeEyE10Policy1000ELNS0_9SortOrderE0EiS6_yiiNS1_21identity_decomposer_tEEEvPT5_SC_PT3_PKSD_PT1_PKSH_PT2_PKSL_T4_iiT6__param_1,
	.param .u64 .ptr .align 1 _ZN3cub18CUB_300001_SM_10006detail10radix_sort29DeviceRadixSortOnesweepKernelINS1_5radix10policy_hubIiNS0_8NullTypeEyE10Policy1000ELNS0_9SortOrderE0EiS6_yiiNS1_21identity_decomposer_tEEEvPT5_SC_PT3_PKSD_PT1_PKSH_PT2_PKSL_T4_iiT6__param_2,
	.param .u64 .ptr .align 1 _ZN3cub18CUB_300001_SM_10006detail10radix_sort29DeviceRadixSortOnesweepKernelINS1_5radix10policy_hubIiNS0_8NullTypeEyE10Policy1000ELNS0_9SortOrderE0EiS6_yiiNS1_21identity_decomposer_tEEEvPT5_SC_PT3_PKSD_PT1_PKSH_PT2_PKSL_T4_iiT6__param_3,
	.param .u64 .ptr .align 1 _ZN3cub18CUB_300001_SM_10006detail10radix_sort29DeviceRadixSortOnesweepKernelINS1_5radix10policy_hubIiNS0_8NullTypeEyE10Policy1000ELNS0_9SortOrderE0EiS6_yiiNS1_21identity_decomposer_tEEEvPT5_SC_PT3_PKSD_PT1_PKSH_PT2_PKSL_T4_iiT6__param_4,
	.param .u64 .ptr .align 1 _ZN3cub18CUB_300001_SM_10006detail10radix_sort29DeviceRadixSortOnesweepKernelINS1_5radix10policy_hubIiNS0_8NullTypeEyE10Policy1000ELNS0_9SortOrderE0EiS6_yiiNS1_21identity_decomposer_tEEEvPT5_SC_PT3_PKSD_PT1_PKSH_PT2_PKSL_T4_iiT6__param_5,
	.param .u64 .ptr .align 1 _ZN3cub18CUB_300001_SM_10006detail10radix_sort29DeviceRadixSortOnesweepKernelINS1_5radix10policy_hubIiNS0_8NullTypeEyE10Policy1000ELNS0_9SortOrderE0EiS6_yiiNS1_21identity_decomposer_tEEEvPT5_SC_PT3_PKSD_PT1_PKSH_PT2_PKSL_T4_iiT6__param_6,
	.param .u64 .ptr .align 1 _ZN3cub18CUB_300001_SM_10006detail10radix_sort29DeviceRadixSortOnesweepKernelINS1_5radix10policy_hubIiNS0_8NullTypeEyE10Policy1000ELNS0_9SortOrderE0EiS6_yiiNS1_21identity_decomposer_tEEEvPT5_SC_PT3_PKSD_PT1_PKSH_PT2_PKSL_T4_iiT6__param_7,
	.param .u32 _ZN3cub18CUB_300001_SM_10006detail10radix_sort29DeviceRadixSortOnesweepKernelINS1_5radix10policy_hubIiNS0_8NullTypeEyE10Policy1000ELNS0_9SortOrderE0EiS6_yiiNS1_21identity_decomposer_tEEEvPT5_SC_PT3_PKSD_PT1_PKSH_PT2_PKSL_T4_iiT6__param_8,
	.param .u32 _ZN3cub18CUB_300001_SM_10006detail10radix_sort29DeviceRadixSortOnesweepKernelINS1_5radix10policy_hubIiNS0_8NullTypeEyE10Policy1000ELNS0_9SortOrderE0EiS6_yiiNS1_21identity_decomposer_tEEEvPT5_SC_PT3_PKSD_PT1_PKSH_PT2_PKSL_T4_iiT6__param_9,
	.param .u32 _ZN3cub18CUB_300001_SM_10006detail10radix_sort29DeviceRadixSortOnesweepKernelINS1_5radix10policy_hubIiNS0_8NullTypeEyE10Policy1000ELNS0_9SortOrderE0EiS6_yiiNS1_21identity_decomposer_tEEEvPT5_SC_PT3_PKSD_PT1_PKSH_PT2_PKSL_T4_iiT6__param_10,
	.param .align 1 .b8 _ZN3cub18CUB_300001_SM_10006detail10radix_sort29DeviceRadixSortOnesweepKernelINS1_5radix10policy_hubIiNS0_8NullTypeEyE10Policy1000ELNS0_9SortOrderE0EiS6_yiiNS1_21identity_decomposer_tEEEvPT5_SC_PT3_PKSD_PT1_PKSH_PT2_PKSL_T4_iiT6__param_11[1]
)
.maxntid 384
{
	.reg .pred 	%p<142>;
	.reg .b32 	%r<1806>;
	.reg .b64 	%rd<239>;
	// demoted variable
	.shared .align 16 .b8 _ZZN3cub18CUB_300001_SM_10006detail10radix_sort29DeviceRadixSortOnesweepKernelINS1_5radix10policy_hubIiNS0_8NullTypeEyE10Policy1000ELNS0_9SortOrderE0EiS6_yiiNS1_21identity_decomposer_tEEEvPT5_SC_PT3_PKSD_PT1_PKSH_PT2_PKSL_T4_iiT6_E1s[31232];
	ld.param.u64 	%rd21, [_ZN3cub18CUB_300001_SM_10006detail10radix_sort29DeviceRadixSortOnesweepKernelINS1_5radix10policy_hubIiNS0_8NullTypeEyE10Policy1000ELNS0_9SortOrderE0EiS6_yiiNS1_21identity_decomposer_tEEEvPT5_SC_PT3_PKSD_PT1_PKSH_PT2_PKSL_T4_iiT6__param_1];
	ld.param.u64 	%rd24, [_ZN3cub18CUB_300001_SM_10006detail10radix_sort29DeviceRadixSortOnesweepKernelINS1_5radix10policy_hubIiNS0_8NullTypeEyE10Policy1000ELNS0_9SortOrderE0EiS6_yiiNS1_21identity_decomposer_tEEEvPT5_SC_PT3_PKSD_PT1_PKSH_PT2_PKSL_T4_iiT6__param_4];
	ld.param.u64 	%rd25, [_ZN3cub18CUB_300001_SM_10006detail10radix_sort29DeviceRadixSortOnesweepKernelINS1_5radix10policy_hubIiNS0_8NullTypeEyE10Policy1000ELNS0_9SortOrderE0EiS6_yiiNS1_21identity_decomposer_tEEEvPT5_SC_PT3_PKSD_PT1_PKSH_PT2_PKSL_T4_iiT6__param_5];
	ld.param.u32 	%r293, [_ZN3cub18CUB_300001_SM_10006detail10radix_sort29DeviceRadixSortOnesweepKernelINS1_5radix10policy_hubIiNS0_8NullTypeEyE10Policy1000ELNS0_9SortOrderE0EiS6_yiiNS1_21identity_decomposer_tEEEvPT5_SC_PT3_PKSD_PT1_PKSH_PT2_PKSL_T4_iiT6__param_9];
	ld.param.u32 	%r294, [_ZN3cub18CUB_300001_SM_10006detail10radix_sort29DeviceRadixSortOnesweepKernelINS1_5radix10policy_hubIiNS0_8NullTypeEyE10Policy1000ELNS0_9SortOrderE0EiS6_yiiNS1_21identity_decomposer_tEEEvPT5_SC_PT3_PKSD_PT1_PKSH_PT2_PKSL_T4_iiT6__param_10];
	cvta.to.global.u64 	%rd1, %rd24;
	cvta.to.global.u64 	%rd2, %rd25;
	mov.u32 	%r1, %tid.x;
	// begin inline asm
	mov.u32 %r295, %laneid;
	// end inline asm
	setp.ne.s32 	%p1, %r1, 0;
	@%p1 bra 	$L__BB10_2;
	cvta.to.global.u64 	%rd26, %rd21;
	atom.global.add.u32 	%r296, [%rd26], 1;
	st.shared.u32 	[_ZZN3cub18CUB_300001_SM_10006detail10radix_sort29DeviceRadixSortOnesweepKernelINS1_5radix10policy_hubIiNS0_8NullTypeEyE10Policy1000ELNS0_9SortOrderE0EiS6_yiiNS1_21identity_decomposer_tEEEvPT5_SC_PT3_PKSD_PT1_PKSH_PT2_PKSL_T4_iiT6_E1s+29184], %r296;
$L__BB10_2:
	ld.param.u32 	%r1706, [_ZN3cub18CUB_300001_SM_10006detail10radix_sort29DeviceRadixSortOnesweepKernelINS1_5radix10policy_hubIiNS0_8NullTypeEyE10Policy1000ELNS0_9SortOrderE0EiS6_yiiNS1_21identity_decomposer_tEEEvPT5_SC_PT3_PKSD_PT1_PKSH_PT2_PKSL_T4_iiT6__param_8];
	bar.sync 	0;
	ld.shared.u32 	%r3, [_ZZN3cub18CUB_300001_SM_10006detail10radix_sort29DeviceRadixSortOnesweepKernelINS1_5radix10policy_hubIiNS0_8NullTypeEyE10Policy1000ELNS0_9SortOrderE0EiS6_yiiNS1_21identity_decomposer_tEEEvPT5_SC_PT3_PKSD_PT1_PKSH_PT2_PKSL_T4_iiT6_E1s+29184];
	mul.lo.s32 	%r297, %r3, 7296;
	add.s32 	%r4, %r297, 7296;
	setp.gt.s32 	%p2, %r4, %r1706;
	cvt.s64.s32 	%rd3, %r297;
	@%p2 bra 	$L__BB10_4;
	and.b32  	%r298, %r1, 31;
	and.b32  	%r299, %r1, 992;
	mul.lo.s32 	%r300, %r299, 19;
	or.b32  	%r301, %r300, %r298;
	cvt.u64.u32 	%rd27, %r301;
	add.s64 	%rd28, %rd27, %rd3;
	shl.b64 	%rd29, %rd28, 2;
	add.s64 	%rd30, %rd2, %rd29;
	ld.global.u32 	%r1732, [%rd30];
	ld.global.u32 	%r1733, [%rd30+128];
	ld.global.u32 	%r1734, [%rd30+256];
	ld.global.u32 	%r1735, [%rd30+384];
	ld.global.u32 	%r1736, [%rd30+512];
	ld.global.u32 	%r1737, [%rd30+640];
	ld.global.u32 	%r1738, [%rd30+768];
	ld.global.u32 	%r1739, [%rd30+896];
	ld.global.u32 	%r1740, [%rd30+1024];
	ld.global.u32 	%r1741, [%rd30+1152];
	ld.global.u32 	%r1742, [%rd30+1280];
	ld.global.u32 	%r1743, [%rd30+1408];
	ld.global.u32 	%r1744, [%rd30+1536];
	ld.global.u32 	%r1745, [%rd30+1664];
	ld.global.u32 	%r1746, [%rd30+1792];
	ld.global.u32 	%r1747, [%rd30+1920];
	ld.global.u32 	%r1748, [%rd30+2048];
	ld.global.u32 	%r1749, [%rd30+2176];
	ld.global.u32 	%r1750, [%rd30+2304];
	bra.uni 	$L__BB10_42;
$L__BB10_4:
	ld.param.u32 	%r1707, [_ZN3cub18CUB_300001_SM_10006detail10radix_sort29DeviceRadixSortOnesweepKernelINS1_5radix10policy_hubIiNS0_8NullTypeEyE10Policy1000ELNS0_9SortOrderE0EiS6_yiiNS1_21identity_decomposer_tEEEvPT5_SC_PT3_PKSD_PT1_PKSH_PT2_PKSL_T4_iiT6__param_8];
	cvt.u32.u64 	%r303, %rd3;
	sub.s32 	%r24, %r1707, %r303;
	and.b32  	%r304, %r1, 31;
	and.b32  	%r305, %r1, 992;
	mul.lo.s32 	%r306, %r305, 19;
	or.b32  	%r25, %r306, %r304;
	setp.ge.s32 	%p3, %r25, %r24;
	cvt.u64.u32 	%rd31, %r25;
	add.s64 	%rd32, %rd31, %rd3;
	shl.b64 	%rd33, %rd32, 2;
	add.s64 	%rd4, %rd2, %rd33;
	mov.b32 	%r1732, 2147483647;
	@%p3 bra 	$L__BB10_6;
	ld.global.u32 	%r1732, [%rd4];
$L__BB10_6:
	add.s32 	%r308, %r25, 32;
	setp.ge.s32 	%p4, %r308, %r24;
	mov.b32 	%r1733, 2147483647;
	@%p4 bra 	$L__BB10_8;
	ld.global.u32 	%r1733, [%rd4+128];
$L__BB10_8:
	add.s32 	%r310, %r25, 64;
	setp.ge.s32 	%p5, %r310, %r24;
	mov.b32 	%r1734, 2147483647;
	@%p5 bra 	$L__BB10_10;
	ld.global.u32 	%r1734, [%rd4+256];
$L__BB10_10:
	add.s32 	%r312, %r25, 96;
	setp.ge.s32 	%p6, %r312, %r24;
	mov.b32 	%r1735, 2147483647;
	@%p6 bra 	$L__BB10_12;
	ld.global.u32 	%r1735, [%rd4+384];
$L__BB10_12:
	add.s32 	%r314, %r25, 128;
	setp.ge.s32 	%p7, %r314, %r24;
	mov.b32 	%r1736, 2147483647;
	@%p7 bra 	$L__BB10_14;
	ld.global.u32 	%r1736, [%rd4+512];
$L__BB10_14:
	add.s32 	%r316, %r25, 160;
	setp.ge.s32 	%p8, %r316, %r24;
	mov.b32 	%r1737, 2147483647;
	@%p8 bra 	$L__BB10_16;
	ld.global.u32 	%r1737, [%rd4+640];
$L__BB10_16:
	add.s32 	%r318, %r25, 192;
	setp.ge.s32 	%p9, %r318, %r24;
	mov.b32 	%r1738, 2147483647;
	@%p9 bra 	$L__BB10_18;
	ld.global.u32 	%r1738, [%rd4+768];
$L__BB10_18:
	add.s32 	%r320, %r25, 224;
	setp.ge.s32 	%p10, %r320, %r24;
	mov.b32 	%r1739, 2147483647;
	@%p10 bra 	$L__BB10_20;
	ld.global.u32 	%r1739, [%rd4+896];
$L__BB10_20:
	add.s32 	%r322, %r25, 256;
	setp.ge.s32 	%p11, %r322, %r24;
	mov.b32 	%r1740, 2147483647;
	@%p11 bra 	$L__BB10_22;
	ld.global.u32 	%r1740, [%rd4+1024];
$L__BB10_22:
	add.s32 	%r324, %r25, 288;
	setp.ge.s32 	%p12, %r324, %r24;
	mov.b32 	%r1741, 2147483647;
	@%p12 bra 	$L__BB10_24;
	ld.global.u32 	%r1741, [%rd4+1152];
$L__BB10_24:
	add.s32 	%r326, %r25, 320;
	setp.ge.s32 	%p13, %r326, %r24;
	mov.b32 	%r1742, 2147483647;
	@%p13 bra 	$L__BB10_26;
	ld.global.u32 	%r1742, [%rd4+1280];
$L__BB10_26:
	add.s32 	%r328, %r25, 352;
	setp.ge.s32 	%p14, %r328, %r24;
	mov.b32 	%r1743, 2147483647;
	@%p14 bra 	$L__BB10_28;
	ld.global.u32 	%r1743, [%rd4+1408];
$L__BB10_28:
	add.s32 	%r330, %r25, 384;
	setp.ge.s32 	%p15, %r330, %r24;
	mov.b32 	%r1744, 2147483647;
	@%p15 bra 	$L__BB10_30;
	ld.global.u32 	%r1744, [%rd4+1536];
$L__BB10_30:
	add.s32 	%r332, %r25, 416;
	setp.ge.s32 	%p16, %r332, %r24;
	mov.b32 	%r1745, 2147483647;
	@%p16 bra 	$L__BB10_32;
	ld.global.u32 	%r1745, [%rd4+1664];
$L__BB10_32:
	add.s32 	%r334, %r25, 448;
	setp.ge.s32 	%p17, %r334, %r24;
	mov.b32 	%r1746, 2147483647;
	@%p17 bra 	$L__BB10_34;
	ld.global.u32 	%r1746, [%rd4+1792];
$L__BB10_34:
	add.s32 	%r336, %r25, 480;
	setp.ge.s32 	%p18, %r336, %r24;
	mov.b32 	%r1747, 2147483647;
	@%p18 bra 	$L__BB10_36;
	ld.global.u32 	%r1747, [%rd4+1920];
$L__BB10_36:
	add.s32 	%r338, %r25, 512;
	setp.ge.s32 	%p19, %r338, %r24;
	mov.b32 	%r1748, 2147483647;
	@%p19 bra 	$L__BB10_38;
	ld.global.u32 	%r1748, [%rd4+2048];
$L__BB10_38:
	add.s32 	%r340, %r25, 544;
	setp.ge.s32 	%p20, %r340, %r24;
	mov.b32 	%r1749, 2147483647;
	@%p20 bra 	$L__BB10_40;
	ld.global.u32 	%r1749, [%rd4+2176];
$L__BB10_40:
	add.s32 	%r342, %r25, 576;
	setp.ge.s32 	%p21, %r342, %r24;
	mov.b32 	%r1750, 2147483647;
	@%p21 bra 	$L__BB10_42;
	ld.global.u32 	%r1750, [%rd4+2304];
$L__BB10_42:
	mov.b32 	%r343, -1;
	shl.b32 	%r344, %r343, %r294;
	not.b32 	%r82, %r344;
	shr.u32 	%r83, %r1, 5;
	shl.b32 	%r345, %r83, 10;
	mov.u32 	%r346, _ZZN3cub18CUB_300001_SM_10006detail10radix_sort29DeviceRadixSortOnesweepKernelINS1_5radix10policy_hubIiNS0_8NullTypeEyE10Policy1000ELNS0_9SortOrderE0EiS6_yiiNS1_21identity_decomposer_tEEEvPT5_SC_PT3_PKSD_PT1_PKSH_PT2_PKSL_T4_iiT6_E1s;
	add.s32 	%r84, %r346, %r345;
	setp.gt.s32 	%p22, %r295, 255;
	@%p22 bra 	$L__BB10_55;
	max.s32 	%r347, %r295, 224;
	sub.s32 	%r348, %r347, %r295;
	add.s32 	%r349, %r348, 31;
	shr.u32 	%r350, %r349, 5;
	add.s32 	%r85, %r350, 1;
	and.b32  	%r86, %r85, 15;
	setp.lt.u32 	%p23, %r349, 480;
	mov.u32 	%r1754, %r295;
	@%p23 bra 	$L__BB10_46;
	and.b32  	%r351, %r85, 268435440;
	neg.s32 	%r1752, %r351;
	shl.b32 	%r353, %r295, 2;
	add.s32 	%r354, %r345, %r353;
	add.s32 	%r356, %r354, %r346;
	add.s32 	%r1751, %r356, 1024;
	mov.u32 	%r1754, %r295;
$L__BB10_45:
	.pragma "nounroll";
	mov.b32 	%r357, 0;
	st.shared.u32 	[%r1751+-1024], %r357;
	st.shared.u32 	[%r1751+-896], %r357;
	st.shared.u32 	[%r1751+-768], %r357;
	st.shared.u32 	[%r1751+-640], %r357;
	st.shared.u32 	[%r1751+-512], %r357;
	st.shared.u32 	[%r1751+-384], %r357;
	st.shared.u32 	[%r1751+-256], %r357;
	st.shared.u32 	[%r1751+-128], %r357;
	st.shared.u32 	[%r1751], %r357;
	st.shared.u32 	[%r1751+128], %r357;
	st.shared.u32 	[%r1751+256], %r357;
	st.shared.u32 	[%r1751+384], %r357;
	st.shared.u32 	[%r1751+512], %r357;
	st.shared.u32 	[%r1751+640], %r357;
	st.shared.u32 	[%r1751+768], %r357;
	st.shared.u32 	[%r1751+896], %r357;
	add.s32 	%r1754, %r1754, 512;
	add.s32 	%r1752, %r1752, 16;
	add.s32 	%r1751, %r1751, 2048;
	setp.ne.s32 	%p24, %r1752, 0;
	@%p24 bra 	$L__BB10_45;
$L__BB10_46:
	setp.eq.s32 	%p25, %r86, 0;
	@%p25 bra 	$L__BB10_55;
	and.b32  	%r96, %r85, 7;
	setp.lt.u32 	%p26, %r86, 8;
	@%p26 bra 	$L__BB10_49;
	shl.b32 	%r358, %r1754, 2;
	add.s32 	%r359, %r84, %r358;
	mov.b32 	%r360, 0;
	st.shared.u32 	[%r359], %r360;
	st.shared.u32 	[%r359+128], %r360;
	st.shared.u32 	[%r359+256], %r360;
	st.shared.u32 	[%r359+384], %r360;
	st.shared.u32 	[%r359+512], %r360;
	st.shared.u32 	[%r359+640], %r360;
	st.shared.u32 	[%r359+768], %r360;
	st.shared.u32 	[%r359+896], %r360;
	add.s32 	%r1754, %r1754, 256;
$L__BB10_49:
	setp.eq.s32 	%p27, %r96, 0;
	@%p27 bra 	$L__BB10_55;
	and.b32  	%r99, %r85, 3;
	setp.lt.u32 	%p28, %r96, 4;
	@%p28 bra 	$L__BB10_52;
	shl.b32 	%r361, %r1754, 2;
	add.s32 	%r362, %r84, %r361;
	mov.b32 	%r363, 0;
	st.shared.u32 	[%r362], %r363;
	st.shared.u32 	[%r362+128], %r363;
	st.shared.u32 	[%r362+256], %r363;
	st.shared.u32 	[%r362+384], %r363;
	add.s32 	%r1754, %r1754, 128;
$L__BB10_52:
	setp.eq.s32 	%p29, %r99, 0;
	@%p29 bra 	$L__BB10_55;
	shl.b32 	%r365, %r1754, 2;
	add.s32 	%r366, %r345, %r365;
	add.s32 	%r1758, %r346, %r366;
	neg.s32 	%r1757, %r99;
$L__BB10_54:
	.pragma "nounroll";
	mov.b32 	%r368, 0;
	st.shared.u32 	[%r1758], %r368;
	add.s32 	%r1758, %r1758, 128;
	add.s32 	%r1757, %r1757, 1;
	setp.ne.s32 	%p30, %r1757, 0;
	@%p30 bra 	$L__BB10_54;
$L__BB10_55:
	bar.warp.sync 	-1;
	xor.b32  	%r370, %r1732, -2147483648;
	shr.u32 	%r371, %r370, %r293;
	and.b32  	%r108, %r371, %r82;
	shl.b32 	%r372, %r108, 2;
	add.s32 	%r373, %r84, %r372;
	atom.shared.add.u32 	%r374, [%r373], 1;
	xor.b32  	%r375, %r1733, -2147483648;
	shr.u32 	%r376, %r375, %r293;
	and.b32  	%r377, %r376, %r82;
	shl.b32 	%r378, %r377, 2;
	add.s32 	%r379, %r84, %r378;
	atom.shared.add.u32 	%r380, [%r379], 1;
	xor.b32  	%r381, %r1734, -2147483648;
	shr.u32 	%r382, %r381, %r293;
	and.b32  	%r383, %r382, %r82;
	shl.b32 	%r384, %r383, 2;
	add.s32 	%r385, %r84, %r384;
	atom.shared.add.u32 	%r386, [%r385], 1;
	xor.b32  	%r387, %r1735, -2147483648;
	shr.u32 	%r388, %r387, %r293;
	and.b32  	%r389, %r388, %r82;
	shl.b32 	%r390, %r389, 2;
	add.s32 	%r391, %r84, %r390;
	atom.shared.add.u32 	%r392, [%r391], 1;
	xor.b32  	%r393, %r1736, -2147483648;
	shr.u32 	%r394, %r393, %r293;
	and.b32  	%r395, %r394, %r82;
	shl.b32 	%r396, %r395, 2;
	add.s32 	%r397, %r84, %r396;
	atom.shared.add.u32 	%r398, [%r397], 1;
	xor.b32  	%r399, %r1737, -2147483648;
	shr.u32 	%r400, %r399, %r293;
	and.b32  	%r401, %r400, %r82;
	shl.b32 	%r402, %r401, 2;
	add.s32 	%r403, %r84, %r402;
	atom.shared.add.u32 	%r404, [%r403], 1;
	xor.b32  	%r405, %r1738, -2147483648;
	shr.u32 	%r406, %r405, %r293;
	and.b32  	%r407, %r406, %r82;
	shl.b32 	%r408, %r407, 2;
	add.s32 	%r409, %r84, %r408;
	atom.shared.add.u32 	%r410, [%r409], 1;
	xor.b32  	%r1771, %r1739, -2147483648;
	shr.u32 	%r411, %r1771, %r293;
	and.b32  	%r412, %r411, %r82;
	shl.b32 	%r413, %r412, 2;
	add.s32 	%r414, %r84, %r413;
	atom.shared.add.u32 	%r415, [%r414], 1;
	xor.b32  	%r1772, %r1740, -2147483648;
	shr.u32 	%r416, %r1772, %r293;
	and.b32  	%r417, %r416, %r82;
	shl.b32 	%r418, %r417, 2;
	add.s32 	%r419, %r84, %r418;
	atom.shared.add.u32 	%r420, [%r419], 1;
	xor.b32  	%r421, %r1741, -2147483648;
	shr.u32 	%r422, %r421, %r293;
	and.b32  	%r423, %r422, %r82;
	shl.b32 	%r424, %r423, 2;
	add.s32 	%r425, %r84, %r424;
	atom.shared.add.u32 	%r426, [%r425], 1;
	xor.b32  	%r427, %r1742, -2147483648;
	shr.u32 	%r428, %r427, %r293;
	and.b32  	%r429, %r428, %r82;
	shl.b32 	%r430, %r429, 2;
	add.s32 	%r431, %r84, %r430;
	atom.shared.add.u32 	%r432, [%r431], 1;
	xor.b32  	%r433, %r1743, -2147483648;
	shr.u32 	%r434, %r433, %r293;
	and.b32  	%r435, %r434, %r82;
	shl.b32 	%r436, %r435, 2;
	add.s32 	%r437, %r84, %r436;
	atom.shared.add.u32 	%r438, [%r437], 1;
	xor.b32  	%r439, %r1744, -2147483648;
	shr.u32 	%r440, %r439, %r293;
	and.b32  	%r441, %r440, %r82;
	shl.b32 	%r442, %r441, 2;
	add.s32 	%r443, %r84, %r442;
	atom.shared.add.u32 	%r444, [%r443], 1;
	xor.b32  	%r445, %r1745, -2147483648;
	shr.u32 	%r446, %r445, %r293;
	and.b32  	%r447, %r446, %r82;
	shl.b32 	%r448, %r447, 2;
	add.s32 	%r449, %r84, %r448;
	atom.shared.add.u32 	%r450, [%r449], 1;
	xor.b32  	%r451, %r1746, -2147483648;
	shr.u32 	%r452, %r451, %r293;
	and.b32  	%r453, %r452, %r82;
	shl.b32 	%r454, %r453, 2;
	add.s32 	%r455, %r84, %r454;
	atom.shared.add.u32 	%r456, [%r455], 1;
	xor.b32  	%r457, %r1747, -2147483648;
	shr.u32 	%r458, %r457, %r293;
	and.b32  	%r459, %r458, %r82;
	shl.b32 	%r460, %r459, 2;
	add.s32 	%r461, %r84, %r460;
	atom.shared.add.u32 	%r462, [%r461], 1;
	xor.b32  	%r463, %r1748, -2147483648;
	shr.u32 	%r464, %r463, %r293;
	and.b32  	%r465, %r464, %r82;
	shl.b32 	%r466, %r465, 2;
	add.s32 	%r467, %r84, %r466;
	atom.shared.add.u32 	%r468, [%r467], 1;
	xor.b32  	%r469, %r1749, -2147483648;
	shr.u32 	%r470, %r469, %r293;
	and.b32  	%r471, %r470, %r82;
	shl.b32 	%r472, %r471, 2;
	add.s32 	%r473, %r84, %r472;
	atom.shared.add.u32 	%r474, [%r473], 1;
	xor.b32  	%r475, %r1750, -2147483648;
	shr.u32 	%r476, %r475, %r293;
	and.b32  	%r477, %r476, %r82;
	shl.b32 	%r478, %r477, 2;
	add.s32 	%r479, %r84, %r478;
	atom.shared.add.u32 	%r480, [%r479], 1;
	bar.sync 	0;
	setp.gt.u32 	%p31, %r1, 255;
	shl.b32 	%r481, %r1, 2;
	add.s32 	%r111, %r346, %r481;
	mov.b32 	%r1759, 0;
	@%p31 bra 	$L__BB10_57;
	ld.shared.u32 	%r483, [%r111];
	mov.b32 	%r484, 0;
	st.shared.u32 	[%r111], %r484;
	ld.shared.u32 	%r485, [%r111+1024];
	st.shared.u32 	[%r111+1024], %r483;
	add.s32 	%r486, %r485, %r483;
	ld.shared.u32 	%r487, [%r111+2048];
	st.shared.u32 	[%r111+2048], %r486;
	add.s32 	%r488, %r487, %r486;
	ld.shared.u32 	%r489, [%r111+3072];
	st.shared.u32 	[%r111+3072], %r488;
	add.s32 	%r490, %r489, %r488;
	ld.shared.u32 	%r491, [%r111+4096];
	st.shared.u32 	[%r111+4096], %r490;
	add.s32 	%r492, %r491, %r490;
	ld.shared.u32 	%r493, [%r111+5120];
	st.shared.u32 	[%r111+5120], %r492;
	add.s32 	%r494, %r493, %r492;
	ld.shared.u32 	%r495, [%r111+6144];
	st.shared.u32 	[%r111+6144], %r494;
	add.s32 	%r496, %r495, %r494;
	ld.shared.u32 	%r497, [%r111+7168];
	st.shared.u32 	[%r111+7168], %r496;
	add.s32 	%r498, %r497, %r496;
	ld.shared.u32 	%r499, [%r111+8192];
	st.shared.u32 	[%r111+8192], %r498;
	add.s32 	%r500, %r499, %r498;
	ld.shared.u32 	%r501, [%r111+9216];
	st.shared.u32 	[%r111+9216], %r500;
	add.s32 	%r502, %r501, %r500;
	ld.shared.u32 	%r503, [%r111+10240];
	st.shared.u32 	[%r111+10240], %r502;
	add.s32 	%r504, %r503, %r502;
	ld.shared.u32 	%r505, [%r111+11264];
	st.shared.u32 	[%r111+11264], %r504;
	add.s32 	%r1759, %r505, %r504;
$L__BB10_57:
	ld.param.u64 	%rd228, [_ZN3cub18CUB_300001_SM_10006detail10radix_sort29DeviceRadixSortOnesweepKernelINS1_5radix10policy_hubIiNS0_8NullTypeEyE10Policy1000ELNS0_9SortOrderE0EiS6_yiiNS1_21identity_decomposer_tEEEvPT5_SC_PT3_PKSD_PT1_PKSH_PT2_PKSL_T4_iiT6__param_0];
	setp.gt.u32 	%p32, %r1, 255;
	shl.b32 	%r506, %r3, 8;
	add.s32 	%r507, %r506, %r1;
	cvta.to.global.u64 	%rd5, %rd228;
	mul.wide.s32 	%rd34, %r507, 4;
	add.s64 	%rd6, %rd5, %rd34;
	@%p32 bra 	$L__BB10_59;
	or.b32  	%r508, %r1759, 1073741824;
	st.volatile.global.u32 	[%rd6], %r508;
$L__BB10_59:
	ld.param.u64 	%rd235, [_ZN3cub18CUB_300001_SM_10006detail10radix_sort29DeviceRadixSortOnesweepKernelINS1_5radix10policy_hubIiNS0_8NullTypeEyE10Policy1000ELNS0_9SortOrderE0EiS6_yiiNS1_21identity_decomposer_tEEEvPT5_SC_PT3_PKSD_PT1_PKSH_PT2_PKSL_T4_iiT6__param_3];
	xor.b32  	%r1773, %r1741, -2147483648;
	xor.b32  	%r1774, %r1742, -2147483648;
	xor.b32  	%r1765, %r1733, -2147483648;
	xor.b32  	%r1766, %r1734, -2147483648;
	xor.b32  	%r1777, %r1745, -2147483648;
	xor.b32  	%r1778, %r1746, -2147483648;
	xor.b32  	%r1764, %r1732, -2147483648;
	xor.b32  	%r1779, %r1747, -2147483648;
	xor.b32  	%r1780, %r1748, -2147483648;
	xor.b32  	%r1768, %r1736, -2147483648;
	xor.b32  	%r1767, %r1735, -2147483648;
	xor.b32  	%r1775, %r1743, -2147483648;
	xor.b32  	%r1782, %r1750, -2147483648;
	xor.b32  	%r1781, %r1749, -2147483648;
	xor.b32  	%r1769, %r1737, -2147483648;
	xor.b32  	%r1776, %r1744, -2147483648;
	xor.b32  	%r1770, %r1738, -2147483648;
	setp.lt.u32 	%p33, %r1, 256;
	setp.eq.s32 	%p34, %r1759, 7296;
	and.pred  	%p35, %p33, %p34;
	selp.u32 	%r509, 1, 0, %p35;
	{ 
	.reg .pred 	%p1; 
	.reg .pred 	%p2; 
	setp.ne.u32 	%p1, %r509, 0; 
	bar.red.or.pred 	%p2, 0, %p1; 
	selp.u32 	%r510, 1, 0, %p2; 
	}
	setp.eq.s32 	%p36, %r510, 0;
	cvt.u64.u32 	%rd7, %r1;
	cvta.to.global.u64 	%rd35, %rd235;
	mul.wide.u32 	%rd36, %r1, 8;
	add.s64 	%rd8, %rd35, %rd36;
	@%p36 bra 	$L__BB10_111;
	setp.gt.u32 	%p37, %r1, 255;
	setp.gt.u32 	%p38, %r1, %r108;
	selp.b32 	%r131, 7296, 0, %p38;
	shl.b32 	%r511, %r1, 3;
	mov.u32 	%r512, _ZZN3cub18CUB_300001_SM_10006detail10radix_sort29DeviceRadixSortOnesweepKernelINS1_5radix10policy_hubIiNS0_8NullTypeEyE10Policy1000ELNS0_9SortOrderE0EiS6_yiiNS1_21identity_decomposer_tEEEvPT5_SC_PT3_PKSD_PT1_PKSH_PT2_PKSL_T4_iiT6_E1s;
	add.s32 	%r513, %r512, %r511;
	add.s32 	%r132, %r513, 29184;
	@%p37 bra 	$L__BB10_68;
	ld.global.u64 	%rd37, [%rd8];
	cvt.u64.u32 	%rd38, %r131;
	sub.s64 	%rd237, %rd37, %rd38;
	st.shared.u64 	[%r132], %rd237;
	setp.lt.s32 	%p39, %r3, 1;
	mov.u32 	%r1763, %r1759;
	@%p39 bra 	$L__BB10_67;
	mov.b32 	%r1761, -1;
	mov.u32 	%r1760, %r3;
	mov.u32 	%r1763, %r1759;
$L__BB10_63:
	add.s32 	%r136, %r1760, -1;
	shl.b32 	%r515, %r136, 8;
	add.s32 	%r516, %r515, %r1;
	mul.wide.s32 	%rd39, %r516, 4;
	add.s64 	%rd10, %rd5, %rd39;
$L__BB10_64:
	membar.cta;
	ld.volatile.global.u32 	%r137, [%rd10];
	setp.eq.s32 	%p40, %r137, 0;
	@%p40 bra 	$L__BB10_64;
	and.b32  	%r517, %r137, 1073741823;
	add.s32 	%r1763, %r517, %r1763;
	setp.gt.s32 	%p41, %r137, -1;
	vote.sync.ballot.b32 	%r1761, %p41, %r1761;
	setp.gt.u32 	%p43, %r1760, 1;
	and.pred  	%p44, %p41, %p43;
	mov.u32 	%r1760, %r136;
	@%p44 bra 	$L__BB10_63;
	ld.shared.u64 	%rd237, [%r132];
$L__BB10_67:
	or.b32  	%r518, %r1763, -2147483648;
	st.volatile.global.u32 	[%rd6], %r518;
	sub.s32 	%r519, %r1763, %r1759;
	cvt.s64.s32 	%rd40, %r519;
	add.s64 	%rd41, %rd237, %rd40;
	st.shared.u64 	[%r132], %rd41;
$L__BB10_68:
	ld.param.u32 	%r1708, [_ZN3cub18CUB_300001_SM_10006detail10radix_sort29DeviceRadixSortOnesweepKernelINS1_5radix10policy_hubIiNS0_8NullTypeEyE10Policy1000ELNS0_9SortOrderE0EiS6_yiiNS1_21identity_decomposer_tEEEvPT5_SC_PT3_PKSD_PT1_PKSH_PT2_PKSL_T4_iiT6__param_8];
	ld.param.u64 	%rd231, [_ZN3cub18CUB_300001_SM_10006detail10radix_sort29DeviceRadixSortOnesweepKernelINS1_5radix10policy_hubIiNS0_8NullTypeEyE10Policy1000ELNS0_9SortOrderE0EiS6_yiiNS1_21identity_decomposer_tEEEvPT5_SC_PT3_PKSD_PT1_PKSH_PT2_PKSL_T4_iiT6__param_2];
	setp.gt.u32 	%p45, %r1, 255;
	setp.lt.s32 	%p46, %r4, %r1708;
	setp.eq.s64 	%p47, %rd231, 0;
	or.pred  	%p48, %p47, %p46;
	or.pred  	%p49, %p45, %p48;
	@%p49 bra 	$L__BB10_70;
	ld.param.u64 	%rd232, [_ZN3cub18CUB_300001_SM_10006detail10radix_sort29DeviceRadixSortOnesweepKernelINS1_5radix10policy_hubIiNS0_8NullTypeEyE10Policy1000ELNS0_9SortOrderE0EiS6_yiiNS1_21identity_decomposer_tEEEvPT5_SC_PT3_PKSD_PT1_PKSH_PT2_PKSL_T4_iiT6__param_2];
	ld.shared.u64 	%rd42, [%r132];
	cvt.u64.u32 	%rd43, %r131;
	cvt.s64.s32 	%rd44, %r1759;
	add.s64 	%rd45, %rd43, %rd44;
	add.s64 	%rd46, %rd45, %rd42;
	cvta.to.global.u64 	%rd47, %rd232;
	shl.b64 	%rd48, %rd7, 3;
	add.s64 	%rd49, %rd47, %rd48;
	st.global.u64 	[%rd49], %rd46;
$L__BB10_70:
	ld.param.u32 	%r1709, [_ZN3cub18CUB_300001_SM_10006detail10radix_sort29DeviceRadixSortOnesweepKernelINS1_5radix10policy_hubIiNS0_8NullTypeEyE10Policy1000ELNS0_9SortOrderE0EiS6_yiiNS1_21identity_decomposer_tEEEvPT5_SC_PT3_PKSD_PT1_PKSH_PT2_PKSL_T4_iiT6__param_8];
	setp.gt.s32 	%p50, %r4, %r1709;
	bar.sync 	0;
	shl.b32 	%r520, %r108, 3;
	add.s32 	%r522, %r512, %r520;
	ld.shared.u64 	%rd13, [%r522+29184];
	@%p50 bra 	$L__BB10_72;
	and.b32  	%r523, %r1, 31;
	and.b32  	%r524, %r1, 992;
	mul.lo.s32 	%r525, %r524, 19;
	or.b32  	%r526, %r525, %r523;
	cvt.u64.u32 	%rd50, %r526;
	add.s64 	%rd51, %rd13, %rd50;
	shl.b64 	%rd52, %rd51, 2;
	add.s64 	%rd53, %rd1, %rd52;
	st.global.u32 	[%rd53], %r1732;
	st.global.u32 	[%rd53+128], %r1733;
	st.global.u32 	[%rd53+256], %r1734;
	st.global.u32 	[%rd53+384], %r1735;
	st.global.u32 	[%rd53+512], %r1736;
	st.global.u32 	[%rd53+640], %r1737;
	st.global.u32 	[%rd53+768], %r1738;
	st.global.u32 	[%rd53+896], %r1739;
	st.global.u32 	[%rd53+1024], %r1740;
	st.global.u32 	[%rd53+1152], %r1741;
	st.global.u32 	[%rd53+1280], %r1742;
	st.global.u32 	[%rd53+1408], %r1743;
	st.global.u32 	[%rd53+1536], %r1744;
	st.global.u32 	[%rd53+1664], %r1745;
	st.global.u32 	[%rd53+1792], %r1746;
	st.global.u32 	[%rd53+1920], %r1747;
	st.global.u32 	[%rd53+2048], %r1748;
	st.global.u32 	[%rd53+2176], %r1749;
	st.global.u32 	[%rd53+2304], %r1750;
	bra.uni 	$L__BB10_110;
$L__BB10_72:
	ld.param.u32 	%r1710, [_ZN3cub18CUB_300001_SM_10006detail10radix_sort29DeviceRadixSortOnesweepKernelINS1_5radix10policy_hubIiNS0_8NullTypeEyE10Policy1000ELNS0_9SortOrderE0EiS6_yiiNS1_21identity_decomposer_tEEEvPT5_SC_PT3_PKSD_PT1_PKSH_PT2_PKSL_T4_iiT6__param_8];
	mad.lo.s32 	%r141, %r3, -7296, %r1710;
	and.b32  	%r527, %r1, 31;
	and.b32  	%r528, %r1, 992;
	mul.lo.s32 	%r529, %r528, 19;
	or.b32  	%r142, %r529, %r527;
	setp.ge.s32 	%p51, %r142, %r141;
	cvt.u64.u32 	%rd54, %r142;
	add.s64 	%rd55, %rd13, %rd54;
	shl.b64 	%rd56, %rd55, 2;
	add.s64 	%rd14, %rd1, %rd56;
	@%p51 bra 	$L__BB10_74;
	st.global.u32 	[%rd14], %r1732;
$L__BB10_74:
	add.s32 	%r530, %r142, 32;
	setp.ge.s32 	%p52, %r530, %r141;
	@%p52 bra 	$L__BB10_76;
	st.global.u32 	[%rd14+128], %r1733;
$L__BB10_76:
	add.s32 	%r531, %r142, 64;
	setp.ge.s32 	%p53, %r531, %r141;
	@%p53 bra 	$L__BB10_78;
	st.global.u32 	[%rd14+256], %r1734;
$L__BB10_78:
	add.s32 	%r532, %r142, 96;
	setp.ge.s32 	%p54, %r532, %r141;
	@%p54 bra 	$L__BB10_80;
	st.global.u32 	[%rd14+384], %r1735;
$L__BB10_80:
	add.s32 	%r533, %r142, 128;
	setp.ge.s32 	%p55, %r533, %r141;
	@%p55 bra 	$L__BB10_82;
	st.global.u32 	[%rd14+512], %r1736;
$L__BB10_82:
	add.s32 	%r534, %r142, 160;
	setp.ge.s32 	%p56, %r534, %r141;
	@%p56 bra 	$L__BB10_84;
	st.global.u32 	[%rd14+640], %r1737;
$L__BB10_84:
	add.s32 	%r535, %r142, 192;
	setp.ge.s32 	%p57, %r535, %r141;
	@%p57 bra 	$L__BB10_86;
	st.global.u32 	[%rd14+768], %r1738;
$L__BB10_86:
	add.s32 	%r536, %r142, 224;
	setp.ge.s32 	%p58, %r536, %r141;
	@%p58 bra 	$L__BB10_88;
	st.global.u32 	[%rd14+896], %r1739;
$L__BB10_88:
	add.s32 	%r537, %r142, 256;
	setp.ge.s32 	%p59, %r537, %r141;
	@%p59 bra 	$L__BB10_90;
	st.global.u32 	[%rd14+1024], %r1740;
$L__BB10_90:
	add.s32 	%r538, %r142, 288;
	setp.ge.s32 	%p60, %r538, %r141;
	@%p60 bra 	$L__BB10_92;
	st.global.u32 	[%rd14+1152], %r1741;
$L__BB10_92:
	add.s32 	%r539, %r142, 320;
	setp.ge.s32 	%p61, %r539, %r141;
	@%p61 bra 	$L__BB10_94;
	st.global.u32 	[%rd14+1280], %r1742;
$L__BB10_94:
	add.s32 	%r540, %r142, 352;
	setp.ge.s32 	%p62, %r540, %r141;
	@%p62 bra 	$L__BB10_96;
	st.global.u32 	[%rd14+1408], %r1743;
$L__BB10_96:
	add.s32 	%r541, %r142, 384;
	setp.ge.s32 	%p63, %r541, %r141;
	@%p63 bra 	$L__BB10_98;
	st.global.u32 	[%rd14+1536], %r1744;
$L__BB10_98:
	add.s32 	%r542, %r142, 416;
	setp.ge.s32 	%p64, %r542, %r141;
	@%p64 bra 	$L__BB10_100;
	st.global.u32 	[%rd14+1664], %r1745;
$L__BB10_100:
	add.s32 	%r543, %r142, 448;
	setp.ge.s32 	%p65, %r543, %r141;
	@%p65 bra 	$L__BB10_102;
	st.global.u32 	[%rd14+1792], %r1746;
$L__BB10_102:
	add.s32 	%r544, %r142, 480;
	setp.ge.s32 	%p66, %r544, %r141;
	@%p66 bra 	$L__BB10_104;
	st.global.u32 	[%rd14+1920], %r1747;
$L__BB10_104:
	add.s32 	%r545, %r142, 512;
	setp.ge.s32 	%p67, %r545, %r141;
	@%p67 bra 	$L__BB10_106;
	st.global.u32 	[%rd14+2048], %r1748;
$L__BB10_106:
	add.s32 	%r546, %r142, 544;
	setp.ge.s32 	%p68, %r546, %r141;
	@%p68 bra 	$L__BB10_108;
	st.global.u32 	[%rd14+2176], %r1749;
$L__BB10_108:
	add.s32 	%r547, %r142, 576;
	setp.ge.s32 	%p69, %r547, %r141;
	@%p69 bra 	$L__BB10_110;
	st.global.u32 	[%rd14+2304], %r1750;
$L__BB10_110:
	// begin inline asm
	exit;
	// end inline asm
	mov.u32 	%r1764, %r1732;
	mov.u32 	%r1765, %r1733;
	mov.u32 	%r1766, %r1734;
	mov.u32 	%r1767, %r1735;
	mov.u32 	%r1768, %r1736;
	mov.u32 	%r1769, %r1737;
	mov.u32 	%r1770, %r1738;
	mov.u32 	%r1771, %r1739;
	mov.u32 	%r1772, %r1740;
	mov.u32 	%r1773, %r1741;
	mov.u32 	%r1774, %r1742;
	mov.u32 	%r1775, %r1743;
	mov.u32 	%r1776, %r1744;
	mov.u32 	%r1777, %r1745;
	mov.u32 	%r1778, %r1746;
	mov.u32 	%r1779, %r1747;
	mov.u32 	%r1780, %r1748;
	mov.u32 	%r1781, %r1749;
	mov.u32 	%r1782, %r1750;
$L__BB10_111:
	mul.hi.u32 	%r548, %r1, 357913942;
	add.s32 	%r549, %r548, %r1;
	shl.b32 	%r550, %r549, 2;
	mov.u32 	%r551, _ZZN3cub18CUB_300001_SM_10006detail10radix_sort29DeviceRadixSortOnesweepKernelINS1_5radix10policy_hubIiNS0_8NullTypeEyE10Policy1000ELNS0_9SortOrderE0EiS6_yiiNS1_21identity_decomposer_tEEEvPT5_SC_PT3_PKSD_PT1_PKSH_PT2_PKSL_T4_iiT6_E1s;
	add.s32 	%r552, %r551, %r550;
	add.s32 	%r162, %r552, 13328;
	st.shared.u32 	[%r552+13328], %r1759;
	bar.sync 	0;
	setp.gt.u32 	%p70, %r1, 31;
	@%p70 bra 	$L__BB10_113;
	mad.lo.s32 	%r584, %r1, 52, %r551;
	ld.shared.u32 	%r585, [%r584+13328];
	ld.shared.u32 	%r586, [%r584+13332];
	ld.shared.u32 	%r587, [%r584+13336];
	ld.shared.u32 	%r588, [%r584+13340];
	ld.shared.u32 	%r589, [%r584+13344];
	ld.shared.u32 	%r590, [%r584+13348];
	ld.shared.u32 	%r591, [%r584+13352];
	ld.shared.u32 	%r592, [%r584+13356];
	ld.shared.u32 	%r593, [%r584+13360];
	ld.shared.u32 	%r594, [%r584+13364];
	ld.shared.u32 	%r595, [%r584+13368];
	ld.shared.u32 	%r596, [%r584+13372];
	add.s32 	%r597, %r586, %r585;
	add.s32 	%r598, %r597, %r587;
	add.s32 	%r599, %r598, %r588;
	add.s32 	%r600, %r599, %r589;
	add.s32 	%r601, %r600, %r590;
	add.s32 	%r602, %r601, %r591;
	add.s32 	%r603, %r602, %r592;
	add.s32 	%r604, %r603, %r593;
	add.s32 	%r605, %r604, %r594;
	add.s32 	%r606, %r605, %r595;
	add.s32 	%r557, %r606, %r596;
	mov.b32 	%r555, 1;
	mov.b32 	%r580, 0;
	mov.b32 	%r582, -1;
	// begin inline asm
	{  .reg .s32 r0;  .reg .pred p;  shfl.sync.up.b32 r0|p, %r557, %r555, %r580, %r582;  @p add.s32 r0, r0, %r557;  mov.s32 %r553, r0;}
	// end inline asm
	mov.b32 	%r561, 2;
	// begin inline asm
	{  .reg .s32 r0;  .reg .pred p;  shfl.sync.up.b32 r0|p, %r553, %r561, %r580, %r582;  @p add.s32 r0, r0, %r553;  mov.s32 %r559, r0;}
	// end inline asm
	mov.b32 	%r567, 4;
	// begin inline asm
	{  .reg .s32 r0;  .reg .pred p;  shfl.sync.up.b32 r0|p, %r559, %r567, %r580, %r582;  @p add.s32 r0, r0, %r559;  mov.s32 %r565, r0;}
	// end inline asm
	mov.b32 	%r573, 8;
	// begin inline asm
	{  .reg .s32 r0;  .reg .pred p;  shfl.sync.up.b32 r0|p, %r565, %r573, %r580, %r582;  @p add.s32 r0, r0, %r565;  mov.s32 %r571, r0;}
	// end inline asm
	mov.b32 	%r579, 16;
	// begin inline asm
	{  .reg .s32 r0;  .reg .pred p;  shfl.sync.up.b32 r0|p, %r571, %r579, %r580, %r582;  @p add.s32 r0, r0, %r571;  mov.s32 %r577, r0;}
	// end inline asm
	sub.s32 	%r607, %r577, %r557;
	add.s32 	%r608, %r585, %r607;
	add.s32 	%r609, %r586, %r608;
	add.s32 	%r610, %r587, %r609;
	add.s32 	%r611, %r588, %r610;
	add.s32 	%r612, %r589, %r611;
	add.s32 	%r613, %r590, %r612;
	add.s32 	%r614, %r591, %r613;
	add.s32 	%r615, %r592, %r614;
	add.s32 	%r616, %r593, %r615;
	add.s32 	%r617, %r594, %r616;
	add.s32 	%r618, %r595, %r617;
	st.shared.u32 	[%r584+13328], %r607;
	st.shared.u32 	[%r584+13332], %r608;
	st.shared.u32 	[%r584+13336], %r609;
	st.shared.u32 	[%r584+13340], %r610;
	st.shared.u32 	[%r584+13344], %r611;
	st.shared.u32 	[%r584+13348], %r612;
	st.shared.u32 	[%r584+13352], %r613;
	st.shared.u32 	[%r584+13356], %r614;
	st.shared.u32 	[%r584+13360], %r615;
	st.shared.u32 	[%r584+13364], %r616;
	st.shared.u32 	[%r584+13368], %r617;
	st.shared.u32 	[%r584+13372], %r618;
$L__BB10_113:
	setp.gt.u32 	%p71, %r1, 255;
	bar.sync 	0;
	ld.shared.u32 	%r163, [%r162];
	@%p71 bra 	$L__BB10_115;
	shl.b32 	%r619, %r1, 2;
	add.s32 	%r621, %r551, %r619;
	ld.shared.u32 	%r622, [%r621];
	add.s32 	%r623, %r622, %r163;
	st.shared.u32 	[%r621], %r623;
	ld.shared.u32 	%r624, [%r621+1024];
	add.s32 	%r625, %r624, %r163;
	st.shared.u32 	[%r621+1024], %r625;
	ld.shared.u32 	%r626, [%r621+2048];
	add.s32 	%r627, %r626, %r163;
	st.shared.u32 	[%r621+2048], %r627;
	ld.shared.u32 	%r628, [%r621+3072];
	add.s32 	%r629, %r628, %r163;
	st.shared.u32 	[%r621+3072], %r629;
	ld.shared.u32 	%r630, [%r621+4096];
	add.s32 	%r631, %r630, %r163;
	st.shared.u32 	[%r621+4096], %r631;
	ld.shared.u32 	%r632, [%r621+5120];
	add.s32 	%r633, %r632, %r163;
	st.shared.u32 	[%r621+5120], %r633;
	ld.shared.u32 	%r634, [%r621+6144];
	add.s32 	%r635, %r634, %r163;
	st.shared.u32 	[%r621+6144], %r635;
	ld.shared.u32 	%r636, [%r621+7168];
	add.s32 	%r637, %r636, %r163;
	st.shared.u32 	[%r621+7168], %r637;
	ld.shared.u32 	%r638, [%r621+8192];
	add.s32 	%r639, %r638, %r163;
	st.shared.u32 	[%r621+8192], %r639;
	ld.shared.u32 	%r640, [%r621+9216];
	add.s32 	%r641, %r640, %r163;
	st.shared.u32 	[%r621+9216], %r641;
	ld.shared.u32 	%r642, [%r621+10240];
	add.s32 	%r643, %r642, %r163;
	st.shared.u32 	[%r621+10240], %r643;
	ld.shared.u32 	%r644, [%r621+11264];
	add.s32 	%r645, %r644, %r163;
	st.shared.u32 	[%r621+11264], %r645;
$L__BB10_115:
	shl.b32 	%r672, %r1, 5;
	and.b32  	%r673, %r672, 31744;
	add.s32 	%r164, %r551, %r673;
	bar.sync 	0;
	// begin inline asm
	mov.u32 %r646, %lanemask_le;
	// end inline asm
	shr.u32 	%r675, %r1764, %r293;
	and.b32  	%r669, %r675, %r82;
	mov.b32 	%r649, 1;
	// begin inline asm
	{
    .reg .pred p;
    and.b32 %r647, %r669, %r649;    setp.ne.u32 p, %r647, 0;
    vote.ballot.sync.b32 %r647, p, 0xffffffff;
    @!p not.b32 %r647, %r647;
}

	// end inline asm
	mov.b32 	%r652, 2;
	// begin inline asm
	{
    .reg .pred p;
    and.b32 %r650, %r669, %r652;    setp.ne.u32 p, %r650, 0;
    vote.ballot.sync.b32 %r650, p, 0xffffffff;
    @!p not.b32 %r650, %r650;
}

	// end inline asm
	and.b32  	%r676, %r650, %r647;
	mov.b32 	%r655, 4;
	// begin inline asm
	{
    .reg .pred p;
    and.b32 %r653, %r669, %r655;    setp.ne.u32 p, %r653, 0;
    vote.ballot.sync.b32 %r653, p, 0xffffffff;
    @!p not.b32 %r653, %r653;
}

	// end inline asm
	and.b32  	%r677, %r653, %r676;
	mov.b32 	%r658, 8;
	// begin inline asm
	{
    .reg .pred p;
    and.b32 %r656, %r669, %r658;    setp.ne.u32 p, %r656, 0;
    vote.ballot.sync.b32 %r656, p, 0xffffffff;
    @!p not.b32 %r656, %r656;
}

	// end inline asm
	and.b32  	%r678, %r656, %r677;
	mov.b32 	%r661, 16;
	// begin inline asm
	{
    .reg .pred p;
    and.b32 %r659, %r669, %r661;    setp.ne.u32 p, %r659, 0;
    vote.ballot.sync.b32 %r659, p, 0xffffffff;
    @!p not.b32 %r659, %r659;
}

	// end inline asm
	and.b32  	%r679, %r659, %r678;
	mov.b32 	%r664, 32;
	// begin inline asm
	{
    .reg .pred p;
    and.b32 %r662, %r669, %r664;    setp.ne.u32 p, %r662, 0;
    vote.ballot.sync.b32 %r662, p, 0xffffffff;
    @!p not.b32 %r662, %r662;
}

	// end inline asm
	and.b32  	%r680, %r662, %r679;
	mov.b32 	%r667, 64;
	// begin inline asm
	{
    .reg .pred p;
    and.b32 %r665, %r669, %r667;    setp.ne.u32 p, %r665, 0;
    vote.ballot.sync.b32 %r665, p, 0xffffffff;
    @!p not.b32 %r665, %r665;
}

	// end inline asm
	and.b32  	%r681, %r665, %r680;
	mov.b32 	%r670, 128;
	// begin inline asm
	{
    .reg .pred p;
    and.b32 %r668, %r669, %r670;    setp.ne.u32 p, %r668, 0;
    vote.ballot.sync.b32 %r668, p, 0xffffffff;
    @!p not.b32 %r668, %r668;
}

	// end inline asm
	and.b32  	%r682, %r668, %r681;
	clz.b32 	%r683, %r682;
	sub.s32 	%r167, 31, %r683;
	and.b32  	%r684, %r646, %r682;
	popc.b32 	%r168, %r684;
	setp.ne.s32 	%p72, %r295, %r167;
	mov.b32 	%r1783, 0;
	@%p72 bra 	$L__BB10_117;
	shl.b32 	%r685, %r669, 2;
	add.s32 	%r686, %r164, %r685;
	atom.shared.add.u32 	%r1783, [%r686], %r168;
$L__BB10_117:
	shfl.sync.idx.b32	%r712|%p73, %r1783, %r167, 31, -1;
	add.s32 	%r171, %r168, %r712;
	shr.u32 	%r713, %r1765, %r293;
	and.b32  	%r709, %r713, %r82;
	mov.b32 	%r689, 1;
	// begin inline asm
	{
    .reg .pred p;
    and.b32 %r687, %r709, %r689;    setp.ne.u32 p, %r687, 0;
    vote.ballot.sync.b32 %r687, p, 0xffffffff;
    @!p not.b32 %r687, %r687;
}

	// end inline asm
	mov.b32 	%r692, 2;
	// begin inline asm
	{
    .reg .pred p;
    and.b32 %r690, %r709, %r692;    setp.ne.u32 p, %r690, 0;
    vote.ballot.sync.b32 %r690, p, 0xffffffff;
    @!p not.b32 %r690, %r690;
}

	// end inline asm
	and.b32  	%r714, %r690, %r687;
	mov.b32 	%r695, 4;
	// begin inline asm
	{
    .reg .pred p;
    and.b32 %r693, %r709, %r695;    setp.ne.u32 p, %r693, 0;
    vote.ballot.sync.b32 %r693, p, 0xffffffff;
    @!p not.b32 %r693, %r693;
}

	// end inline asm
	and.b32  	%r715, %r693, %r714;
	mov.b32 	%r698, 8;
	// begin inline asm
	{
    .reg .pred p;
    and.b32 %r696, %r709, %r698;    setp.ne.u32 p, %r696, 0;
    vote.ballot.sync.b32 %r696, p, 0xffffffff;
    @!p not.b32 %r696, %r696;
}

	// end inline asm
	and.b32  	%r716, %r696, %r715;
	mov.b32 	%r701, 16;
	// begin inline asm
	{
    .reg .pred p;
    and.b32 %r699, %r709, %r701;    setp.ne.u32 p, %r699, 0;
    vote.ballot.sync.b32 %r699, p, 0xffffffff;
    @!p not.b32 %r699, %r699;
}

	// end inline asm
	and.b32  	%r717, %r699, %r716;
	mov.b32 	%r704, 32;
	// begin inline asm
	{
    .reg .pred p;
    and.b32 %r702, %r709, %r704;    setp.ne.u32 p, %r702, 0;
    vote.ballot.sync.b32 %r702, p, 0xffffffff;
    @!p not.b32 %r702, %r702;
}

	// end inline asm
	and.b32  	%r718, %r702, %r717;
	mov.b32 	%r707, 64;
	// begin inline asm
	{
    .reg .pred p;
    and.b32 %r705, %r709, %r707;    setp.ne.u32 p, %r705, 0;
    vote.ballot.sync.b32 %r705, p, 0xffffffff;
    @!p not.b32 %r705, %r705;
}

	// end inline asm
	and.b32  	%r719, %r705, %r718;
	mov.b32 	%r710, 128;
	// begin inline asm
	{
    .reg .pred p;
    and.b32 %r708, %r709, %r710;    setp.ne.u32 p, %r708, 0;
    vote.ballot.sync.b32 %r708, p, 0xffffffff;
    @!p not.b32 %r708, %r708;
}

	// end inline asm
	and.b32  	%r720, %r708, %r719;
	clz.b32 	%r721, %r720;
	sub.s32 	%r173, 31, %r721;
	and.b32  	%r722, %r646, %r720;
	popc.b32 	%r174, %r722;
	setp.ne.s32 	%p74, %r295, %r173;
	mov.b32 	%r1784, 0;
	@%p74 bra 	$L__BB10_119;
	shl.b32 	%r723, %r709, 2;
	add.s32 	%r724, %r164, %r723;
	atom.shared.add.u32 	%r1784, [%r724], %r174;
$L__BB10_119:
	shfl.sync.idx.b32	%r750|%p75, %r1784, %r173, 31, -1;
	add.s32 	%r177, %r174, %r750;
	shr.u32 	%r751, %r1766, %r293;
	and.b32  	%r747, %r751, %r82;
	mov.b32 	%r727, 1;
	// begin inline asm
	{
    .reg .pred p;
    and.b32 %r725, %r747, %r727;    setp.ne.u32 p, %r725, 0;
    vote.ballot.sync.b32 %r725, p, 0xffffffff;
    @!p not.b32 %r725, %r725;
}

	// end inline asm
	mov.b32 	%r730, 2;
	// begin inline asm
	{
    .reg .pred p;
    and.b32 %r728, %r747, %r730;    setp.ne.u32 p, %r728, 0;
    vote.ballot.sync.b32 %r728, p, 0xffffffff;
    @!p not.b32 %r728, %r728;
}

	// end inline asm
	and.b32  	%r752, %r728, %r725;
	mov.b32 	%r733, 4;
	// begin inline asm
	{
    .reg .pred p;
    and.b32 %r731, %r747, %r733;    setp.ne.u32 p, %r731, 0;
    vote.ballot.sync.b32 %r731, p, 0xffffffff;
    @!p not.b32 %r731, %r731;
}

	// end inline asm
	and.b32  	%r753, %r731, %r752;
	mov.b32 	%r736, 8;
	// begin inline asm
	{
    .reg .pred p;
    and.b32 %r734, %r747, %r736;    setp.ne.u32 p, %r734, 0;
    vote.ballot.sync.b32 %r734, p, 0xffffffff;
    @!p not.b32 %r734, %r734;
}

	// end inline asm
	and.b32  	%r754, %r734, %r753;
	mov.b32 	%r739, 16;
	// begin inline asm
	{
    .reg .pred p;
    and.b32 %r737, %r747, %r739;    setp.ne.u32 p, %r737, 0;
    vote.ballot.sync.b32 %r737, p, 0xffffffff;
    @!p not.b32 %r737, %r737;
}

	// end inline asm
	and.b32  	%r755, %r737, %r754;
	mov.b32 	%r742, 32;
	// begin inline asm
	{
    .reg .pred p;
    and.b32 %r740, %r747, %r742;    setp.ne.u32 p, %r740, 0;
    vote.ballot.sync.b32 %r740, p, 0xffffffff;
    @!p not.b32 %r740, %r740;
}

	// end inline asm
	and.b32  	%r756, %r740, %r755;
	mov.b32 	%r745, 64;
	// begin inline asm
	{
    .reg .pred p;
    and.b32 %r743, %r747, %r745;    setp.ne.u32 p, %r743, 0;
    vote.ballot.sync.b32 %r743, p, 0xffffffff;
    @!p not.b32 %r743, %r743;
}

	// end inline asm
	and.b32  	%r757, %r743, %r756;
	mov.b32 	%r748, 128;
	// begin inline asm
	{
    .reg .pred p;
    and.b32 %r746, %r747, %r748;    setp.ne.u32 p, %r746, 0;
    vote.ballot.sync.b32 %r746, p, 0xffffffff;
    @!p not.b32 %r746, %r746;
}

	// end inline asm
	and.b32  	%r758, %r746, %r757;
	clz.b32 	%r759, %r758;
	sub.s32 	%r179, 31, %r759;
	and.b32  	%r760, %r646, %r758;
	popc.b32 	%r180, %r760;
	setp.ne.s32 	%p76, %r295, %r179;
	mov.b32 	%r1785, 0;
	@%p76 bra 	$L__BB10_121;
	shl.b32 	%r761, %r747, 2;
	add.s32 	%r762, %r164, %r761;
	atom.shared.add.u32 	%r1785, [%r762], %r180;
$L__BB10_121:
	shfl.sync.idx.b32	%r788|%p77, %r1785, %r179, 31, -1;
	add.s32 	%r183, %r180, %r788;
	shr.u32 	%r789, %r1767, %r293;
	and.b32  	%r785, %r789, %r82;
	mov.b32 	%r765, 1;
	// begin inline asm
	{
    .reg .pred p;
    and.b32 %r763, %r785, %r765;    setp.ne.u32 p, %r763, 0;
    vote.ballot.sync.b32 %r763, p, 0xffffffff;
    @!p not.b32 %r763, %r763;
}

	// end inline asm
	mov.b32 	%r768, 2;
	// begin inline asm
	{
    .reg .pred p;
    and.b32 %r766, %r785, %r768;    setp.ne.u32 p, %r766, 0;
    vote.ballot.sync.b32 %r766, p, 0xffffffff;
    @!p not.b32 %r766, %r766;
}

	// end inline asm
	and.b32  	%r790, %r766, %r763;
	mov.b32 	%r771, 4;
	// begin inline asm
	{
    .reg .pred p;
    and.b32 %r769, %r785, %r771;    setp.ne.u32 p, %r769, 0;
    vote.ballot.sync.b32 %r769, p, 0xffffffff;
    @!p not.b32 %r769, %r769;
}

	// end inline asm
	and.b32  	%r791, %r769, %r790;
	mov.b32 	%r774, 8;
	// begin inline asm
	{
    .reg .pred p;
    and.b32 %r772, %r785, %r774;    setp.ne.u32 p, %r772, 0;
    vote.ballot.sync.b32 %r772, p, 0xffffffff;
    @!p not.b32 %r772, %r772;
}

	// end inline asm
	and.b32  	%r792, %r772, %r791;
	mov.b32 	%r777, 16;
	// begin inline asm
	{
    .reg .pred p;
    and.b32 %r775, %r785, %r777;    setp.ne.u32 p, %r775, 0;
    vote.ballot.sync.b32 %r775, p, 0xffffffff;
    @!p not.b32 %r775, %r775;
}

	// end inline asm
	and.b32  	%r793, %r775, %r792;
	mov.b32 	%r780, 32;
	// begin inline asm
	{
    .reg .pred p;
    and.b32 %r778, %r785, %r780;    setp.ne.u32 p, %r778, 0;
    vote.ballot.sync.b32 %r778, p, 0xffffffff;
    @!p not.b32 %r778, %r778;
}

	// end inline asm
	and.b32  	%r794, %r778, %r793;
	mov.b32 	%r783, 64;
	// begin inline asm
	{
    .reg .pred p;
    and.b32 %r781, %r785, %r783;    setp.ne.u32 p, %r781, 0;
    vote.ballot.sync.b32 %r781, p, 0xffffffff;
    @!p not.b32 %r781, %r781;
}

	// end inline asm
	and.b32  	%r795, %r781, %r794;
	mov.b32 	%r786, 128;
	// begin inline asm
	{
    .reg .pred p;
    and.b32 %r784, %r785, %r786;    setp.ne.u32 p, %r784, 0;
    vote.ballot.sync.b32 %r784, p, 0xffffffff;
    @!p not.b32 %r784, %r784;
}

	// end inline asm
	and.b32  	%r796, %r784, %r795;
	clz.b32 	%r797, %r796;
	sub.s32 	%r185, 31, %r797;
	and.b32  	%r798, %r646, %r796;
	popc.b32 	%r186, %r798;
	setp.ne.s32 	%p78, %r295, %r185;
	mov.b32 	%r1786, 0;
	@%p78 bra 	$L__BB10_123;
	shl.b32 	%r799, %r785, 2;
	add.s32 	%r800, %r164, %r799;
	atom.shared.add.u32 	%r1786, [%r800], %r186;
$L__BB10_123:
	shfl.sync.idx.b32	%r826|%p79, %r1786, %r185, 31, -1;
	add.s32 	%r189, %r186, %r826;
	shr.u32 	%r827, %r1768, %r293;
	and.b32  	%r823, %r827, %r82;
	mov.b32 	%r803, 1;
	// begin inline asm
	{
    .reg .pred p;
    and.b32 %r801, %r823, %r803;    setp.ne.u32 p, %r801, 0;
    vote.ballot.sync.b32 %r801, p, 0xffffffff;
    @!p not.b32 %r801, %r801;
}

	// end inline asm
	mov.b32 	%r806, 2;
	// begin inline asm
	{
    .reg .pred p;
    and.b32 %r804, %r823, %r806;    setp.ne.u32 p, %r804, 0;
    vote.ballot.sync.b32 %r804, p, 0xffffffff;
    @!p not.b32 %r804, %r804;
}

	// end inline asm
	and.b32  	%r828, %r804, %r801;
	mov.b32 	%r809, 4;
	// begin inline asm
	{
    .reg .pred p;
    and.b32 %r807, %r823, %r809;    setp.ne.u32 p, %r807, 0;
    vote.ballot.sync.b32 %r807, p, 0xffffffff;
    @!p not.b32 %r807, %r807;
}

	// end inline asm
	and.b32  	%r829, %r807, %r828;
	mov.b32 	%r812, 8;
	// begin inline asm
	{
    .reg .pred p;
    and.b32 %r810, %r823, %r812;    setp.ne.u32 p, %r810, 0;
    vote.ballot.sync.b32 %r810, p, 0xffffffff;
    @!p not.b32 %r810, %r810;
}

	// end inline asm
	and.b32  	%r830, %r810, %r829;
	mov.b32 	%r815, 16;
	// begin inline asm
	{
    .reg .pred p;
    and.b32 %r813, %r823, %r815;    setp.ne.u32 p, %r813, 0;
    vote.ballot.sync.b32 %r813, p, 0xffffffff;
    @!p not.b32 %r813, %r813;
}

	// end inline asm
	and.b32  	%r831, %r813, %r830;
	mov.b32 	%r818, 32;
	// begin inline asm
	{
    .reg .pred p;
    and.b32 %r816, %r823, %r818;    setp.ne.u32 p, %r816, 0;
    vote.ballot.sync.b32 %r816, p, 0xffffffff;
    @!p not.b32 %r816, %r816;
}

	// end inline asm
	and.b32  	%r832, %r816, %r831;
	mov.b32 	%r821, 64;
	// begin inline asm
	{
    .reg .pred p;
    and.b32 %r819, %r823, %r821;    setp.ne.u32 p, %r819, 0;
    vote.ballot.sync.b32 %r819, p, 0xffffffff;
    @!p not.b32 %r819, %r819;
}

	// end inline asm
	and.b32  	%r833, %r819, %r832;
	mov.b32 	%r824, 128;
	// begin inline asm
	{
    .reg .pred p;
    and.b32 %r822, %r823, %r824;    setp.ne.u32 p, %r822, 0;
    vote.ballot.sync.b32 %r822, p, 0xffffffff;
    @!p not.b32 %r822, %r822;
}

	// end inline asm
	and.b32  	%r834, %r822, %r833;
	clz.b32 	%r835, %r834;
	sub.s32 	%r191, 31, %r835;
	and.b32  	%r836, %r646, %r834;
	popc.b32 	%r192, %r836;
	setp.ne.s32 	%p80, %r295, %r191;
	mov.b32 	%r1787, 0;
	@%p80 bra 	$L__BB10_125;
	shl.b32 	%r837, %r823, 2;
	add.s32 	%r838, %r164, %r837;
	atom.shared.add.u32 	%r1787, [%r838], %r192;
$L__BB10_125:
	shfl.sync.idx.b32	%r864|%p81, %r1787, %r191, 31, -1;
	add.s32 	%r195, %r192, %r864;
	shr.u32 	%r865, %r1769, %r293;
	and.b32  	%r861, %r865, %r82;
	mov.b32 	%r841, 1;
	// begin inline asm
	{
    .reg .pred p;
    and.b32 %r839, %r861, %r841;    setp.ne.u32 p, %r839, 0;
    vote.ballot.sync.b32 %r839, p, 0xffffffff;
    @!p not.b32 %r839, %r839;
}

	// end inline asm
	mov.b32 	%r844, 2;
	// begin inline asm
	{
    .reg .pred p;
    and.b32 %r842, %r861, %r844;    setp.ne.u32 p, %r842, 0;
    vote.ballot.sync.b32 %r842, p, 0xffffffff;
    @!p not.b32 %r842, %r842;
}

	// end inline asm
	and.b32  	%r866, %r842, %r839;
	mov.b32 	%r847, 4;
	// begin inline asm
	{
    .reg .pred p;
    and.b32 %r845, %r861, %r847;    setp.ne.u32 p, %r845, 0;
    vote.ballot.sync.b32 %r845, p, 0xffffffff;
    @!p not.b32 %r845, %r845;
}

	// end inline asm
	and.b32  	%r867, %r845, %r866;
	mov.b32 	%r850, 8;
	// begin inline asm
	{
    .reg .pred p;
    and.b32 %r848, %r861, %r850;    setp.ne.u32 p, %r848, 0;
    vote.ballot.sync.b32 %r848, p, 0xffffffff;
    @!p not.b32 %r848, %r848;
}

	// end inline asm
	and.b32  	%r868, %r848, %r867;
	mov.b32 	%r853, 16;
	// begin inline asm
	{
    .reg .pred p;
    and.b32 %r851, %r861, %r853;    setp.ne.u32 p, %r851, 0;
    vote.ballot.sync.b32 %r851, p, 0xffffffff;
    @!p not.b32 %r851, %r851;
}

	// end inline asm
	and.b32  	%r869, %r851, %r868;
	mov.b32 	%r856, 32;
	// begin inline asm
	{
    .reg .pred p;
    and.b32 %r854, %r861, %r856;    setp.ne.u32 p, %r854, 0;
    vote.ballot.sync.b32 %r854, p, 0xffffffff;
    @!p not.b32 %r854, %r854;
}

	// end inline asm
	and.b32  	%r870, %r854, %r869;
	mov.b32 	%r859, 64;
	// begin inline asm
	{
    .reg .pred p;
    and.b32 %r857, %r861, %r859;    setp.ne.u32 p, %r857, 0;
    vote.ballot.sync.b32 %r857, p, 0xffffffff;
    @!p not.b32 %r857, %r857;
}

	// end inline asm
	and.b32  	%r871, %r857, %r870;
	mov.b32 	%r862, 128;
	// begin inline asm
	{
    .reg .pred p;
    and.b32 %r860, %r861, %r862;    setp.ne.u32 p, %r860, 0;
    vote.ballot.sync.b32 %r860, p, 0xffffffff;
    @!p not.b32 %r860, %r860;
}

	// end inline asm
	and.b32  	%r872, %r860, %r871;
	clz.b32 	%r873, %r872;
	sub.s32 	%r197, 31, %r873;
	and.b32  	%r874, %r646, %r872;
	popc.b32 	%r198, %r874;
	setp.ne.s32 	%p82, %r295, %r197;
	mov.b32 	%r1788, 0;
	@%p82 bra 	$L__BB10_127;
	shl.b32 	%r875, %r861, 2;
	add.s32 	%r876, %r164, %r875;
	atom.shared.add.u32 	%r1788, [%r876], %r198;
$L__BB10_127:
	shfl.sync.idx.b32	%r902|%p83, %r1788, %r197, 31, -1;
	add.s32 	%r201, %r198, %r902;
	shr.u32 	%r903, %r1770, %r293;
	and.b32  	%r899, %r903, %r82;
	mov.b32 	%r879, 1;
	// begin inline asm
	{
    .reg .pred p;
    and.b32 %r877, %r899, %r879;    setp.ne.u32 p, %r877, 0;
    vote.ballot.sync.b32 %r877, p, 0xffffffff;
    @!p not.b32 %r877, %r877;
}

	// end inline asm
	mov.b32 	%r882, 2;
	// begin inline asm
	{
    .reg .pred p;
    and.b32 %r880, %r899, %r882;    setp.ne.u32 p, %r880, 0;
    vote.ballot.sync.b32 %r880, p, 0xffffffff;
    @!p not.b32 %r880, %r880;
}

	// end inline asm
	and.b32  	%r904, %r880, %r877;
	mov.b32 	%r885, 4;
	// begin inline asm
	{
    .reg .pred p;
    and.b32 %r883, %r899, %r885;    setp.ne.u32 p, %r883, 0;
    vote.ballot.sync.b32 %r883, p, 0xffffffff;
    @!p not.b32 %r883, %r883;
}

	// end inline asm
	and.b32  	%r905, %r883, %r904;
	mov.b32 	%r888, 8;
	// begin inline asm
	{
    .reg .pred p;
    and.b32 %r886, %r899, %r888;    setp.ne.u32 p, %r886, 0;
    vote.ballot.sync.b32 %r886, p, 0xffffffff;
    @!p not.b32 %r886, %r886;
}

	// end inline asm
	and.b32  	%r906, %r886, %r905;
	mov.b32 	%r891, 16;
	// begin inline asm
	{
    .reg .pred p;
    and.b32 %r889, %r899, %r891;    setp.ne.u32 p, %r889, 0;
    vote.ballot.sync.b32 %r889, p, 0xffffffff;
    @!p not.b32 %r889, %r889;
}

	// end inline asm
	and.b32  	%r907, %r889, %r906;
	mov.b32 	%r894, 32;
	// begin inline asm
	{
    .reg .pred p;
    and.b32 %r892, %r899, %r894;    setp.ne.u32 p, %r892, 0;
    vote.ballot.sync.b32 %r892, p, 0xffffffff;
    @!p not.b32 %r892, %r892;
}

	// end inline asm
	and.b32  	%r908, %r892, %r907;
	mov.b32 	%r897, 64;
	// begin inline asm
	{
    .reg .pred p;
    and.b32 %r895, %r899, %r897;    setp.ne.u32 p, %r895, 0;
    vote.ballot.sync.b32 %r895, p, 0xffffffff;
    @!p not.b32 %r895, %r895;
}

	// end inline asm
	and.b32  	%r909, %r895, %r908;
	mov.b32 	%r900, 128;
	// begin inline asm
	{
    .reg .pred p;
    and.b32 %r898, %r899, %r900;    setp.ne.u32 p, %r898, 0;
    vote.ballot.sync.b32 %r898, p, 0xffffffff;
    @!p not.b32 %r898, %r898;
}

	// end inline asm
	and.b32  	%r910, %r898, %r909;
	clz.b32 	%r911, %r910;
	sub.s32 	%r203, 31, %r911;
	and.b32  	%r912, %r646, %r910;
	popc.b32 	%r204, %r912;
	setp.ne.s32 	%p84, %r295, %r203;
	mov.b32 	%r1789, 0;
	@%p84 bra 	$L__BB10_129;
	shl.b32 	%r913, %r899, 2;
	add.s32 	%r914, %r164, %r913;
	atom.shared.add.u32 	%r1789, [%r914], %r204;
$L__BB10_129:
	shfl.sync.idx.b32	%r940|%p85, %r1789, %r203, 31, -1;
	add.s32 	%r207, %r204, %r940;
	shr.u32 	%r941, %r1771, %r293;
	and.b32  	%r937, %r941, %r82;
	mov.b32 	%r917, 1;
	// begin inline asm
	{
    .reg .pred p;
    and.b32 %r915, %r937, %r917;    setp.ne.u32 p, %r915, 0;
    vote.ballot.sync.b32 %r915, p, 0xffffffff;
    @!p not.b32 %r915, %r915;
}

	// end inline asm
	mov.b32 	%r920, 2;
	// begin inline asm
	{
    .reg .pred p;
    and.b32 %r918, %r937, %r920;    setp.ne.u32 p, %r918, 0;
    vote.ballot.sync.b32 %r918, p, 0xffffffff;
    @!p not.b32 %r918, %r918;
}

	// end inline asm
	and.b32  	%r942, %r918, %r915;
	mov.b32 	%r923, 4;
	// begin inline asm
	{
    .reg .pred p;
    and.b32 %r921, %r937, %r923;    setp.ne.u32 p, %r921, 0;
    vote.ballot.sync.b32 %r921, p, 0xffffffff;
    @!p not.b32 %r921, %r921;
}

	// end inline asm
	and.b32  	%r943, %r921, %r942;
	mov.b32 	%r926, 8;
	// begin inline asm
	{
    .reg .pred p;
    and.b32 %r924, %r937, %r926;    setp.ne.u32 p, %r924, 0;
    vote.ballot.sync.b32 %r924, p, 0xffffffff;
    @!p not.b32 %r924, %r924;
}

	// end inline asm
	and.b32  	%r944, %r924, %r943;
	mov.b32 	%r929, 16;
	// begin inline asm
	{
    .reg .pred p;
    and.b32 %r927, %r937, %r929;    setp.ne.u32 p, %r927, 0;
    vote.ballot.sync.b32 %r927, p, 0xffffffff;
    @!p not.b32 %r927, %r927;
}

	// end inline asm
	and.b32  	%r945, %r927, %r944;
	mov.b32 	%r932, 32;
	// begin inline asm
	{
    .reg .pred p;
    and.b32 %r930, %r937, %r932;    setp.ne.u32 p, %r930, 0;
    vote.ballot.sync.b32 %r930, p, 0xffffffff;
    @!p not.b32 %r930, %r930;
}

	// end inline asm
	and.b32  	%r946, %r930, %r945;
	mov.b32 	%r935, 64;
	// begin inline asm
	{
    .reg .pred p;
    and.b32 %r933, %r937, %r935;    setp.ne.u32 p, %r933, 0;
    vote.ballot.sync.b32 %r933, p, 0xffffffff;
    @!p not.b32 %r933, %r933;
}

	// end inline asm
	and.b32  	%r947, %r933, %r946;
	mov.b32 	%r938, 128;
	// begin inline asm
	{
    .reg .pred p;
    and.b32 %r936, %r937, %r938;    setp.ne.u32 p, %r936, 0;
    vote.ballot.sync.b32 %r936, p, 0xffffffff;
    @!p not.b32 %r936, %r936;
}

	// end inline asm
	and.b32  	%r948, %r936, %r947;
	clz.b32 	%r949, %r948;
	sub.s32 	%r209, 31, %r949;
	and.b32  	%r950, %r646, %r948;
	popc.b32 	%r210, %r950;
	setp.ne.s32 	%p86, %r295, %r209;
	mov.b32 	%r1790, 0;
	@%p86 bra 	$L__BB10_131;
	shl.b32 	%r951, %r937, 2;
	add.s32 	%r952, %r164, %r951;
	atom.shared.add.u32 	%r1790, [%r952], %r210;
$L__BB10_131:
	shfl.sync.idx.b32	%r978|%p87, %r1790, %r209, 31, -1;
	add.s32 	%r213, %r210, %r978;
	shr.u32 	%r979, %r1772, %r293;
	and.b32  	%r975, %r979, %r82;
	mov.b32 	%r955, 1;
	// begin inline asm
	{
    .reg .pred p;
    and.b32 %r953, %r975, %r955;    setp.ne.u32 p, %r953, 0;
    vote.ballot.sync.b32 %r953, p, 0xffffffff;
    @!p not.b32 %r953, %r953;
}

	// end inline asm
	mov.b32 	%r958, 2;
	// begin inline asm
	{
    .reg .pred p;
    and.b32 %r956, %r975, %r958;    setp.ne.u32 p, %r956, 0;
    vote.ballot.sync.b32 %r956, p, 0xffffffff;
    @!p not.b32 %r956, %r956;
}

	// end inline asm
	and.b32  	%r980, %r956, %r953;
	mov.b32 	%r961, 4;
	// begin inline asm
	{
    .reg .pred p;
    and.b32 %r959, %r975, %r961;    setp.ne.u32 p, %r959, 0;
    vote.ballot.sync.b32 %r959, p, 0xffffffff;
    @!p not.b32 %r959, %r959;
}

	// end inline asm
	and.b32  	%r981, %r959, %r980;
	mov.b32 	%r964, 8;
	// begin inline asm
	{
    .reg .pred p;
    and.b32 %r962, %r975, %r964;    setp.ne.u32 p, %r962, 0;
    vote.ballot.sync.b32 %r962, p, 0xffffffff;
    @!p not.b32 %r962, %r962;
}

	// end inline asm
	and.b32  	%r982, %r962, %r981;
	mov.b32 	%r967, 16;
	// begin inline asm
	{
    .reg .pred p;
    and.b32 %r965, %r975, %r967;    setp.ne.u32 p, %r965, 0;
    vote.ballot.sync.b32 %r965, p, 0xffffffff;
    @!p not.b32 %r965, %r965;
}

	// end inline asm
	and.b32  	%r983, %r965, %r982;
	mov.b32 	%r970, 32;
	// begin inline asm
	{
    .reg .pred p;
    and.b32 %r968, %r975, %r970;    setp.ne.u32 p, %r968, 0;
    vote.ballot.sync.b32 %r968, p, 0xffffffff;
    @!p not.b32 %r968, %r968;
}

	// end inline asm
	and.b32  	%r984, %r968, %r983;
	mov.b32 	%r973, 64;
	// begin inline asm
	{
    .reg .pred p;
    and.b32 %r971, %r975, %r973;    setp.ne.u32 p, %r971, 0;
    vote.ballot.sync.b32 %r971, p, 0xffffffff;
    @!p not.b32 %r971, %r971;
}

	// end inline asm
	and.b32  	%r985, %r971, %r984;
	mov.b32 	%r976, 128;
	// begin inline asm
	{
    .reg .pred p;
    and.b32 %r974, %r975, %r976;    setp.ne.u32 p, %r974, 0;
    vote.ballot.sync.b32 %r974, p, 0xffffffff;
    @!p not.b32 %r974, %r974;
}

	// end inline asm
	and.b32  	%r986, %r974, %r985;
	clz.b32 	%r987, %r986;
	sub.s32 	%r215, 31, %r987;
	and.b32  	%r988, %r646, %r986;
	popc.b32 	%r216, %r988;
	setp.ne.s32 	%p88, %r295, %r215;
	mov.b32 	%r1791, 0;
	@%p88 bra 	$L__BB10_133;
	shl.b32 	%r989, %r975, 2;
	add.s32 	%r990, %r164, %r989;
	atom.shared.add.u32 	%r1791, [%r990], %r216;
$L__BB10_133:
	shfl.sync.idx.b32	%r1016|%p89, %r1791, %r215, 31, -1;
	add.s32 	%r219, %r216, %r1016;
	shr.u32 	%r1017, %r1773, %r293;
	and.b32  	%r1013, %r1017, %r82;
	mov.b32 	%r993, 1;
	// begin inline asm
	{
    .reg .pred p;
    and.b32 %r991, %r1013, %r993;    setp.ne.u32 p, %r991, 0;
    vote.ballot.sync.b32 %r991, p, 0xffffffff;
    @!p not.b32 %r991, %r991;
}

	// end inline asm
	mov.b32 	%r996, 2;
	// begin inline asm
	{
    .reg .pred p;
    and.b32 %r994, %r1013, %r996;    setp.ne.u32 p, %r994, 0;
    vote.ballot.sync.b32 %r994, p, 0xffffffff;
    @!p not.b32 %r994, %r994;
}

	// end inline asm
	and.b32  	%r1018, %r994, %r991;
	mov.b32 	%r999, 4;
	// begin inline asm
	{
    .reg .pred p;
    and.b32 %r997, %r1013, %r999;    setp.ne.u32 p, %r997, 0;
    vote.ballot.sync.b32 %r997, p, 0xffffffff;
    @!p not.b32 %r997, %r997;
}

	// end inline asm
	and.b32  	%r1019, %r997, %r1018;
	mov.b32 	%r1002, 8;
	// begin inline asm
	{
    .reg .pred p;
    and.b32 %r1000, %r1013, %r1002;    setp.ne.u32 p, %r1000, 0;
    vote.ballot.sync.b32 %r1000, p, 0xffffffff;
    @!p not.b32 %r1000, %r1000;
}

	// end inline asm
	and.b32  	%r1020, %r1000, %r1019;
	mov.b32 	%r1005, 16;
	// begin inline asm
	{
    .reg .pred p;
    and.b32 %r1003, %r1013, %r1005;    setp.ne.u32 p, %r1003, 0;
    vote.ballot.sync.b32 %r1003, p, 0xffffffff;
    @!p not.b32 %r1003, %r1003;
}

	// end inline asm
	and.b32  	%r1021, %r1003, %r1020;
	mov.b32 	%r1008, 32;
	// begin inline asm
	{
    .reg .pred p;
    and.b32 %r1006, %r1013, %r1008;    setp.ne.u32 p, %r1006, 0;
    vote.ballot.sync.b32 %r1006, p, 0xffffffff;
    @!p not.b32 %r1006, %r1006;
}

	// end inline asm
	and.b32  	%r1022, %r1006, %r1021;
	mov.b32 	%r1011, 64;
	// begin inline asm
	{
    .reg .pred p;
    and.b32 %r1009, %r1013, %r1011;    setp.ne.u32 p, %r1009, 0;
    vote.ballot.sync.b32 %r1009, p, 0xffffffff;
    @!p not.b32 %r1009, %r1009;
}

	// end inline asm
	and.b32  	%r1023, %r1009, %r1022;
	mov.b32 	%r1014, 128;
	// begin inline asm
	{
    .reg .pred p;
    and.b32 %r1012, %r1013, %r1014;    setp.ne.u32 p, %r1012, 0;
    vote.ballot.sync.b32 %r1012, p, 0xffffffff;
    @!p not.b32 %r1012, %r1012;
}

	// end inline asm
	and.b32  	%r1024, %r1012, %r1023;
	clz.b32 	%r1025, %r1024;
	sub.s32 	%r221, 31, %r1025;
	and.b32  	%r1026, %r646, %r1024;
	popc.b32 	%r222, %r1026;
	setp.ne.s32 	%p90, %r295, %r221;
	mov.b32 	%r1792, 0;
	@%p90 bra 	$L__BB10_135;
	shl.b32 	%r1027, %r1013, 2;
	add.s32 	%r1028, %r164, %r1027;
	atom.shared.add.u32 	%r1792, [%r1028], %r222;
$L__BB10_135:
	shfl.sync.idx.b32	%r1054|%p91, %r1792, %r221, 31, -1;
	add.s32 	%r225, %r222, %r1054;
	shr.u32 	%r1055, %r1774, %r293;
	and.b32  	%r1051, %r1055, %r82;
	mov.b32 	%r1031, 1;
	// begin inline asm
	{
    .reg .pred p;
    and.b32 %r1029, %r1051, %r1031;    setp.ne.u32 p, %r1029, 0;
    vote.ballot.sync.b32 %r1029, p, 0xffffffff;
    @!p not.b32 %r1029, %r1029;
}

	// end inline asm
	mov.b32 	%r1034, 2;
	// begin inline asm
	{
    .reg .pred p;
    and.b32 %r1032, %r1051, %r1034;    setp.ne.u32 p, %r1032, 0;
    vote.ballot.sync.b32 %r1032, p, 0xffffffff;
    @!p not.b32 %r1032, %r1032;
}

	// end inline asm
	and.b32  	%r1056, %r1032, %r1029;
	mov.b32 	%r1037, 4;
	// begin inline asm
	{
    .reg .pred p;
    and.b32 %r1035, %r1051, %r1037;    setp.ne.u32 p, %r1035, 0;
    vote.ballot.sync.b32 %r1035, p, 0xffffffff;
    @!p not.b32 %r1035, %r1035;
}

	// end inline asm
	and.b32  	%r1057, %r1035, %r1056;
	mov.b32 	%r1040, 8;
	// begin inline asm
	{
    .reg .pred p;
    and.b32 %r1038, %r1051, %r1040;    setp.ne.u32 p, %r1038, 0;
    vote.ballot.sync.b32 %r1038, p, 0xffffffff;
    @!p not.b32 %r1038, %r1038;
}

	// end inline asm
	and.b32  	%r1058, %r1038, %r1057;
	mov.b32 	%r1043, 16;
	// begin inline asm
	{
    .reg .pred p;
    and.b32 %r1041, %r1051, %r1043;    setp.ne.u32 p, %r1041, 0;
    vote.ballot.sync.b32 %r1041, p, 0xffffffff;
    @!p not.b32 %r1041, %r1041;
}

	// end inline asm
	and.b32  	%r1059, %r1041, %r1058;
	mov.b32 	%r1046, 32;
	// begin inline asm
	{
    .reg .pred p;
    and.b32 %r1044, %r1051, %r1046;    setp.ne.u32 p, %r1044, 0;
    vote.ballot.sync.b32 %r1044, p, 0xffffffff;
    @!p not.b32 %r1044, %r1044;
}

	// end inline asm
	and.b32  	%r1060, %r1044, %r1059;
	mov.b32 	%r1049, 64;
	// begin inline asm
	{
    .reg .pred p;
    and.b32 %r1047, %r1051, %r1049;    setp.ne.u32 p, %r1047, 0;
    vote.ballot.sync.b32 %r1047, p, 0xffffffff;
    @!p not.b32 %r1047, %r1047;
}

	// end inline asm
	and.b32  	%r1061, %r1047, %r1060;
	mov.b32 	%r1052, 128;
	// begin inline asm
	{
    .reg .pred p;
    and.b32 %r1050, %r1051, %r1052;    setp.ne.u32 p, %r1050, 0;
    vote.ballot.sync.b32 %r1050, p, 0xffffffff;
    @!p not.b32 %r1050, %r1050;
}

	// end inline asm
	and.b32  	%r1062, %r1050, %r1061;
	clz.b32 	%r1063, %r1062;
	sub.s32 	%r227, 31, %r1063;
	and.b32  	%r1064, %r646, %r1062;
	popc.b32 	%r228, %r1064;
	setp.ne.s32 	%p92, %r295, %r227;
	mov.b32 	%r1793, 0;
	@%p92 bra 	$L__BB10_137;
	shl.b32 	%r1065, %r1051, 2;
	add.s32 	%r1066, %r164, %r1065;
	atom.shared.add.u32 	%r1793, [%r1066], %r228;
$L__BB10_137:
	shfl.sync.idx.b32	%r1092|%p93, %r1793, %r227, 31, -1;
	add.s32 	%r231, %r228, %r1092;
	shr.u32 	%r1093, %r1775, %r293;
	and.b32  	%r1089, %r1093, %r82;
	mov.b32 	%r1069, 1;
	// begin inline asm
	{
    .reg .pred p;
    and.b32 %r1067, %r1089, %r1069;    setp.ne.u32 p, %r1067, 0;
    vote.ballot.sync.b32 %r1067, p, 0xffffffff;
    @!p not.b32 %r1067, %r1067;
}

	// end inline asm
	mov.b32 	%r1072, 2;
	// begin inline asm
	{
    .reg .pred p;
    and.b32 %r1070, %r1089, %r1072;    setp.ne.u32 p, %r1070, 0;
    vote.ballot.sync.b32 %r1070, p, 0xffffffff;
    @!p not.b32 %r1070, %r1070;
}

	// end inline asm
	and.b32  	%r1094, %r1070, %r1067;
	mov.b32 	%r1075, 4;
	// begin inline asm
	{
    .reg .pred p;
    and.b32 %r1073, %r1089, %r1075;    setp.ne.u32 p, %r1073, 0;
    vote.ballot.sync.b32 %r1073, p, 0xffffffff;
    @!p not.b32 %r1073, %r1073;
}

	// end inline asm
	and.b32  	%r1095, %r1073, %r1094;
	mov.b32 	%r1078, 8;
	// begin inline asm
	{
    .reg .pred p;
    and.b32 %r1076, %r1089, %r1078;    setp.ne.u32 p, %r1076, 0;
    vote.ballot.sync.b32 %r1076, p, 0xffffffff;
    @!p not.b32 %r1076, %r1076;
}

	// end inline asm
	and.b32  	%r1096, %r1076, %r1095;
	mov.b32 	%r1081, 16;
	// begin inline asm
	{
    .reg .pred p;
    and.b32 %r1079, %r1089, %r1081;    setp.ne.u32 p, %r1079, 0;
    vote.ballot.sync.b32 %r1079, p, 0xffffffff;
    @!p not.b32 %r1079, %r1079;
}

	// end inline asm
	and.b32  	%r1097, %r1079, %r1096;
	mov.b32 	%r1084, 32;
	// begin inline asm
	{
    .reg .pred p;
    and.b32 %r1082, %r1089, %r1084;    setp.ne.u32 p, %r1082, 0;
    vote.ballot.sync.b32 %r1082, p, 0xffffffff;
    @!p not.b32 %r1082, %r1082;
}

	// end inline asm
	and.b32  	%r1098, %r1082, %r1097;
	mov.b32 	%r1087, 64;
	// begin inline asm
	{
    .reg .pred p;
    and.b32 %r1085, %r1089, %r1087;    setp.ne.u32 p, %r1085, 0;
    vote.ballot.sync.b32 %r1085, p, 0xffffffff;
    @!p not.b32 %r1085, %r1085;
}

	// end inline asm
	and.b32  	%r1099, %r1085, %r1098;
	mov.b32 	%r1090, 128;
	// begin inline asm
	{
    .reg .pred p;
    and.b32 %r1088, %r1089, %r1090;    setp.ne.u32 p, %r1088, 0;
    vote.ballot.sync.b32 %r1088, p, 0xffffffff;
    @!p not.b32 %r1088, %r1088;
}

	// end inline asm
	and.b32  	%r1100, %r1088, %r1099;
	clz.b32 	%r1101, %r1100;
	sub.s32 	%r233, 31, %r1101;
	and.b32  	%r1102, %r646, %r1100;
	popc.b32 	%r234, %r1102;
	setp.ne.s32 	%p94, %r295, %r233;
	mov.b32 	%r1794, 0;
	@%p94 bra 	$L__BB10_139;
	shl.b32 	%r1103, %r1089, 2;
	add.s32 	%r1104, %r164, %r1103;
	atom.shared.add.u32 	%r1794, [%r1104], %r234;
$L__BB10_139:
	shfl.sync.idx.b32	%r1130|%p95, %r1794, %r233, 31, -1;
	add.s32 	%r237, %r234, %r1130;
	shr.u32 	%r1131, %r1776, %r293;
	and.b32  	%r1127, %r1131, %r82;
	mov.b32 	%r1107, 1;
	// begin inline asm
	{
    .reg .pred p;
    and.b32 %r1105, %r1127, %r1107;    setp.ne.u32 p, %r1105, 0;
    vote.ballot.sync.b32 %r1105, p, 0xffffffff;
    @!p not.b32 %r1105, %r1105;
}

	// end inline asm
	mov.b32 	%r1110, 2;
	// begin inline asm
	{
    .reg .pred p;
    and.b32 %r1108, %r1127, %r1110;    setp.ne.u32 p, %r1108, 0;
    vote.ballot.sync.b32 %r1108, p, 0xffffffff;
    @!p not.b32 %r1108, %r1108;
}

	// end inline asm
	and.b32  	%r1132, %r1108, %r1105;
	mov.b32 	%r1113, 4;
	// begin inline asm
	{
    .reg .pred p;
    and.b32 %r1111, %r1127, %r1113;    setp.ne.u32 p, %r1111, 0;
    vote.ballot.sync.b32 %r1111, p, 0xffffffff;
    @!p not.b32 %r1111, %r1111;
}

	// end inline asm
	and.b32  	%r1133, %r1111, %r1132;
	mov.b32 	%r1116, 8;
	// begin inline asm
	{
    .reg .pred p;
    and.b32 %r1114, %r1127, %r1116;    setp.ne.u32 p, %r1114, 0;
    vote.ballot.sync.b32 %r1114, p, 0xffffffff;
    @!p not.b32 %r1114, %r1114;
}

	// end inline asm
	and.b32  	%r1134, %r1114, %r1133;
	mov.b32 	%r1119, 16;
	// begin inline asm
	{
    .reg .pred p;
    and.b32 %r1117, %r1127, %r1119;    setp.ne.u32 p, %r1117, 0;
    vote.ballot.sync.b32 %r1117, p, 0xffffffff;
    @!p not.b32 %r1117, %r1117;
}

	// end inline asm
	and.b32  	%r1135, %r1117, %r1134;
	mov.b32 	%r1122, 32;
	// begin inline asm
	{
    .reg .pred p;
    and.b32 %r1120, %r1127, %r1122;    setp.ne.u32 p, %r1120, 0;
    vote.ballot.sync.b32 %r1120, p, 0xffffffff;
    @!p not.b32 %r1120, %r1120;
}

	// end inline asm
	and.b32  	%r1136, %r1120, %r1135;
	mov.b32 	%r1125, 64;
	// begin inline asm
	{
    .reg .pred p;
    and.b32 %r1123, %r1127, %r1125;    setp.ne.u32 p, %r1123, 0;
    vote.ballot.sync.b32 %r1123, p, 0xffffffff;
    @!p not.b32 %r1123, %r1123;
}

	// end inline asm
	and.b32  	%r1137, %r1123, %r1136;
	mov.b32 	%r1128, 128;
	// begin inline asm
	{
    .reg .pred p;
    and.b32 %r1126, %r1127, %r1128;    setp.ne.u32 p, %r1126, 0;
    vote.ballot.sync.b32 %r1126, p, 0xffffffff;
    @!p not.b32 %r1126, %r1126;
}

	// end inline asm
	and.b32  	%r1138, %r1126, %r1137;
	clz.b32 	%r1139, %r1138;
	sub.s32 	%r239, 31, %r1139;
	and.b32  	%r1140, %r646, %r1138;
	popc.b32 	%r240, %r1140;
	setp.ne.s32 	%p96, %r295, %r239;
	mov.b32 	%r1795, 0;
	@%p96 bra 	$L__BB10_141;
	shl.b32 	%r1141, %r1127, 2;
	add.s32 	%r1142, %r164, %r1141;
	atom.shared.add.u32 	%r1795, [%r1142], %r240;
$L__BB10_141:
	shfl.sync.idx.b32	%r1168|%p97, %r1795, %r239, 31, -1;
	add.s32 	%r243, %r240, %r1168;
	shr.u32 	%r1169, %r1777, %r293;
	and.b32  	%r1165, %r1169, %r82;
	mov.b32 	%r1145, 1;
	// begin inline asm
	{
    .reg .pred p;
    and.b32 %r1143, %r1165, %r1145;    setp.ne.u32 p, %r1143, 0;
    vote.ballot.sync.b32 %r1143, p, 0xffffffff;
    @!p not.b32 %r1143, %r1143;
}

	// end inline asm
	mov.b32 	%r1148, 2;
	// begin inline asm
	{
    .reg .pred p;
    and.b32 %r1146, %r1165, %r1148;    setp.ne.u32 p, %r1146, 0;
    vote.ballot.sync.b32 %r1146, p, 0xffffffff;
    @!p not.b32 %r1146, %r1146;
}

	// end inline asm
	and.b32  	%r1170, %r1146, %r1143;
	mov.b32 	%r1151, 4;
	// begin inline asm
	{
    .reg .pred p;
    and.b32 %r1149, %r1165, %r1151;    setp.ne.u32 p, %r1149, 0;
    vote.ballot.sync.b32 %r1149, p, 0xffffffff;
    @!p not.b32 %r1149, %r1149;
}

	// end inline asm
	and.b32  	%r1171, %r1149, %r1170;
	mov.b32 	%r1154, 8;
	// begin inline asm
	{
    .reg .pred p;
    and.b32 %r1152, %r1165, %r1154;    setp.ne.u32 p, %r1152, 0;
    vote.ballot.sync.b32 %r1152, p, 0xffffffff;
    @!p not.b32 %r1152, %r1152;
}

	// end inline asm
	and.b32  	%r1172, %r1152, %r1171;
	mov.b32 	%r1157, 16;
	// begin inline asm
	{
    .reg .pred p;
    and.b32 %r1155, %r1165, %r1157;    setp.ne.u32 p, %r1155, 0;
    vote.ballot.sync.b32 %r1155, p, 0xffffffff;
    @!p not.b32 %r1155, %r1155;
}

	// end inline asm
	and.b32  	%r1173, %r1155, %r1172;
	mov.b32 	%r1160, 32;
	// begin inline asm
	{
    .reg .pred p;
    and.b32 %r1158, %r1165, %r1160;    setp.ne.u32 p, %r1158, 0;
    vote.ballot.sync.b32 %r1158, p, 0xffffffff;
    @!p not.b32 %r1158, %r1158;
}

	// end inline asm
	and.b32  	%r1174, %r1158, %r1173;
	mov.b32 	%r1163, 64;
	// begin inline asm
	{
    .reg .pred p;
    and.b32 %r1161, %r1165, %r1163;    setp.ne.u32 p, %r1161, 0;
    vote.ballot.sync.b32 %r1161, p, 0xffffffff;
    @!p not.b32 %r1161, %r1161;
}

	// end inline asm
	and.b32  	%r1175, %r1161, %r1174;
	mov.b32 	%r1166, 128;
	// begin inline asm
	{
    .reg .pred p;
    and.b32 %r1164, %r1165, %r1166;    setp.ne.u32 p, %r1164, 0;
    vote.ballot.sync.b32 %r1164, p, 0xffffffff;
    @!p not.b32 %r1164, %r1164;
}

	// end inline asm
	and.b32  	%r1176, %r1164, %r1175;
	clz.b32 	%r1177, %r1176;
	sub.s32 	%r245, 31, %r1177;
	and.b32  	%r1178, %r646, %r1176;
	popc.b32 	%r246, %r1178;
	setp.ne.s32 	%p98, %r295, %r245;
	mov.b32 	%r1796, 0;
	@%p98 bra 	$L__BB10_143;
	shl.b32 	%r1179, %r1165, 2;
	add.s32 	%r1180, %r164, %r1179;
	atom.shared.add.u32 	%r1796, [%r1180], %r246;
$L__BB10_143:
	shfl.sync.idx.b32	%r1206|%p99, %r1796, %r245, 31, -1;
	add.s32 	%r249, %r246, %r1206;
	shr.u32 	%r1207, %r1778, %r293;
	and.b32  	%r1203, %r1207, %r82;
	mov.b32 	%r1183, 1;
	// begin inline asm
	{
    .reg .pred p;
    and.b32 %r1181, %r1203, %r1183;    setp.ne.u32 p, %r1181, 0;
    vote.ballot.sync.b32 %r1181, p, 0xffffffff;
    @!p not.b32 %r1181, %r1181;
}

	// end inline asm
	mov.b32 	%r1186, 2;
	// begin inline asm
	{
    .reg .pred p;
    and.b32 %r1184, %r1203, %r1186;    setp.ne.u32 p, %r1184, 0;
    vote.ballot.sync.b32 %r1184, p, 0xffffffff;
    @!p not.b32 %r1184, %r1184;
}

	// end inline asm
	and.b32  	%r1208, %r1184, %r1181;
	mov.b32 	%r1189, 4;
	// begin inline asm
	{
    .reg .pred p;
    and.b32 %r1187, %r1203, %r1189;    setp.ne.u32 p, %r1187, 0;
    vote.ballot.sync.b32 %r1187, p, 0xffffffff;
    @!p not.b32 %r1187, %r1187;
}

	// end inline asm
	and.b32  	%r1209, %r1187, %r1208;
	mov.b32 	%r1192, 8;
	// begin inline asm
	{
    .reg .pred p;
    and.b32 %r1190, %r1203, %r1192;    setp.ne.u32 p, %r1190, 0;
    vote.ballot.sync.b32 %r1190, p, 0xffffffff;
    @!p not.b32 %r1190, %r1190;
}

	// end inline asm
	and.b32  	%r1210, %r1190, %r1209;
	mov.b32 	%r1195, 16;
	// begin inline asm
	{
    .reg .pred p;
    and.b32 %r1193, %r1203, %r1195;    setp.ne.u32 p, %r1193, 0;
    vote.ballot.sync.b32 %r1193, p, 0xffffffff;
    @!p not.b32 %r1193, %r1193;
}

	// end inline asm
	and.b32  	%r1211, %r1193, %r1210;
	mov.b32 	%r1198, 32;
	// begin inline asm
	{
    .reg .pred p;
    and.b32 %r1196, %r1203, %r1198;    setp.ne.u32 p, %r1196, 0;
    vote.ballot.sync.b32 %r1196, p, 0xffffffff;
    @!p not.b32 %r1196, %r1196;
}

	// end inline asm
	and.b32  	%r1212, %r1196, %r1211;
	mov.b32 	%r1201, 64;
	// begin inline asm
	{
    .reg .pred p;
    and.b32 %r1199, %r1203, %r1201;    setp.ne.u32 p, %r1199, 0;
    vote.ballot.sync.b32 %r1199, p, 0xffffffff;
    @!p not.b32 %r1199, %r1199;
}

	// end inline asm
	and.b32  	%r1213, %r1199, %r1212;
	mov.b32 	%r1204, 128;
	// begin inline asm
	{
    .reg .pred p;
    and.b32 %r1202, %r1203, %r1204;    setp.ne.u32 p, %r1202, 0;
    vote.ballot.sync.b32 %r1202, p, 0xffffffff;
    @!p not.b32 %r1202, %r1202;
}

	// end inline asm
	and.b32  	%r1214, %r1202, %r1213;
	clz.b32 	%r1215, %r1214;
	sub.s32 	%r251, 31, %r1215;
	and.b32  	%r1216, %r646, %r1214;
	popc.b32 	%r252, %r1216;
	setp.ne.s32 	%p100, %r295, %r251;
	mov.b32 	%r1797, 0;
	@%p100 bra 	$L__BB10_145;
	shl.b32 	%r1217, %r1203, 2;
	add.s32 	%r1218, %r164, %r1217;
	atom.shared.add.u32 	%r1797, [%r1218], %r252;
$L__BB10_145:
	shfl.sync.idx.b32	%r1244|%p101, %r1797, %r251, 31, -1;
	add.s32 	%r255, %r252, %r1244;
	shr.u32 	%r1245, %r1779, %r293;
	and.b32  	%r1241, %r1245, %r82;
	mov.b32 	%r1221, 1;
	// begin inline asm
	{
    .reg .pred p;
    and.b32 %r1219, %r1241, %r1221;    setp.ne.u32 p, %r1219, 0;
    vote.ballot.sync.b32 %r1219, p, 0xffffffff;
    @!p not.b32 %r1219, %r1219;
}

	// end inline asm
	mov.b32 	%r1224, 2;
	// begin inline asm
	{
    .reg .pred p;
    and.b32 %r1222, %r1241, %r1224;    setp.ne.u32 p, %r1222, 0;
    vote.ballot.sync.b32 %r1222, p, 0xffffffff;
    @!p not.b32 %r1222, %r1222;
}

	// end inline asm
	and.b32  	%r1246, %r1222, %r1219;
	mov.b32 	%r1227, 4;
	// begin inline asm
	{
    .reg .pred p;
    and.b32 %r1225, %r1241, %r1227;    setp.ne.u32 p, %r1225, 0;
    vote.ballot.sync.b32 %r1225, p, 0xffffffff;
    @!p not.b32 %r1225, %r1225;
}

	// end inline asm
	and.b32  	%r1247, %r1225, %r1246;
	mov.b32 	%r1230, 8;
	// begin inline asm
	{
    .reg .pred p;
    and.b32 %r1228, %r1241, %r1230;    setp.ne.u32 p, %r1228, 0;
    vote.ballot.sync.b32 %r1228, p, 0xffffffff;
    @!p not.b32 %r1228, %r1228;
}

	// end inline asm
	and.b32  	%r1248, %r1228, %r1247;
	mov.b32 	%r1233, 16;
	// begin inline asm
	{
    .reg .pred p;
    and.b32 %r1231, %r1241, %r1233;    setp.ne.u32 p, %r1231, 0;
    vote.ballot.sync.b32 %r1231, p, 0xffffffff;
    @!p not.b32 %r1231, %r1231;
}

	// end inline asm
	and.b32  	%r1249, %r1231, %r1248;
	mov.b32 	%r1236, 32;
	// begin inline asm
	{
    .reg .pred p;
    and.b32 %r1234, %r1241, %r1236;    setp.ne.u32 p, %r1234, 0;
    vote.ballot.sync.b32 %r1234, p, 0xffffffff;
    @!p not.b32 %r1234, %r1234;
}

	// end inline asm
	and.b32  	%r1250, %r1234, %r1249;
	mov.b32 	%r1239, 64;
	// begin inline asm
	{
    .reg .pred p;
    and.b32 %r1237, %r1241, %r1239;    setp.ne.u32 p, %r1237, 0;
    vote.ballot.sync.b32 %r1237, p, 0xffffffff;
    @!p not.b32 %r1237, %r1237;
}

	// end inline asm
	and.b32  	%r1251, %r1237, %r1250;
	mov.b32 	%r1242, 128;
	// begin inline asm
	{
    .reg .pred p;
    and.b32 %r1240, %r1241, %r1242;    setp.ne.u32 p, %r1240, 0;
    vote.ballot.sync.b32 %r1240, p, 0xffffffff;
    @!p not.b32 %r1240, %r1240;
}

	// end inline asm
	and.b32  	%r1252, %r1240, %r1251;
	clz.b32 	%r1253, %r1252;
	sub.s32 	%r257, 31, %r1253;
	and.b32  	%r1254, %r646, %r1252;
	popc.b32 	%r258, %r1254;
	setp.ne.s32 	%p102, %r295, %r257;
	mov.b32 	%r1798, 0;
	@%p102 bra 	$L__BB10_147;
	shl.b32 	%r1259, %r1241, 2;
	add.s32 	%r1260, %r164, %r1259;
	atom.shared.add.u32 	%r1798, [%r1260], %r258;
$L__BB10_147:
	shfl.sync.idx.b32	%r1286|%p103, %r1798, %r257, 31, -1;
	add.s32 	%r261, %r258, %r1286;
	shr.u32 	%r1287, %r1780, %r293;
	and.b32  	%r1283, %r1287, %r82;
	mov.b32 	%r1263, 1;
	// begin inline asm
	{
    .reg .pred p;
    and.b32 %r1261, %r1283, %r1263;    setp.ne.u32 p, %r1261, 0;
    vote.ballot.sync.b32 %r1261, p, 0xffffffff;
    @!p not.b32 %r1261, %r1261;
}

	// end inline asm
	mov.b32 	%r1266, 2;
	// begin inline asm
	{
    .reg .pred p;
    and.b32 %r1264, %r1283, %r1266;    setp.ne.u32 p, %r1264, 0;
    vote.ballot.sync.b32 %r1264, p, 0xffffffff;
    @!p not.b32 %r1264, %r1264;
}

	// end inline asm
	and.b32  	%r1288, %r1264, %r1261;
	mov.b32 	%r1269, 4;
	// begin inline asm
	{
    .reg .pred p;
    and.b32 %r1267, %r1283, %r1269;    setp.ne.u32 p, %r1267, 0;
    vote.ballot.sync.b32 %r1267, p, 0xffffffff;
    @!p not.b32 %r1267, %r1267;
}

	// end inline asm
	and.b32  	%r1289, %r1267, %r1288;
	mov.b32 	%r1272, 8;
	// begin inline asm
	{
    .reg .pred p;
    and.b32 %r1270, %r1283, %r1272;    setp.ne.u32 p, %r1270, 0;
    vote.ballot.sync.b32 %r1270, p, 0xffffffff;
    @!p not.b32 %r1270, %r1270;
}

	// end inline asm
	and.b32  	%r1290, %r1270, %r1289;
	mov.b32 	%r1275, 16;
	// begin inline asm
	{
    .reg .pred p;
    and.b32 %r1273, %r1283, %r1275;    setp.ne.u32 p, %r1273, 0;
    vote.ballot.sync.b32 %r1273, p, 0xffffffff;
    @!p not.b32 %r1273, %r1273;
}

	// end inline asm
	and.b32  	%r1291, %r1273, %r1290;
	mov.b32 	%r1278, 32;
	// begin inline asm
	{
    .reg .pred p;
    and.b32 %r1276, %r1283, %r1278;    setp.ne.u32 p, %r1276, 0;
    vote.ballot.sync.b32 %r1276, p, 0xffffffff;
    @!p not.b32 %r1276, %r1276;
}

	// end inline asm
	and.b32  	%r1292, %r1276, %r1291;
	mov.b32 	%r1281, 64;
	// begin inline asm
	{
    .reg .pred p;
    and.b32 %r1279, %r1283, %r1281;    setp.ne.u32 p, %r1279, 0;
    vote.ballot.sync.b32 %r1279, p, 0xffffffff;
    @!p not.b32 %r1279, %r1279;
}

	// end inline asm
	and.b32  	%r1293, %r1279, %r1292;
	mov.b32 	%r1284, 128;
	// begin inline asm
	{
    .reg .pred p;
    and.b32 %r1282, %r1283, %r1284;    setp.ne.u32 p, %r1282, 0;
    vote.ballot.sync.b32 %r1282, p, 0xffffffff;
    @!p not.b32 %r1282, %r1282;
}

	// end inline asm
	and.b32  	%r1294, %r1282, %r1293;
	clz.b32 	%r1295, %r1294;
	sub.s32 	%r263, 31, %r1295;
	and.b32  	%r1296, %r646, %r1294;
	popc.b32 	%r264, %r1296;
	setp.ne.s32 	%p104, %r295, %r263;
	mov.b32 	%r1799, 0;
	@%p104 bra 	$L__BB10_149;
	shl.b32 	%r1301, %r1283, 2;
	add.s32 	%r1302, %r164, %r1301;
	atom.shared.add.u32 	%r1799, [%r1302], %r264;
$L__BB10_149:
	shfl.sync.idx.b32	%r1328|%p105, %r1799, %r263, 31, -1;
	add.s32 	%r267, %r264, %r1328;
	shr.u32 	%r1329, %r1781, %r293;
	and.b32  	%r1325, %r1329, %r82;
	mov.b32 	%r1305, 1;
	// begin inline asm
	{
    .reg .pred p;
    and.b32 %r1303, %r1325, %r1305;    setp.ne.u32 p, %r1303, 0;
    vote.ballot.sync.b32 %r1303, p, 0xffffffff;
    @!p not.b32 %r1303, %r1303;
}

	// end inline asm
	mov.b32 	%r1308, 2;
	// begin inline asm
	{
    .reg .pred p;
    and.b32 %r1306, %r1325, %r1308;    setp.ne.u32 p, %r1306, 0;
    vote.ballot.sync.b32 %r1306, p, 0xffffffff;
    @!p not.b32 %r1306, %r1306;
}

	// end inline asm
	and.b32  	%r1330, %r1306, %r1303;
	mov.b32 	%r1311, 4;
	// begin inline asm
	{
    .reg .pred p;
    and.b32 %r1309, %r1325, %r1311;    setp.ne.u32 p, %r1309, 0;
    vote.ballot.sync.b32 %r1309, p, 0xffffffff;
    @!p not.b32 %r1309, %r1309;
}

	// end inline asm
	and.b32  	%r1331, %r1309, %r1330;
	mov.b32 	%r1314, 8;
	// begin inline asm
	{
    .reg .pred p;
    and.b32 %r1312, %r1325, %r1314;    setp.ne.u32 p, %r1312, 0;
    vote.ballot.sync.b32 %r1312, p, 0xffffffff;
    @!p not.b32 %r1312, %r1312;
}

	// end inline asm
	and.b32  	%r1332, %r1312, %r1331;
	mov.b32 	%r1317, 16;
	// begin inline asm
	{
    .reg .pred p;
    and.b32 %r1315, %r1325, %r1317;    setp.ne.u32 p, %r1315, 0;
    vote.ballot.sync.b32 %r1315, p, 0xffffffff;
    @!p not.b32 %r1315, %r1315;
}

	// end inline asm
	and.b32  	%r1333, %r1315, %r1332;
	mov.b32 	%r1320, 32;
	// begin inline asm
	{
    .reg .pred p;
    and.b32 %r1318, %r1325, %r1320;    setp.ne.u32 p, %r1318, 0;
    vote.ballot.sync.b32 %r1318, p, 0xffffffff;
    @!p not.b32 %r1318, %r1318;
}

	// end inline asm
	and.b32  	%r1334, %r1318, %r1333;
	mov.b32 	%r1323, 64;
	// begin inline asm
	{
    .reg .pred p;
    and.b32 %r1321, %r1325, %r1323;    setp.ne.u32 p, %r1321, 0;
    vote.ballot.sync.b32 %r1321, p, 0xffffffff;
    @!p not.b32 %r1321, %r1321;
}

	// end inline asm
	and.b32  	%r1335, %r1321, %r1334;
	mov.b32 	%r1326, 128;
	// begin inline asm
	{
    .reg .pred p;
    and.b32 %r1324, %r1325, %r1326;    setp.ne.u32 p, %r1324, 0;
    vote.ballot.sync.b32 %r1324, p, 0xffffffff;
    @!p not.b32 %r1324, %r1324;
}

	// end inline asm
	and.b32  	%r1336, %r1324, %r1335;
	clz.b32 	%r1337, %r1336;
	sub.s32 	%r269, 31, %r1337;
	and.b32  	%r1338, %r646, %r1336;
	popc.b32 	%r270, %r1338;
	setp.ne.s32 	%p106, %r295, %r269;
	mov.b32 	%r1800, 0;
	@%p106 bra 	$L__BB10_151;
	shl.b32 	%r1339, %r1, 5;
	and.b32  	%r1340, %r1339, 31744;
	add.s32 	%r1342, %r551, %r1340;
	shl.b32 	%r1343, %r1325, 2;
	add.s32 	%r1344, %r1342, %r1343;
	atom.shared.add.u32 	%r1800, [%r1344], %r270;
$L__BB10_151:
	shfl.sync.idx.b32	%r1370|%p107, %r1800, %r269, 31, -1;
	add.s32 	%r273, %r270, %r1370;
	shr.u32 	%r1371, %r1782, %r293;
	and.b32  	%r1367, %r1371, %r82;
	mov.b32 	%r1347, 1;
	// begin inline asm
	{
    .reg .pred p;
    and.b32 %r1345, %r1367, %r1347;    setp.ne.u32 p, %r1345, 0;
    vote.ballot.sync.b32 %r1345, p, 0xffffffff;
    @!p not.b32 %r1345, %r1345;
}

	// end inline asm
	mov.b32 	%r1350, 2;
	// begin inline asm
	{
    .reg .pred p;
    and.b32 %r1348, %r1367, %r1350;    setp.ne.u32 p, %r1348, 0;
    vote.ballot.sync.b32 %r1348, p, 0xffffffff;
    @!p not.b32 %r1348, %r1348;
}

	// end inline asm
	and.b32  	%r1372, %r1348, %r1345;
	mov.b32 	%r1353, 4;
	// begin inline asm
	{
    .reg .pred p;
    and.b32 %r1351, %r1367, %r1353;    setp.ne.u32 p, %r1351, 0;
    vote.ballot.sync.b32 %r1351, p, 0xffffffff;
    @!p not.b32 %r1351, %r1351;
}

	// end inline asm
	and.b32  	%r1373, %r1351, %r1372;
	mov.b32 	%r1356, 8;
	// begin inline asm
	{
    .reg .pred p;
    and.b32 %r1354, %r1367, %r1356;    setp.ne.u32 p, %r1354, 0;
    vote.ballot.sync.b32 %r1354, p, 0xffffffff;
    @!p not.b32 %r1354, %r1354;
}

	// end inline asm
	and.b32  	%r1374, %r1354, %r1373;
	mov.b32 	%r1359, 16;
	// begin inline asm
	{
    .reg .pred p;
    and.b32 %r1357, %r1367, %r1359;    setp.ne.u32 p, %r1357, 0;
    vote.ballot.sync.b32 %r1357, p, 0xffffffff;
    @!p not.b32 %r1357, %r1357;
}

	// end inline asm
	and.b32  	%r1375, %r1357, %r1374;
	mov.b32 	%r1362, 32;
	// begin inline asm
	{
    .reg .pred p;
    and.b32 %r1360, %r1367, %r1362;    setp.ne.u32 p, %r1360, 0;
    vote.ballot.sync.b32 %r1360, p, 0xffffffff;
    @!p not.b32 %r1360, %r1360;
}

	// end inline asm
	and.b32  	%r1376, %r1360, %r1375;
	mov.b32 	%r1365, 64;
	// begin inline asm
	{
    .reg .pred p;
    and.b32 %r1363, %r1367, %r1365;    setp.ne.u32 p, %r1363, 0;
    vote.ballot.sync.b32 %r1363, p, 0xffffffff;
    @!p not.b32 %r1363, %r1363;
}

	// end inline asm
	and.b32  	%r1377, %r1363, %r1376;
	mov.b32 	%r1368, 128;
	// begin inline asm
	{
    .reg .pred p;
    and.b32 %r1366, %r1367, %r1368;    setp.ne.u32 p, %r1366, 0;
    vote.ballot.sync.b32 %r1366, p, 0xffffffff;
    @!p not.b32 %r1366, %r1366;
}

	// end inline asm
	and.b32  	%r1378, %r1366, %r1377;
	clz.b32 	%r1379, %r1378;
	sub.s32 	%r275, 31, %r1379;
	and.b32  	%r1380, %r646, %r1378;
	popc.b32 	%r276, %r1380;
	setp.ne.s32 	%p108, %r295, %r275;
	mov.b32 	%r1801, 0;
	@%p108 bra 	$L__BB10_153;
	shl.b32 	%r1385, %r1367, 2;
	add.s32 	%r1386, %r164, %r1385;
	atom.shared.add.u32 	%r1801, [%r1386], %r276;
$L__BB10_153:
	setp.gt.u32 	%p109, %r1, 255;
	shfl.sync.idx.b32	%r1387|%p110, %r1801, %r275, 31, -1;
	add.s32 	%r1388, %r276, %r1387;
	bar.sync 	0;
	shl.b32 	%r1389, %r171, 2;
	add.s32 	%r1391, %r551, %r1389;
	st.shared.u32 	[%r1391+-4], %r1764;
	shl.b32 	%r1392, %r177, 2;
	add.s32 	%r1393, %r551, %r1392;
	st.shared.u32 	[%r1393+-4], %r1765;
	shl.b32 	%r1394, %r183, 2;
	add.s32 	%r1395, %r551, %r1394;
	st.shared.u32 	[%r1395+-4], %r1766;
	shl.b32 	%r1396, %r189, 2;
	add.s32 	%r1397, %r551, %r1396;
	st.shared.u32 	[%r1397+-4], %r1767;
	shl.b32 	%r1398, %r195, 2;
	add.s32 	%r1399, %r551, %r1398;
	st.shared.u32 	[%r1399+-4], %r1768;
	shl.b32 	%r1400, %r201, 2;
	add.s32 	%r1401, %r551, %r1400;
	st.shared.u32 	[%r1401+-4], %r1769;
	shl.b32 	%r1402, %r207, 2;
	add.s32 	%r1403, %r551, %r1402;
	st.shared.u32 	[%r1403+-4], %r1770;
	shl.b32 	%r1404, %r213, 2;
	add.s32 	%r1405, %r551, %r1404;
	st.shared.u32 	[%r1405+-4], %r1771;
	shl.b32 	%r1406, %r219, 2;
	add.s32 	%r1407, %r551, %r1406;
	st.shared.u32 	[%r1407+-4], %r1772;
	shl.b32 	%r1408, %r225, 2;
	add.s32 	%r1409, %r551, %r1408;
	st.shared.u32 	[%r1409+-4], %r1773;
	shl.b32 	%r1410, %r231, 2;
	add.s32 	%r1411, %r551, %r1410;
	st.shared.u32 	[%r1411+-4], %r1774;
	shl.b32 	%r1412, %r237, 2;
	add.s32 	%r1413, %r551, %r1412;
	st.shared.u32 	[%r1413+-4], %r1775;
	shl.b32 	%r1414, %r243, 2;
	add.s32 	%r1415, %r551, %r1414;
	st.shared.u32 	[%r1415+-4], %r1776;
	shl.b32 	%r1416, %r249, 2;
	add.s32 	%r1417, %r551, %r1416;
	st.shared.u32 	[%r1417+-4], %r1777;
	shl.b32 	%r1418, %r255, 2;
	add.s32 	%r1419, %r551, %r1418;
	st.shared.u32 	[%r1419+-4], %r1778;
	shl.b32 	%r1420, %r261, 2;
	add.s32 	%r1421, %r551, %r1420;
	st.shared.u32 	[%r1421+-4], %r1779;
	shl.b32 	%r1422, %r267, 2;
	add.s32 	%r1423, %r551, %r1422;
	st.shared.u32 	[%r1423+-4], %r1780;
	shl.b32 	%r1424, %r273, 2;
	add.s32 	%r1425, %r551, %r1424;
	st.shared.u32 	[%r1425+-4], %r1781;
	shl.b32 	%r1426, %r1388, 2;
	add.s32 	%r1427, %r551, %r1426;
	st.shared.u32 	[%r1427+-4], %r1782;
	shl.b32 	%r1428, %r1, 3;
	add.s32 	%r1429, %r551, %r1428;
	add.s32 	%r279, %r1429, 29184;
	@%p109 bra 	$L__BB10_161;
	ld.param.u64 	%rd236, [_ZN3cub18CUB_300001_SM_10006detail10radix_sort29DeviceRadixSortOnesweepKernelINS1_5radix10policy_hubIiNS0_8NullTypeEyE10Policy1000ELNS0_9SortOrderE0EiS6_yiiNS1_21identity_decomposer_tEEEvPT5_SC_PT3_PKSD_PT1_PKSH_PT2_PKSL_T4_iiT6__param_3];
	cvta.to.global.u64 	%rd57, %rd236;
	shl.b64 	%rd58, %rd7, 3;
	add.s64 	%rd59, %rd57, %rd58;
	ld.global.u64 	%rd60, [%rd59];
	cvt.s64.s32 	%rd61, %r163;
	sub.s64 	%rd238, %rd60, %rd61;
	st.shared.u64 	[%r279], %rd238;
	setp.lt.s32 	%p111, %r3, 1;
	mov.u32 	%r1805, %r1759;
	@%p111 bra 	$L__BB10_160;
	mov.b32 	%r1803, -1;
	mov.u32 	%r1802, %r3;
	mov.u32 	%r1805, %r1759;
$L__BB10_156:
	ld.param.u64 	%rd229, [_ZN3cub18CUB_300001_SM_10006detail10radix_sort29DeviceRadixSortOnesweepKernelINS1_5radix10policy_hubIiNS0_8NullTypeEyE10Policy1000ELNS0_9SortOrderE0EiS6_yiiNS1_21identity_decomposer_tEEEvPT5_SC_PT3_PKSD_PT1_PKSH_PT2_PKSL_T4_iiT6__param_0];
	add.s32 	%r283, %r1802, -1;
	shl.b32 	%r1431, %r283, 8;
	add.s32 	%r1432, %r1431, %r1;
	cvta.to.global.u64 	%rd62, %rd229;
	mul.wide.s32 	%rd63, %r1432, 4;
	add.s64 	%rd16, %rd62, %rd63;
$L__BB10_157:
	membar.cta;
	ld.volatile.global.u32 	%r284, [%rd16];
	setp.eq.s32 	%p112, %r284, 0;
	@%p112 bra 	$L__BB10_157;
	and.b32  	%r1433, %r284, 1073741823;
	add.s32 	%r1805, %r1433, %r1805;
	setp.gt.s32 	%p113, %r284, -1;
	vote.sync.ballot.b32 	%r1803, %p113, %r1803;
	setp.gt.u32 	%p115, %r1802, 1;
	and.pred  	%p116, %p113, %p115;
	mov.u32 	%r1802, %r283;
	@%p116 bra 	$L__BB10_156;
	ld.shared.u64 	%rd238, [%r279];
$L__BB10_160:
	ld.param.u64 	%rd230, [_ZN3cub18CUB_300001_SM_10006detail10radix_sort29DeviceRadixSortOnesweepKernelINS1_5radix10policy_hubIiNS0_8NullTypeEyE10Policy1000ELNS0_9SortOrderE0EiS6_yiiNS1_21identity_decomposer_tEEEvPT5_SC_PT3_PKSD_PT1_PKSH_PT2_PKSL_T4_iiT6__param_0];
	or.b32  	%r1434, %r1805, -2147483648;
	cvta.to.global.u64 	%rd64, %rd230;
	shl.b32 	%r1435, %r3, 8;
	add.s32 	%r1436, %r1435, %r1;
	mul.wide.s32 	%rd65, %r1436, 4;
	add.s64 	%rd66, %rd64, %rd65;
	st.volatile.global.u32 	[%rd66], %r1434;
	sub.s32 	%r1437, %r1805, %r1759;
	cvt.s64.s32 	%rd67, %r1437;
	add.s64 	%rd68, %rd238, %rd67;
	st.shared.u64 	[%r279], %rd68;
$L__BB10_161:
	ld.param.u32 	%r1711, [_ZN3cub18CUB_300001_SM_10006detail10radix_sort29DeviceRadixSortOnesweepKernelINS1_5radix10policy_hubIiNS0_8NullTypeEyE10Policy1000ELNS0_9SortOrderE0EiS6_yiiNS1_21identity_decomposer_tEEEvPT5_SC_PT3_PKSD_PT1_PKSH_PT2_PKSL_T4_iiT6__param_8];
	ld.param.u64 	%rd233, [_ZN3cub18CUB_300001_SM_10006detail10radix_sort29DeviceRadixSortOnesweepKernelINS1_5radix10policy_hubIiNS0_8NullTypeEyE10Policy1000ELNS0_9SortOrderE0EiS6_yiiNS1_21identity_decomposer_tEEEvPT5_SC_PT3_PKSD_PT1_PKSH_PT2_PKSL_T4_iiT6__param_2];
	setp.gt.u32 	%p117, %r1, 255;
	mad.lo.s32 	%r288, %r3, 7296, 7296;
	setp.lt.s32 	%p118, %r288, %r1711;
	setp.eq.s64 	%p119, %rd233, 0;
	or.pred  	%p120, %p119, %p118;
	or.pred  	%p121, %p117, %p120;
	@%p121 bra 	$L__BB10_163;
	ld.param.u64 	%rd234, [_ZN3cub18CUB_300001_SM_10006detail10radix_sort29DeviceRadixSortOnesweepKernelINS1_5radix10policy_hubIiNS0_8NullTypeEyE10Policy1000ELNS0_9SortOrderE0EiS6_yiiNS1_21identity_decomposer_tEEEvPT5_SC_PT3_PKSD_PT1_PKSH_PT2_PKSL_T4_iiT6__param_2];
	ld.shared.u64 	%rd69, [%r279];
	cvt.s64.s32 	%rd70, %r1759;
	cvt.s64.s32 	%rd71, %r163;
	add.s64 	%rd72, %rd71, %rd70;
	add.s64 	%rd73, %rd72, %rd69;
	cvta.to.global.u64 	%rd74, %rd234;
	shl.b64 	%rd75, %rd7, 3;
	add.s64 	%rd76, %rd74, %rd75;
	st.global.u64 	[%rd76], %rd73;
$L__BB10_163:
	ld.param.u32 	%r1712, [_ZN3cub18CUB_300001_SM_10006detail10radix_sort29DeviceRadixSortOnesweepKernelINS1_5radix10policy_hubIiNS0_8NullTypeEyE10Policy1000ELNS0_9SortOrderE0EiS6_yiiNS1_21identity_decomposer_tEEEvPT5_SC_PT3_PKSD_PT1_PKSH_PT2_PKSL_T4_iiT6__param_8];
	shl.b32 	%r1438, %r1, 2;
	add.s32 	%r289, %r551, %r1438;
	setp.gt.s32 	%p122, %r288, %r1712;
	bar.sync 	0;
	@%p122 bra 	$L__BB10_165;
	ld.shared.u32 	%r1440, [%r289];
	shr.u32 	%r1441, %r1440, %r293;
	and.b32  	%r1442, %r1441, %r82;
	shl.b32 	%r1443, %r1442, 3;
	add.s32 	%r1445, %r551, 29184;
	add.s32 	%r1446, %r1445, %r1443;
	ld.shared.u64 	%rd77, [%r1446];
	add.s64 	%rd78, %rd77, %rd7;
	xor.b32  	%r1447, %r1440, -2147483648;
	shl.b64 	%rd79, %rd78, 2;
	add.s64 	%rd80, %rd1, %rd79;
	st.global.u32 	[%rd80], %r1447;
	bar.warp.sync 	-1;
	ld.shared.u32 	%r1448, [%r289+1536];
	shr.u32 	%r1449, %r1448, %r293;
	and.b32  	%r1450, %r1449, %r82;
	shl.b32 	%r1451, %r1450, 3;
	add.s32 	%r1452, %r1445, %r1451;
	ld.shared.u64 	%rd81, [%r1452];
	add.s64 	%rd82, %rd81, %rd7;
	xor.b32  	%r1453, %r1448, -2147483648;
	shl.b64 	%rd83, %rd82, 2;
	add.s64 	%rd84, %rd1, %rd83;
	st.global.u32 	[%rd84+1536], %r1453;
	bar.warp.sync 	-1;
	ld.shared.u32 	%r1454, [%r289+3072];
	shr.u32 	%r1455, %r1454, %r293;
	and.b32  	%r1456, %r1455, %r82;
	shl.b32 	%r1457, %r1456, 3;
	add.s32 	%r1458, %r1445, %r1457;
	ld.shared.u64 	%rd85, [%r1458];
	add.s64 	%rd86, %rd85, %rd7;
	xor.b32  	%r1459, %r1454, -2147483648;
	shl.b64 	%rd87, %rd86, 2;
	add.s64 	%rd88, %rd1, %rd87;
	st.global.u32 	[%rd88+3072], %r1459;
	bar.warp.sync 	-1;
	ld.shared.u32 	%r1460, [%r289+4608];
	shr.u32 	%r1461, %r1460, %r293;
	and.b32  	%r1462, %r1461, %r82;
	shl.b32 	%r1463, %r1462, 3;
	add.s32 	%r1464, %r1445, %r1463;
	ld.shared.u64 	%rd89, [%r1464];
	add.s64 	%rd90, %rd89, %rd7;
	xor.b32  	%r1465, %r1460, -2147483648;
	shl.b64 	%rd91, %rd90, 2;
	add.s64 	%rd92, %rd1, %rd91;
	st.global.u32 	[%rd92+4608], %r1465;
	bar.warp.sync 	-1;
	ld.shared.u32 	%r1466, [%r289+6144];
	shr.u32 	%r1467, %r1466, %r293;
	and.b32  	%r1468, %r1467, %r82;
	shl.b32 	%r1469, %r1468, 3;
	add.s32 	%r1470, %r1445, %r1469;
	ld.shared.u64 	%rd93, [%r1470];
	add.s64 	%rd94, %rd93, %rd7;
	xor.b32  	%r1471, %r1466, -2147483648;
	shl.b64 	%rd95, %rd94, 2;
	add.s64 	%rd96, %rd1, %rd95;
	st.global.u32 	[%rd96+6144], %r1471;
	bar.warp.sync 	-1;
	ld.shared.u32 	%r1472, [%r289+7680];
	shr.u32 	%r1473, %r1472, %r293;
	and.b32  	%r1474, %r1473, %r82;
	shl.b32 	%r1475, %r1474, 3;
	add.s32 	%r1476, %r1445, %r1475;
	ld.shared.u64 	%rd97, [%r1476];
	add.s64 	%rd98, %rd97, %rd7;
	xor.b32  	%r1477, %r1472, -2147483648;
	shl.b64 	%rd99, %rd98, 2;
	add.s64 	%rd100, %rd1, %rd99;
	st.global.u32 	[%rd100+7680], %r1477;
	bar.warp.sync 	-1;
	ld.shared.u32 	%r1478, [%r289+9216];
	shr.u32 	%r1479, %r1478, %r293;
	and.b32  	%r1480, %r1479, %r82;
	shl.b32 	%r1481, %r1480, 3;
	add.s32 	%r1482, %r1445, %r1481;
	ld.shared.u64 	%rd101, [%r1482];
	add.s64 	%rd102, %rd101, %rd7;
	xor.b32  	%r1483, %r1478, -2147483648;
	shl.b64 	%rd103, %rd102, 2;
	add.s64 	%rd104, %rd1, %rd103;
	st.global.u32 	[%rd104+9216], %r1483;
	bar.warp.sync 	-1;
	ld.shared.u32 	%r1484, [%r289+10752];
	shr.u32 	%r1485, %r1484, %r293;
	and.b32  	%r1486, %r1485, %r82;
	shl.b32 	%r1487, %r1486, 3;
	add.s32 	%r1488, %r1445, %r1487;
	ld.shared.u64 	%rd105, [%r1488];
	add.s64 	%rd106, %rd105, %rd7;
	xor.b32  	%r1489, %r1484, -2147483648;
	shl.b64 	%rd107, %rd106, 2;
	add.s64 	%rd108, %rd1, %rd107;
	st.global.u32 	[%rd108+10752], %r1489;
	bar.warp.sync 	-1;
	ld.shared.u32 	%r1490, [%r289+12288];
	shr.u32 	%r1491, %r1490, %r293;
	and.b32  	%r1492, %r1491, %r82;
	shl.b32 	%r1493, %r1492, 3;
	add.s32 	%r1494, %r1445, %r1493;
	ld.shared.u64 	%rd109, [%r1494];
	add.s64 	%rd110, %rd109, %rd7;
	xor.b32  	%r1495, %r1490, -2147483648;
	shl.b64 	%rd111, %rd110, 2;
	add.s64 	%rd112, %rd1, %rd111;
	st.global.u32 	[%rd112+12288], %r1495;
	bar.warp.sync 	-1;
	ld.shared.u32 	%r1496, [%r289+13824];
	shr.u32 	%r1497, %r1496, %r293;
	and.b32  	%r1498, %r1497, %r82;
	shl.b32 	%r1499, %r1498, 3;
	add.s32 	%r1500, %r1445, %r1499;
	ld.shared.u64 	%rd113, [%r1500];
	add.s64 	%rd114, %rd113, %rd7;
	xor.b32  	%r1501, %r1496, -2147483648;
	shl.b64 	%rd115, %rd114, 2;
	add.s64 	%rd116, %rd1, %rd115;
	st.global.u32 	[%rd116+13824], %r1501;
	bar.warp.sync 	-1;
	ld.shared.u32 	%r1502, [%r289+15360];
	shr.u32 	%r1503, %r1502, %r293;
	and.b32  	%r1504, %r1503, %r82;
	shl.b32 	%r1505, %r1504, 3;
	add.s32 	%r1506, %r1445, %r1505;
	ld.shared.u64 	%rd117, [%r1506];
	add.s64 	%rd118, %rd117, %rd7;
	xor.b32  	%r1507, %r1502, -2147483648;
	shl.b64 	%rd119, %rd118, 2;
	add.s64 	%rd120, %rd1, %rd119;
	st.global.u32 	[%rd120+15360], %r1507;
	bar.warp.sync 	-1;
	ld.shared.u32 	%r1508, [%r289+16896];
	shr.u32 	%r1509, %r1508, %r293;
	and.b32  	%r1510, %r1509, %r82;
	shl.b32 	%r1511, %r1510, 3;
	add.s32 	%r1512, %r1445, %r1511;
	ld.shared.u64 	%rd121, [%r1512];
	add.s64 	%rd122, %rd121, %rd7;
	xor.b32  	%r1513, %r1508, -2147483648;
	shl.b64 	%rd123, %rd122, 2;
	add.s64 	%rd124, %rd1, %rd123;
	st.global.u32 	[%rd124+16896], %r1513;
	bar.warp.sync 	-1;
	ld.shared.u32 	%r1514, [%r289+18432];
	shr.u32 	%r1515, %r1514, %r293;
	and.b32  	%r1516, %r1515, %r82;
	shl.b32 	%r1517, %r1516, 3;
	add.s32 	%r1518, %r1445, %r1517;
	ld.shared.u64 	%rd125, [%r1518];
	add.s64 	%rd126, %rd125, %rd7;
	xor.b32  	%r1519, %r1514, -2147483648;
	shl.b64 	%rd127, %rd126, 2;
	add.s64 	%rd128, %rd1, %rd127;
	st.global.u32 	[%rd128+18432], %r1519;
	bar.warp.sync 	-1;
	ld.shared.u32 	%r1520, [%r289+19968];
	shr.u32 	%r1521, %r1520, %r293;
	and.b32  	%r1522, %r1521, %r82;
	shl.b32 	%r1523, %r1522, 3;
	add.s32 	%r1524, %r1445, %r1523;
	ld.shared.u64 	%rd129, [%r1524];
	add.s64 	%rd130, %rd129, %rd7;
	xor.b32  	%r1525, %r1520, -2147483648;
	shl.b64 	%rd131, %rd130, 2;
	add.s64 	%rd132, %rd1, %rd131;
	st.global.u32 	[%rd132+19968], %r1525;
	bar.warp.sync 	-1;
	ld.shared.u32 	%r1526, [%r289+21504];
	shr.u32 	%r1527, %r1526, %r293;
	and.b32  	%r1528, %r1527, %r82;
	shl.b32 	%r1529, %r1528, 3;
	add.s32 	%r1530, %r1445, %r1529;
	ld.shared.u64 	%rd133, [%r1530];
	add.s64 	%rd134, %rd133, %rd7;
	xor.b32  	%r1531, %r1526, -2147483648;
	shl.b64 	%rd135, %rd134, 2;
	add.s64 	%rd136, %rd1, %rd135;
	st.global.u32 	[%rd136+21504], %r1531;
	bar.warp.sync 	-1;
	ld.shared.u32 	%r1532, [%r289+23040];
	shr.u32 	%r1533, %r1532, %r293;
	and.b32  	%r1534, %r1533, %r82;
	shl.b32 	%r1535, %r1534, 3;
	add.s32 	%r1536, %r1445, %r1535;
	ld.shared.u64 	%rd137, [%r1536];
	add.s64 	%rd138, %rd137, %rd7;
	xor.b32  	%r1537, %r1532, -2147483648;
	shl.b64 	%rd139, %rd138, 2;
	add.s64 	%rd140, %rd1, %rd139;
	st.global.u32 	[%rd140+23040], %r1537;
	bar.warp.sync 	-1;
	ld.shared.u32 	%r1538, [%r289+24576];
	shr.u32 	%r1539, %r1538, %r293;
	and.b32  	%r1540, %r1539, %r82;
	shl.b32 	%r1541, %r1540, 3;
	add.s32 	%r1542, %r1445, %r1541;
	ld.shared.u64 	%rd141, [%r1542];
	add.s64 	%rd142, %rd141, %rd7;
	xor.b32  	%r1543, %r1538, -2147483648;
	shl.b64 	%rd143, %rd142, 2;
	add.s64 	%rd144, %rd1, %rd143;
	st.global.u32 	[%rd144+24576], %r1543;
	bar.warp.sync 	-1;
	ld.shared.u32 	%r1544, [%r289+26112];
	shr.u32 	%r1545, %r1544, %r293;
	and.b32  	%r1546, %r1545, %r82;
	shl.b32 	%r1547, %r1546, 3;
	add.s32 	%r1548, %r1445, %r1547;
	ld.shared.u64 	%rd145, [%r1548];
	add.s64 	%rd146, %rd145, %rd7;
	xor.b32  	%r1549, %r1544, -2147483648;
	shl.b64 	%rd147, %rd146, 2;
	add.s64 	%rd148, %rd1, %rd147;
	st.global.u32 	[%rd148+26112], %r1549;
	bar.warp.sync 	-1;
	ld.shared.u32 	%r1550, [%r289+27648];
	shr.u32 	%r1551, %r1550, %r293;
	and.b32  	%r1552, %r1551, %r82;
	shl.b32 	%r1553, %r1552, 3;
	add.s32 	%r1554, %r1445, %r1553;
	ld.shared.u64 	%rd149, [%r1554];
	add.s64 	%rd150, %rd149, %rd7;
	xor.b32  	%r1555, %r1550, -2147483648;
	shl.b64 	%rd151, %rd150, 2;
	add.s64 	%rd152, %rd1, %rd151;
	st.global.u32 	[%rd152+27648], %r1555;
	bar.warp.sync 	-1;
	bra.uni 	$L__BB10_204;
$L__BB10_165:
	ld.param.u32 	%r1713, [_ZN3cub18CUB_300001_SM_10006detail10radix_sort29DeviceRadixSortOnesweepKernelINS1_5radix10policy_hubIiNS0_8NullTypeEyE10Policy1000ELNS0_9SortOrderE0EiS6_yiiNS1_21identity_decomposer_tEEEvPT5_SC_PT3_PKSD_PT1_PKSH_PT2_PKSL_T4_iiT6__param_8];
	mad.lo.s32 	%r290, %r3, -7296, %r1713;
	setp.ge.s32 	%p123, %r1, %r290;
	@%p123 bra 	$L__BB10_167;
	ld.shared.u32 	%r1556, [%r289];
	shr.u32 	%r1557, %r1556, %r293;
	and.b32  	%r1558, %r1557, %r82;
	shl.b32 	%r1559, %r1558, 3;
	add.s32 	%r1561, %r551, %r1559;
	ld.shared.u64 	%rd153, [%r1561+29184];
	xor.b32  	%r1562, %r1556, -2147483648;
	add.s64 	%rd154, %rd153, %rd7;
	shl.b64 	%rd155, %rd154, 2;
	add.s64 	%rd156, %rd1, %rd155;
	st.global.u32 	[%rd156], %r1562;
$L__BB10_167:
	bar.warp.sync 	-1;
	add.s32 	%r1563, %r1, 384;
	setp.ge.s32 	%p124, %r1563, %r290;
	@%p124 bra 	$L__BB10_169;
	ld.shared.u32 	%r1564, [%r289+1536];
	shr.u32 	%r1565, %r1564, %r293;
	and.b32  	%r1566, %r1565, %r82;
	shl.b32 	%r1567, %r1566, 3;
	add.s32 	%r1569, %r551, %r1567;
	ld.shared.u64 	%rd157, [%r1569+29184];
	xor.b32  	%r1570, %r1564, -2147483648;
	add.s64 	%rd158, %rd157, %rd7;
	shl.b64 	%rd159, %rd158, 2;
	add.s64 	%rd160, %rd1, %rd159;
	st.global.u32 	[%rd160+1536], %r1570;
$L__BB10_169:
	bar.warp.sync 	-1;
	add.s32 	%r1571, %r1, 768;
	setp.ge.s32 	%p125, %r1571, %r290;
	@%p125 bra 	$L__BB10_171;
	ld.shared.u32 	%r1572, [%r289+3072];
	shr.u32 	%r1573, %r1572, %r293;
	and.b32  	%r1574, %r1573, %r82;
	shl.b32 	%r1575, %r1574, 3;
	add.s32 	%r1577, %r551, %r1575;
	ld.shared.u64 	%rd161, [%r1577+29184];
	xor.b32  	%r1578, %r1572, -2147483648;
	add.s64 	%rd162, %rd161, %rd7;
	shl.b64 	%rd163, %rd162, 2;
	add.s64 	%rd164, %rd1, %rd163;
	st.global.u32 	[%rd164+3072], %r1578;
$L__BB10_171:
	bar.warp.sync 	-1;
	add.s32 	%r1579, %r1, 1152;
	setp.ge.s32 	%p126, %r1579, %r290;
	@%p126 bra 	$L__BB10_173;
	ld.shared.u32 	%r1580, [%r289+4608];
	shr.u32 	%r1581, %r1580, %r293;
	and.b32  	%r1582, %r1581, %r82;
	shl.b32 	%r1583, %r1582, 3;
	add.s32 	%r1585, %r551, %r1583;
	ld.shared.u64 	%rd165, [%r1585+29184];
	xor.b32  	%r1586, %r1580, -2147483648;
	add.s64 	%rd166, %rd165, %rd7;
	shl.b64 	%rd167, %rd166, 2;
	add.s64 	%rd168, %rd1, %rd167;
	st.global.u32 	[%rd168+4608], %r1586;
$L__BB10_173:
	bar.warp.sync 	-1;
	add.s32 	%r1587, %r1, 1536;
	setp.ge.s32 	%p127, %r1587, %r290;
	@%p127 bra 	$L__BB10_175;
	ld.shared.u32 	%r1588, [%r289+6144];
	shr.u32 	%r1589, %r1588, %r293;
	and.b32  	%r1590, %r1589, %r82;
	shl.b32 	%r1591, %r1590, 3;
	add.s32 	%r1593, %r551, %r1591;
	ld.shared.u64 	%rd169, [%r1593+29184];
	xor.b32  	%r1594, %r1588, -2147483648;
	add.s64 	%rd170, %rd169, %rd7;
	shl.b64 	%rd171, %rd170, 2;
	add.s64 	%rd172, %rd1, %rd171;
	st.global.u32 	[%rd172+6144], %r1594;
$L__BB10_175:
	bar.warp.sync 	-1;
	add.s32 	%r1595, %r1, 1920;
	setp.ge.s32 	%p128, %r1595, %r290;
	@%p128 bra 	$L__BB10_177;
	ld.shared.u32 	%r1596, [%r289+7680];
	shr.u32 	%r1597, %r1596, %r293;
	and.b32  	%r1598, %r1597, %r82;
	shl.b32 	%r1599, %r1598, 3;
	add.s32 	%r1601, %r551, %r1599;
	ld.shared.u64 	%rd173, [%r1601+29184];
	xor.b32  	%r1602, %r1596, -2147483648;
	add.s64 	%rd174, %rd173, %rd7;
	shl.b64 	%rd175, %rd174, 2;
	add.s64 	%rd176, %rd1, %rd175;
	st.global.u32 	[%rd176+7680], %r1602;
$L__BB10_177:
	bar.warp.sync 	-1;
	add.s32 	%r1603, %r1, 2304;
	setp.ge.s32 	%p129, %r1603, %r290;
	@%p129 bra 	$L__BB10_179;
	ld.shared.u32 	%r1604, [%r289+9216];
	shr.u32 	%r1605, %r1604, %r293;
	and.b32  	%r1606, %r1605, %r82;
	shl.b32 	%r1607, %r1606, 3;
	add.s32 	%r1609, %r551, %r1607;
	ld.shared.u64 	%rd177, [%r1609+29184];
	xor.b32  	%r1610, %r1604, -2147483648;
	add.s64 	%rd178, %rd177, %rd7;
	shl.b64 	%rd179, %rd178, 2;
	add.s64 	%rd180, %rd1, %rd179;
	st.global.u32 	[%rd180+9216], %r1610;
$L__BB10_179:
	bar.warp.sync 	-1;
	add.s32 	%r1611, %r1, 2688;
	setp.ge.s32 	%p130, %r1611, %r290;
	@%p130 bra 	$L__BB10_181;
	ld.shared.u32 	%r1612, [%r289+10752];
	shr.u32 	%r1613, %r1612, %r293;
	and.b32  	%r1614, %r1613, %r82;
	shl.b32 	%r1615, %r1614, 3;
	add.s32 	%r1617, %r551, %r1615;
	ld.shared.u64 	%rd181, [%r1617+29184];
	xor.b32  	%r1618, %r1612, -2147483648;
	add.s64 	%rd182, %rd181, %rd7;
	shl.b64 	%rd183, %rd182, 2;
	add.s64 	%rd184, %rd1, %rd183;
	st.global.u32 	[%rd184+10752], %r1618;
$L__BB10_181:
	bar.warp.sync 	-1;
	or.b32  	%r1619, %r1, 3072;
	setp.ge.s32 	%p131, %r1619, %r290;
	@%p131 bra 	$L__BB10_183;
	ld.shared.u32 	%r1620, [%r289+12288];
	shr.u32 	%r1621, %r1620, %r293;
	and.b32  	%r1622, %r1621, %r82;
	shl.b32 	%r1623, %r1622, 3;
	add.s32 	%r1625, %r551, %r1623;
	ld.shared.u64 	%rd185, [%r1625+29184];
	xor.b32  	%r1626, %r1620, -2147483648;
	add.s64 	%rd186, %rd185, %rd7;
	shl.b64 	%rd187, %rd186, 2;
	add.s64 	%rd188, %rd1, %rd187;
	st.global.u32 	[%rd188+12288], %r1626;
$L__BB10_183:
	bar.warp.sync 	-1;
	add.s32 	%r1627, %r1, 3456;
	setp.ge.s32 	%p132, %r1627, %r290;
	@%p132 bra 	$L__BB10_185;
	ld.shared.u32 	%r1628, [%r289+13824];
	shr.u32 	%r1629, %r1628, %r293;
	and.b32  	%r1630, %r1629, %r82;
	shl.b32 	%r1631, %r1630, 3;
	add.s32 	%r1633, %r551, %r1631;
	ld.shared.u64 	%rd189, [%r1633+29184];
	xor.b32  	%r1634, %r1628, -2147483648;
	add.s64 	%rd190, %rd189, %rd7;
	shl.b64 	%rd191, %rd190, 2;
	add.s64 	%rd192, %rd1, %rd191;
	st.global.u32 	[%rd192+13824], %r1634;
$L__BB10_185:
	bar.warp.sync 	-1;
	add.s32 	%r1635, %r1, 3840;
	setp.ge.s32 	%p133, %r1635, %r290;
	@%p133 bra 	$L__BB10_187;
	ld.shared.u32 	%r1636, [%r289+15360];
	shr.u32 	%r1637, %r1636, %r293;
	and.b32  	%r1638, %r1637, %r82;
	shl.b32 	%r1639, %r1638, 3;
	add.s32 	%r1641, %r551, %r1639;
	ld.shared.u64 	%rd193, [%r1641+29184];
	xor.b32  	%r1642, %r1636, -2147483648;
	add.s64 	%rd194, %rd193, %rd7;
	shl.b64 	%rd195, %rd194, 2;
	add.s64 	%rd196, %rd1, %rd195;
	st.global.u32 	[%rd196+15360], %r1642;
$L__BB10_187:
	bar.warp.sync 	-1;
	add.s32 	%r1643, %r1, 4224;
	setp.ge.s32 	%p134, %r1643, %r290;
	@%p134 bra 	$L__BB10_189;
	ld.shared.u32 	%r1644, [%r289+16896];
	shr.u32 	%r1645, %r1644, %r293;
	and.b32  	%r1646, %r1645, %r82;
	shl.b32 	%r1647, %r1646, 3;
	add.s32 	%r1649, %r551, %r1647;
	ld.shared.u64 	%rd197, [%r1649+29184];
	xor.b32  	%r1650, %r1644, -2147483648;
	add.s64 	%rd198, %rd197, %rd7;
	shl.b64 	%rd199, %rd198, 2;
	add.s64 	%rd200, %rd1, %rd199;
	st.global.u32 	[%rd200+16896], %r1650;
$L__BB10_189:
	bar.warp.sync 	-1;
	add.s32 	%r1651, %r1, 4608;
	setp.ge.s32 	%p135, %r1651, %r290;
	@%p135 bra 	$L__BB10_191;
	ld.shared.u32 	%r1652, [%r289+18432];
	shr.u32 	%r1653, %r1652, %r293;
	and.b32  	%r1654, %r1653, %r82;
	shl.b32 	%r1655, %r1654, 3;
	add.s32 	%r1657, %r551, %r1655;
	ld.shared.u64 	%rd201, [%r1657+29184];
	xor.b32  	%r1658, %r1652, -2147483648;
	add.s64 	%rd202, %rd201, %rd7;
	shl.b64 	%rd203, %rd202, 2;
	add.s64 	%rd204, %rd1, %rd203;
	st.global.u32 	[%rd204+18432], %r1658;
$L__BB10_191:
	bar.warp.sync 	-1;
	add.s32 	%r1659, %r1, 4992;
	setp.ge.s32 	%p136, %r1659, %r290;
	@%p136 bra 	$L__BB10_193;
	ld.shared.u32 	%r1660, [%r289+19968];
	shr.u32 	%r1661, %r1660, %r293;
	and.b32  	%r1662, %r1661, %r82;
	shl.b32 	%r1663, %r1662, 3;
	add.s32 	%r1665, %r551, %r1663;
	ld.shared.u64 	%rd205, [%r1665+29184];
	xor.b32  	%r1666, %r1660, -2147483648;
	add.s64 	%rd206, %rd205, %rd7;
	shl.b64 	%rd207, %rd206, 2;
	add.s64 	%rd208, %rd1, %rd207;
	st.global.u32 	[%rd208+19968], %r1666;
$L__BB10_193:
	bar.warp.sync 	-1;
	add.s32 	%r1667, %r1, 5376;
	setp.ge.s32 	%p137, %r1667, %r290;
	@%p137 bra 	$L__BB10_195;
	ld.shared.u32 	%r1668, [%r289+21504];
	shr.u32 	%r1669, %r1668, %r293;
	and.b32  	%r1670, %r1669, %r82;
	shl.b32 	%r1671, %r1670, 3;
	add.s32 	%r1673, %r551, %r1671;
	ld.shared.u64 	%rd209, [%r1673+29184];
	xor.b32  	%r1674, %r1668, -2147483648;
	add.s64 	%rd210, %rd209, %rd7;
	shl.b64 	%rd211, %rd210, 2;
	add.s64 	%rd212, %rd1, %rd211;
	st.global.u32 	[%rd212+21504], %r1674;
$L__BB10_195:
	bar.warp.sync 	-1;
	add.s32 	%r1675, %r1, 5760;
	setp.ge.s32 	%p138, %r1675, %r290;
	@%p138 bra 	$L__BB10_197;
	ld.shared.u32 	%r1676, [%r289+23040];
	shr.u32 	%r1677, %r1676, %r293;
	and.b32  	%r1678, %r1677, %r82;
	shl.b32 	%r1679, %r1678, 3;
	add.s32 	%r1681, %r551, %r1679;
	ld.shared.u64 	%rd213, [%r1681+29184];
	xor.b32  	%r1682, %r1676, -2147483648;
	add.s64 	%rd214, %rd213, %rd7;
	shl.b64 	%rd215, %rd214, 2;
	add.s64 	%rd216, %rd1, %rd215;
	st.global.u32 	[%rd216+23040], %r1682;
$L__BB10_197:
	bar.warp.sync 	-1;
	or.b32  	%r1683, %r1, 6144;
	setp.ge.s32 	%p139, %r1683, %r290;
	@%p139 bra 	$L__BB10_199;
	ld.shared.u32 	%r1684, [%r289+24576];
	shr.u32 	%r1685, %r1684, %r293;
	and.b32  	%r1686, %r1685, %r82;
	shl.b32 	%r1687, %r1686, 3;
	add.s32 	%r1689, %r551, %r1687;
	ld.shared.u64 	%rd217, [%r1689+29184];
	xor.b32  	%r1690, %r1684, -2147483648;
	add.s64 	%rd218, %rd217, %rd7;
	shl.b64 	%rd219, %rd218, 2;
	add.s64 	%rd220, %rd1, %rd219;
	st.global.u32 	[%rd220+24576], %r1690;
$L__BB10_199:
	bar.warp.sync 	-1;
	add.s32 	%r1691, %r1, 6528;
	setp.ge.s32 	%p140, %r1691, %r290;
	@%p140 bra 	$L__BB10_201;
	ld.shared.u32 	%r1692, [%r289+26112];
	shr.u32 	%r1693, %r1692, %r293;
	and.b32  	%r1694, %r1693, %r82;
	shl.b32 	%r1695, %r1694, 3;
	add.s32 	%r1697, %r551, %r1695;
	ld.shared.u64 	%rd221, [%r1697+29184];
	xor.b32  	%r1698, %r1692, -2147483648;
	add.s64 	%rd222, %rd221, %rd7;
	shl.b64 	%rd223, %rd222, 2;
	add.s64 	%rd224, %rd1, %rd223;
	st.global.u32 	[%rd224+26112], %r1698;
$L__BB10_201:
	bar.warp.sync 	-1;
	add.s32 	%r1699, %r1, 6912;
	ld.shared.u32 	%r291, [%r289+27648];
	shr.u32 	%r1700, %r291, %r293;
	and.b32  	%r1701, %r1700, %r82;
	shl.b32 	%r1702, %r1701, 3;
	add.s32 	%r1704, %r551, %r1702;
	ld.shared.u64 	%rd225, [%r1704+29184];
	add.s64 	%rd19, %rd225, %rd7;
	setp.ge.s32 	%p141, %r1699, %r290;
	@%p141 bra 	$L__BB10_203;
	xor.b32  	%r1705, %r291, -2147483648;
	shl.b64 	%rd226, %rd19, 2;
	add.s64 	%rd227, %rd1, %rd226;
	st.global.u32 	[%rd227+27648], %r1705;
$L__BB10_203:
	bar.warp.sync 	-1;
$L__BB10_204:
	ret;

}


// ===== COMPILED SASS (sm_100) =====

	.target	sm_100

	.elftype	@"ET_EXEC"


//--------------------- .note.nv.tkinfo           --------------------------
	.section	.note.nv.tkinfo,"",@"SHT_NOTE"
	.sectionflags	@"SHF_NOTE_NV_TKINFO"
	.tkinfo
        /*0018*/ 	.word	0x00000002
        /*0030*/ 	.string	""
        /*0030*/ 	.string	"ptxas"
        /*0030*/ 	.string	"Cuda compilation tools, release 13.0, V13.0.88"
        /*0030*/ 	.string	"Build cuda_13.0.r13.0/compiler.36424714_0"
        /*0030*/ 	.string	"-arch sm_100 -m 64 "



//--------------------- .note.nv.cuinfo           --------------------------
	.section	.note.nv.cuinfo,"",@"SHT_NOTE"
	.sectionflags	@"SHF_NOTE_NV_CUINFO"
        /*0018*/ 	.short	0x0002
        /*001a*/ 	.short	0x0064
        /*001c*/ 	.short	0x0082
	.zero		2


//--------------------- .nv.info                  --------------------------
	.section	.nv.info,"",@"SHT_CUDA_INFO"
	.align	4


	//----- nvinfo : EIATTR_REGCOUNT
	.align		4
        /*0000*/ 	.byte	0x04, 0x2f
        /*0002*/ 	.short	(.L_46 - .L_45)
	.align		4
.L_45:
        /*0004*/ 	.word	index@(_Z19bitonic_sort_kernelPiiiib)
        /*0008*/ 	.word	0x0000000c


	//----- nvinfo : EIATTR_FRAME_SIZE
	.align		4
.L_46:
        /*000c*/ 	.byte	0x04, 0x11
        /*000e*/ 	.short	(.L_48 - .L_47)
	.align		4
.L_47:
        /*0010*/ 	.word	index@(_Z19bitonic_sort_kernelPiiiib)
        /*0014*/ 	.word	0x00000000


	//----- nvinfo : EIATTR_REGCOUNT
	.align		4
.L_48:
        /*0018*/ 	.byte	0x04, 0x2f
        /*001a*/ 	.short	(.L_50 - .L_49)
	.align		4
.L_49:
        /*001c*/ 	.word	index@(_Z19bitonic_sort_sharedPii)
        /*0020*/ 	.word	0x0000000e


	//----- nvinfo : EIATTR_FRAME_SIZE
	.align		4
.L_50:
        /*0024*/ 	.byte	0x04, 0x11
        /*0026*/ 	.short	(.L_52 - .L_51)
	.align		4
.L_51:
        /*0028*/ 	.word	index@(_Z19bitonic_sort_sharedPii)
        /*002c*/ 	.word	0x00000000


	//----- nvinfo : EIATTR_REGCOUNT
	.align		4
.L_52:
        /*0030*/ 	.byte	0x04, 0x2f
        /*0032*/ 	.short	(.L_54 - .L_53)
	.align		4
.L_53:
        /*0034*/ 	.word	index@(_Z18radix_count_kernelPiS_ii)
        /*0038*/ 	.word	0x00000011


	//----- nvinfo : EIATTR_FRAME_SIZE
	.align		4
.L_54:
        /*003c*/ 	.byte	0x04, 0x11
        /*003e*/ 	.short	(.L_56 - .L_55)
	.align		4
.L_55:
        /*0040*/ 	.word	index@(_Z18radix_count_kernelPiS_ii)
        /*0044*/ 	.word	0x00000000


	//----- nvinfo : EIATTR_REGCOUNT
	.align		4
.L_56:
        /*0048*/ 	.byte	0x04, 0x2f
        /*004a*/ 	.short	(.L_58 - .L_57)
	.align		4
.L_57:
        /*004c*/ 	.word	index@(_Z17radix_scan_kernelPiS_i)
        /*0050*/ 	.word	0x0000001e


	//----- nvinfo : EIATTR_FRAME_SIZE
	.align		4
.L_58:
        /*0054*/ 	.byte	0x04, 0x11
        /*0056*/ 	.short	(.L_60 - .L_59)
	.align		4
.L_59:
        /*0058*/ 	.word	index@(_Z17radix_scan_kernelPiS_i)
        /*005c*/ 	.word	0x00000000


	//----- nvinfo : EIATTR_REGCOUNT
	.align		4
.L_60:
        /*0060*/ 	.byte	0x04, 0x2f
        /*0062*/ 	.short	(.L_62 - .L_61)
	.align		4
.L_61:
        /*0064*/ 	.word	index@(_Z20radix_scatter_kernelPiS_S_ii)
        /*0068*/ 	.word	0x0000000c


	//----- nvinfo : EIATTR_FRAME_SIZE
	.align		4
.L_62:
        /*006c*/ 	.byte	0x04, 0x11
        /*006e*/ 	.short	(.L_64 - .L_63)
	.align		4
.L_63:
        /*0070*/ 	.word	index@(_Z20radix_scatter_kernelPiS_S_ii)
        /*0074*/ 	.word	0x00000000


	//----- nvinfo : EIATTR_REGCOUNT
	.align		4
.L_64:
        /*0078*/ 	.byte	0x04, 0x2f
        /*007a*/ 	.short	(.L_66 - .L_65)
	.align		4
.L_65:
        /*007c*/ 	.word	index@(_Z12merge_kernelPiS_S_ii)
        /*0080*/ 	.word	0x0000001c


	//----- nvinfo : EIATTR_FRAME_SIZE
	.align		4
.L_66:
        /*0084*/ 	.byte	0x04, 0x11
        /*0086*/ 	.short	(.L_68 - .L_67)
	.align		4
.L_67:
        /*0088*/ 	.word	index@(_Z12merge_kernelPiS_S_ii)
        /*008c*/ 	.word	0x00000000


	//----- nvinfo : EIATTR_REGCOUNT
	.align		4
.L_68:
        /*0090*/ 	.byte	0x04, 0x2f
        /*0092*/ 	.short	(.L_70 - .L_69)
	.align		4
.L_69:
        /*0094*/ 	.word	index@(_ZN3cub18CUB_300001_SM_10006detail11EmptyKernelIvEEvv)
        /*0098*/ 	.word	0x00000004


	//----- nvinfo : EIATTR_FRAME_SIZE
	.align		4
.L_70:
        /*009c*/ 	.byte	0x04, 0x11
        /*009e*/ 	.short	(.L_72 - .L_71)
	.align		4
.L_71:
        /*00a0*/ 	.word	index@(_ZN3cub18CUB_300001_SM_10006detail11EmptyKernelIvEEvv)
        /*00a4*/ 	.word	0x00000000


	//----- nvinfo : EIATTR_REGCOUNT
	.align		4
.L_72:
        /*00a8*/ 	.byte	0x04, 0x2f
        /*00aa*/ 	.short	(.L_74 - .L_73)
	.align		4
.L_73:
        /*00ac*/ 	.word	index@(_ZN3cub18CUB_300001_SM_10006detail10radix_sort31DeviceRadixSortSingleTileKernelINS1_5radix10policy_hubIiNS0_8NullTypeEyE10Policy1000ELNS0_9SortOrderE0EiS6_yNS1_21identity_decomposer_tEEEvPKT1_PSB_PKT2_PSF_T3_iiT4_)
        /*00b0*/ 	.word	0x0000007f


	//----- nvinfo : EIATTR_FRAME_SIZE
	.align		4
.L_74:
        /*00b4*/ 	.byte	0x04, 0x11
        /*00b6*/ 	.short	(.L_76 - .L_75)
	.align		4
.L_75:
        /*00b8*/ 	.word	index@(_ZN3cub18CUB_300001_SM_10006detail10radix_sort31DeviceRadixSortSingleTileKernelINS1_5radix10policy_hubIiNS0_8NullTypeEyE10Policy1000ELNS0_9SortOrderE0EiS6_yNS1_21identity_decomposer_tEEEvPKT1_PSB_PKT2_PSF_T3_iiT4_)
        /*00bc*/ 	.word	0x00000000


	//----- nvinfo : EIATTR_REGCOUNT
	.align		4
.L_76:
        /*00c0*/ 	.byte	0x04, 0x2f
        /*00c2*/ 	.short	(.L_78 - .L_77)
	.align		4
.L_77:
        /*00c4*/ 	.word	index@(_ZN3cub18CUB_300001_SM_10006detail10radix_sort30DeviceRadixSortHistogramKernelINS1_5radix10policy_hubIiNS0_8NullTypeEyE10Policy1000ELNS0_9SortOrderE0EiyNS1_21identity_decomposer_tEEEvPT2_PKT1_SB_iiT3_)
        /*00c8*/ 	.word	0x00000020


	//----- nvinfo : EIATTR_FRAME_SIZE
	.align		4
.L_78:
        /*00cc*/ 	.byte	0x04, 0x11
        /*00ce*/ 	.short	(.L_80 - .L_79)
	.align		4
.L_79:
        /*00d0*/ 	.word	index@(_ZN3cub18CUB_300001_SM_10006detail10radix_sort30DeviceRadixSortHistogramKernelINS1_5radix10policy_hubIiNS0_8NullTypeEyE10Policy1000ELNS0_9SortOrderE0EiyNS1_21identity_decomposer_tEEEvPT2_PKT1_SB_iiT3_)
        /*00d4*/ 	.word	0x00000000


	//----- nvinfo : EIATTR_REGCOUNT
	.align		4
.L_80:
        /*00d8*/ 	.byte	0x04, 0x2f
        /*00da*/ 	.short	(.L_82 - .L_81)
	.align		4
.L_81:
        /*00dc*/ 	.word	index@(_ZN3cub18CUB_300001_SM_10006detail10radix_sort33DeviceRadixSortExclusiveSumKernelINS1_5radix10policy_hubIiNS0_8NullTypeEyE10Policy1000EyEEvPT0_)
        /*00e0*/ 	.word	0x00000020


	//----- nvinfo : EIATTR_FRAME_SIZE
	.align		4
.L_82:
        /*00e4*/ 	.byte	0x04, 0x11
        /*00e6*/ 	.short	(.L_84 - .L_83)
	.align		4
.L_83:
        /*00e8*/ 	.word	index@(_ZN3cub18CUB_300001_SM_10006detail10radix_sort33DeviceRadixSortExclusiveSumKernelINS1_5radix10policy_hubIiNS0_8NullTypeEyE10Policy1000EyEEvPT0_)
        /*00ec*/ 	.word	0x00000000


	//----- nvinfo : EIATTR_REGCOUNT
	.align		4
.L_84:
        /*00f0*/ 	.byte	0x04, 0x2f
        /*00f2*/ 	.short	(.L_86 - .L_85)
	.align		4
.L_85:
        /*00f4*/ 	.word	index@(_ZN3cub18CUB_300001_SM_10006detail10radix_sort29DeviceRadixSortOnesweepKernelINS1_5radix10policy_hubIiNS0_8NullTypeEyE10Policy1000ELNS0_9SortOrderE0EiS6_yiiNS1_21identity_decomposer_tEEEvPT5_SC_PT3_PKSD_PT1_PKSH_PT2_PKSL_T4_iiT6_)
        /*00f8*/ 	.word	0x00000038


	//----- nvinfo : EIATTR_FRAME_SIZE
	.align		4
.L_86:
        /*00fc*/ 	.byte	0x04, 0x11
        /*00fe*/ 	.short	(.L_88 - .L_87)
	.align		4
.L_87:
        /*0100*/ 	.word	index@(_ZN3cub18CUB_300001_SM_10006detail10radix_sort29DeviceRadixSortOnesweepKernelINS1_5radix10policy_hubIiNS0_8NullTypeEyE10Policy1000ELNS0_9SortOrderE0EiS6_yiiNS1_21identity_decomposer_tEEEvPT5_SC_PT3_PKSD_PT1_PKSH_PT2_PKSL_T4_iiT6_)
        /*0104*/ 	.word	0x00000000


	//----- nvinfo : EIATTR_MIN_STACK_SIZE
	.align		4
.L_88:
        /*0108*/ 	.byte	0x04, 0x12
        /*010a*/ 	.short	(.L_90 - .L_89)
	.align		4
.L_89:
        /*010c*/ 	.word	index@(_ZN3cub18CUB_300001_SM_10006detail10radix_sort29DeviceRadixSortOnesweepKernelINS1_5radix10policy_hubIiNS0_8NullTypeEyE10Policy1000ELNS0_9SortOrderE0EiS6_yiiNS1_21identity_decomposer_tEEEvPT5_SC_PT3_PKSD_PT1_PKSH_PT2_PKSL_T4_iiT6_)
        /*0110*/ 	.word	0x00000000


	//----- nvinfo : EIATTR_MIN_STACK_SIZE
	.align		4
.L_90:
        /*0114*/ 	.byte	0x04, 0x12
        /*0116*/ 	.short	(.L_92 - .L_91)
	.align		4
.L_91:
        /*0118*/ 	.word	index@(_ZN3cub18CUB_300001_SM_10006detail10radix_sort33DeviceRadixSortExclusiveSumKernelINS1_5radix10policy_hubIiNS0_8NullTypeEyE10Policy1000EyEEvPT0_)
        /*011c*/ 	.word	0x00000000


	//----- nvinfo : EIATTR_MIN_STACK_SIZE
	.align		4
.L_92:
        /*0120*/ 	.byte	0x04, 0x12
        /*0122*/ 	.short	(.L_94 - .L_93)
	.align		4
.L_93:
        /*0124*/ 	.word	index@(_ZN3cub18CUB_300001_SM_10006detail10radix_sort30DeviceRadixSortHistogramKernelINS1_5radix10policy_hubIiNS0_8NullTypeEyE10Policy1000ELNS0_9SortOrderE0EiyNS1_21identity_decomposer_tEEEvPT2_PKT1_SB_iiT3_)
        /*0128*/ 	.word	0x00000000


	//----- nvinfo : EIATTR_MIN_STACK_SIZE
	.align		4
.L_94:
        /*012c*/ 	.byte	0x04, 0x12
        /*012e*/ 	.short	(.L_96 - .L_95)
	.align		4
.L_95:
        /*0130*/ 	.word	index@(_ZN3cub18CUB_300001_SM_10006detail10radix_sort31DeviceRadixSortSingleTileKernelINS1_5radix10policy_hubIiNS0_8NullTypeEyE10Policy1000ELNS0_9SortOrderE0EiS6_yNS1_21identity_decomposer_tEEEvPKT1_PSB_PKT2_PSF_T3_iiT4_)
        /*0134*/ 	.word	0x00000000


	//----- nvinfo : EIATTR_MIN_STACK_SIZE
	.align		4
.L_96:
        /*0138*/ 	.byte	0x04, 0x12
        /*013a*/ 	.short	(.L_98 - .L_97)
	.align		4
.L_97:
        /*013c*/ 	.word	index@(_ZN3cub18CUB_300001_SM_10006detail11EmptyKernelIvEEvv)
        /*0140*/ 	.word	0x00000000


	//----- nvinfo : EIATTR_MIN_STACK_SIZE
	.align		4
.L_98:
        /*0144*/ 	.byte	0x04, 0x12
        /*0146*/ 	.short	(.L_100 - .L_99)
	.align		4
.L_99:
        /*0148*/ 	.word	index@(_Z12merge_kernelPiS_S_ii)
        /*014c*/ 	.word	0x00000000


	//----- nvinfo : EIATTR_MIN_STACK_SIZE
	.align		4
.L_100:
        /*0150*/ 	.byte	0x04, 0x12
        /*0152*/ 	.short	(.L_102 - .L_101)
	.align		4
.L_101:
        /*0154*/ 	.word	index@(_Z20radix_scatter_kernelPiS_S_ii)
        /*0158*/ 	.word	0x00000000


	//----- nvinfo : EIATTR_MIN_STACK_SIZE
	.align		4
.L_102:
        /*015c*/ 	.byte	0x04, 0x12
        /*015e*/ 	.short	(.L_104 - .L_103)
	.align		4
.L_103:
        /*0160*/ 	.word	index@(_Z17radix_scan_kernelPiS_i)
        /*0164*/ 	.word	0x00000000


	//----- nvinfo : EIATTR_MIN_STACK_SIZE
	.align		4
.L_104:
        /*0168*/ 	.byte	0x04, 0x12
        /*016a*/ 	.short	(.L_106 - .L_105)
	.align		4
.L_105:
        /*016c*/ 	.word	index@(_Z18radix_count_kernelPiS_ii)
        /*0170*/ 	.word	0x00000000


	//----- nvinfo : EIATTR_MIN_STACK_SIZE
	.align		4
.L_106:
        /*0174*/ 	.byte	0x04, 0x12
        /*0176*/ 	.short	(.L_108 - .L_107)
	.align		4
.L_107:
        /*0178*/ 	.word	index@(_Z19bitonic_sort_sharedPii)
        /*017c*/ 	.word	0x00000000


	//----- nvinfo : EIATTR_MIN_STACK_SIZE
	.align		4
.L_108:
        /*0180*/ 	.byte	0x04, 0x12
        /*0182*/ 	.short	(.L_110 - .L_109)
	.align		4
.L_109:
        /*0184*/ 	.word	index@(_Z19bitonic_sort_kernelPiiiib)
        /*0188*/ 	.word	0x00000000
.L_110:


//--------------------- .nv.compat                --------------------------
	.section	.nv.compat,"",@"SHT_CUDA_COMPAT_INFO"
	.align	4
        /*0000*/ 	.byte	0x02, 0x09, 0x00, 0x00, 0x02, 0x02, 0x01, 0x00, 0x02, 0x05, 0x05, 0x00, 0x03, 0x07, 0x01, 0x01
        /*0010*/ 	.byte	0x02, 0x03, 0x00, 0x00, 0x02, 0x06, 0x01, 0x00, 0x04, 0x0b, 0x08, 0x00, 0x09, 0x00, 0x00, 0x00
        /*0020*/ 	.byte	0x00, 0x00, 0x00, 0x00


//--------------------- .nv.info._ZN3cub18CUB_300001_SM_10006detail10radix_sort29DeviceRadixSortOnesweepKernelINS1_5radix10policy_hubIiNS0_8NullTypeEyE10Policy1000ELNS0_9SortOrderE0EiS6_yiiNS1_21identity_decomposer_tEEEvPT5_SC_PT3_PKSD_PT1_PKSH_PT2_PKSL_T4_iiT6_ --------------------------
	.section	.nv.info._ZN3cub18CUB_300001_SM_10006detail10radix_sort29DeviceRadixSortOnesweepKernelINS1_5radix10policy_hubIiNS0_8NullTypeEyE10Policy1000ELNS0_9SortOrderE0EiS6_yiiNS1_21identity_decomposer_tEEEvPT5_SC_PT3_PKSD_PT1_PKSH_PT2_PKSL_T4_iiT6_,"",@"SHT_CUDA_INFO"
	.sectionflags	@""
	.align	4


	//----- nvinfo : EIATTR_CUDA_API_VERSION
	.align		4
        /*0000*/ 	.byte	0x04, 0x37
        /*0002*/ 	.short	(.L_112 - .L_111)
.L_111:
        /*0004*/ 	.word	0x00000082


	//----- nvinfo : EIATTR_KPARAM_INFO
	.align		4
.L_112:
        /*0008*/ 	.byte	0x04, 0x17
        /*000a*/ 	.short	(.L_114 - .L_113)
.L_113:
        /*000c*/ 	.word	0x00000000
        /*0010*/ 	.short	0x000b
        /*0012*/ 	.short	0x004c
        /*0014*/ 	.byte	0x00, 0xf0, 0x05, 0x00


	//----- nvinfo : EIATTR_KPARAM_INFO
	.align		4
.L_114:
        /*0018*/ 	.byte	0x04, 0x17
        /*001a*/ 	.short	(.L_116 - .L_115)
.L_115:
        /*001c*/ 	.word	0x00000000
        /*0020*/ 	.short	0x000a
        /*0022*/ 	.short	0x0048
        /*0024*/ 	.byte	0x00, 0xf0, 0x11, 0x00


	//----- nvinfo : EIATTR_KPARAM_INFO
	.align		4
.L_116:
        /*0028*/ 	.byte	0x04, 0x17
        /*002a*/ 	.short	(.L_118 - .L_117)
.L_117:
        /*002c*/ 	.word	0x00000000
        /*0030*/ 	.short	0x0009
        /*0032*/ 	.short	0x0044
        /*0034*/ 	.byte	0x00, 0xf0, 0x11, 0x00


	//----- nvinfo : EIATTR_KPARAM_INFO
	.align		4
.L_118:
        /*0038*/ 	.byte	0x04, 0x17
        /*003a*/ 	.short	(.L_120 - .L_119)
.L_119:
        /*003c*/ 	.word	0x00000000
        /*0040*/ 	.short	0x0008
        /*0042*/ 	.short	0x0040
        /*0044*/ 	.byte	0x00, 0xf0, 0x11, 0x00


	//----- nvinfo : EIATTR_KPARAM_INFO
	.align		4
.L_120:
        /*0048*/ 	.byte	0x04, 0x17
        /*004a*/ 	.short	(.L_122 - .L_121)
.L_121:
        /*004c*/ 	.word	0x00000000
        /*0050*/ 	.short	0x0007
        /*0052*/ 	.short	0x0038
        /*0054*/ 	.byte	0x00, 0xf5, 0x21, 0x00


	//----- nvinfo : EIATTR_KPARAM_INFO
	.align		4
.L_122:
        /*0058*/ 	.byte	0x04, 0x17
        /*005a*/ 	.short	(.L_124 - .L_123)
.L_123:
        /*005c*/ 	.word	0x00000000
        /*0060*/ 	.short	0x0006
        /*0062*/ 	.short	0x0030
        /*0064*/ 	.byte	0x00, 0xf5, 0x21, 0x00


	//----- nvinfo : EIATTR_KPARAM_INFO
	.align		4
.L_124:
        /*0068*/ 	.byte	0x04, 0x17
        /*006a*/ 	.short	(.L_126 - .L_125)
.L_125:
        /*006c*/ 	.word	0x00000000
        /*0070*/ 	.short	0x0005
        /*0072*/ 	.short	0x0028
        /*0074*/ 	.byte	0x00, 0xf5, 0x21, 0x00


	//----- nvinfo : EIATTR_KPARAM_INFO
	.align		4
.L_126:
        /*0078*/ 	.byte	0x04, 0x17
        /*007a*/ 	.short	(.L_128 - .L_127)
.L_127:
        /*007c*/ 	.word	0x00000000
        /*0080*/ 	.short	0x0004
        /*0082*/ 	.short	0x0020
        /*0084*/ 	.byte	0x00, 0xf5, 0x21, 0x00


	//----- nvinfo : EIATTR_KPARAM_INFO
	.align		4
.L_128:
        /*0088*/ 	.byte	0x04, 0x17
        /*008a*/ 	.short	(.L_130 - .L_129)
.L_129:
        /*008c*/ 	.word	0x00000000
        /*0090*/ 	.short	0x0003
        /*0092*/ 	.short	0x0018
        /*0094*/ 	.byte	0x00, 0xf5, 0x21, 0x00


	//----- nvinfo : EIATTR_KPARAM_INFO
	.align		4
.L_130:
        /*0098*/ 	.byte	0x04, 0x17
        /*009a*/ 	.short	(.L_132 - .L_131)
.L_131:
        /*009c*/ 	.word	0x00000000
        /*00a0*/ 	.short	0x0002
        /*00a2*/ 	.short	0x0010
        /*00a4*/ 	.byte	0x00, 0xf5, 0x21, 0x00


	//----- nvinfo : EIATTR_KPARAM_INFO
	.align		4
.L_132:
        /*00a8*/ 	.byte	0x04, 0x17
        /*00aa*/ 	.short	(.L_134 - .L_133)
.L_133:
        /*00ac*/ 	.word	0x00000000
        /*00b0*/ 	.short	0x0001
        /*00b2*/ 	.short	0x0008
        /*00b4*/ 	.byte	0x00, 0xf5, 0x21, 0x00


	//----- nvinfo : EIATTR_KPARAM_INFO
	.align		4
.L_134:
        /*00b8*/ 	.byte	0x04, 0x17
        /*00ba*/ 	.short	(.L_136 - .L_135)
.L_135:
        /*00bc*/ 	.word	0x00000000
        /*00c0*/ 	.short	0x0000
        /*00c2*/ 	.short	0x0000
        /*00c4*/ 	.byte	0x00, 0xf5, 0x21, 0x00


	//----- nvinfo : EIATTR_SPARSE_MMA_MASK
	.align		4
.L_136:
        /*00c8*/ 	.byte	0x03, 0x50
        /*00ca*/ 	.short	0x0000


	//----- nvinfo : EIATTR_MAXREG_COUNT
	.align		4
        /*00cc*/ 	.byte	0x03, 0x1b
        /*00ce*/ 	.short	0x00a8


	//----- nvinfo : EIATTR_NUM_BARRIERS
	.align		4
        /*00d0*/ 	.byte	0x02, 0x4c
        /*00d2*/ 	.byte	0x01
	.zero		1


	//----- nvinfo : EIATTR_MERCURY_ISA_VERSION
	.align		4
        /*00d4*/ 	.byte	0x03, 0x5f
        /*00d6*/ 	.short	0x0101


	//----- nvinfo : EIATTR_COOP_GROUP_MASK_REGIDS
	.align		4
        /*00d8*/ 	.byte	0x04, 0x29
        /*00da*/ 	.short	(.L_138 - .L_137)


	//   ....[0]....
.L_137:
        /*00dc*/ 	.word	0xffffffff


	//   ....[1]....
        /*00e0*/ 	.word	0x05000019


	//   ....[2]....
        /*00e4*/ 	.word	0xffffffff


	//   ....[3]....
        /*00e8*/ 	.word	0xffffffff


	//   ....[4]....
        /*00ec*/ 	.word	0xffffffff


	//   ....[5]....
        /*00f0*/ 	.word	0xffffffff


	//   ....[6]....
        /*00f4*/ 	.word	0xffffffff


	//   ....[7]....
        /*00f8*/ 	.word	0xffffffff


	//   ....[8]....
        /*00fc*/ 	.word	0xffffffff


	//   ....[9]....
        /*0100*/ 	.word	0xffffffff


	//   ....[10]....
        /*0104*/ 	.word	0xffffffff


	//   ....[11]....
        /*0108*/ 	.word	0xffffffff


	//   ....[12]....
        /*010c*/ 	.word	0xffffffff


	//   ....[13]....
        /*0110*/ 	.word	0xffffffff


	//   ....[14]....
        /*0114*/ 	.word	0xffffffff


	//   ....[15]....
        /*0118*/ 	.word	0xffffffff


	//   ....[16]....
        /*011c*/ 	.word	0xffffffff


	//   ....[17]....
        /*0120*/ 	.word	0xffffffff


	//   ....[18]....
        /*0124*/ 	.word	0xffffffff


	//   ....[19]....
        /*0128*/ 	.word	0xffffffff


	//   ....[20]....
        /*012c*/ 	.word	0xffffffff


	//   ....[21]....
        /*0130*/ 	.word	0xffffffff


	//   ....[22]....
        /*0134*/ 	.word	0xffffffff


	//   ....[23]....
        /*0138*/ 	.word	0xffffffff


	//   ....[24]....
        /*013c*/ 	.word	0xffffffff


	//   ....[25]....
        /*0140*/ 	.word	0xffffffff


	//   ....[26]....
        /*0144*/ 	.word	0xffffffff


	//   ....[27]....
        /*0148*/ 	.word	0xffffffff


	//   ....[28]....
        /*014c*/ 	.word	0xffffffff


	//   ....[29]....
        /*0150*/ 	.word	0xffffffff


	//   ....[30]....
        /*0154*/ 	.word	0xffffffff


	//   ....[31]....
        /*0158*/ 	.word	0xffffffff


	//   ....[32]....
        /*015c*/ 	.word	0xffffffff


	//   ....[33]....
        /*0160*/ 	.word	0xffffffff


	//   ....[34]....
        /*0164*/ 	.word	0xffffffff


	//   ....[35]....
        /*0168*/ 	.word	0xffffffff


	//   ....[36]....
        /*016c*/ 	.word	0xffffffff


	//   ....[37]....
        /*0170*/ 	.word	0xffffffff


	//   ....[38]....
        /*0174*/ 	.word	0xffffffff


	//   ....[39]....
        /*0178*/ 	.word	0xffffffff


	//   ....[40]....
        /*017c*/ 	.word	0xffffffff


	//   ....[41]....
        /*0180*/ 	.word	0xffffffff


	//   ....[42]....
        /*0184*/ 	.word	0xffffffff


	//   ....[43]....
        /*0188*/ 	.word	0xffffffff


	//   ....[44]....
        /*018c*/ 	.word	0xffffffff


	//   ....[45]....
        /*0190*/ 	.word	0xffffffff


	//   ....[46]....
        /*0194*/ 	.word	0xffffffff


	//   ....[47]....
        /*0198*/ 	.word	0xffffffff


	//   ....[48]....
        /*019c*/ 	.word	0xffffffff


	//   ....[49]....
        /*01a0*/ 	.word	0xffffffff


	//   ....[50]....
        /*01a4*/ 	.word	0xffffffff


	//   ....[51]....
        /*01a8*/ 	.word	0xffffffff


	//   ....[52]....
        /*01ac*/ 	.word	0xffffffff


	//   ....[53]....
        /*01b0*/ 	.word	0xffffffff


	//   ....[54]....
        /*01b4*/ 	.word	0xffffffff


	//   ....[55]....
        /*01b8*/ 	.word	0xffffffff


	//   ....[56]....
        /*01bc*/ 	.word	0xffffffff


	//   ....[57]....
        /*01c0*/ 	.word	0xffffffff


	//   ....[58]....
        /*01c4*/ 	.word	0xffffffff


	//   ....[59]....
        /*01c8*/ 	.word	0xffffffff


	//   ....[60]....
        /*01cc*/ 	.word	0xffffffff


	//   ....[61]....
        /*01d0*/ 	.word	0xffffffff


	//   ....[62]....
        /*01d4*/ 	.word	0xffffffff


	//   ....[63]....
        /*01d8*/ 	.word	0xffffffff


	//   ....[64]....
        /*01dc*/ 	.word	0xffffffff


	//   ....[65]....
        /*01e0*/ 	.word	0xffffffff


	//   ....[66]....
        /*01e4*/ 	.word	0xffffffff


	//   ....[67]....
        /*01e8*/ 	.word	0xffffffff


	//   ....[68]....
        /*01ec*/ 	.word	0xffffffff


	//   ....[69]....
        /*01f0*/ 	.word	0xffffffff


	//   ....[70]....
        /*01f4*/ 	.word	0xffffffff


	//   ....[71]....
        /*01f8*/ 	.word	0xffffffff


	//   ....[72]....
        /*01fc*/ 	.word	0xffffffff


	//   ....[73]....
        /*0200*/ 	.word	0xffffffff


	//   ....[74]....
        /*0204*/ 	.word	0xffffffff


	//   ....[75]....
        /*0208*/ 	.word	0xffffffff


	//   ....[76]....
        /*020c*/ 	.word	0xffffffff


	//   ....[77]....
        /*0210*/ 	.word	0xffffffff


	//   ....[78]....
        /*0214*/ 	.word	0xffffffff


	//   ....[79]....
        /*0218*/ 	.word	0xffffffff


	//   ....[80]....
        /*021c*/ 	.word	0xffffffff


	//   ....[81]....
        /*0220*/ 	.word	0xffffffff


	//   ....[82]....
        /*0224*/ 	.word	0xffffffff


	//   ....[83]....
        /*0228*/ 	.word	0xffffffff


	//   ....[84]....
        /*022c*/ 	.word	0xffffffff


	//   ....[85]....
        /*0230*/ 	.word	0xffffffff


	//   ....[86]....
        /*0234*/ 	.word	0xffffffff


	//   ....[87]....
        /*0238*/ 	.word	0xffffffff


	//   ....[88]....
        /*023c*/ 	.word	0xffffffff


	//   ....[89]....
        /*0240*/ 	.word	0xffffffff


	//   ....[90]....
        /*0244*/ 	.word	0xffffffff


	//   ....[91]....
        /*0248*/ 	.word	0xffffffff


	//   ....[92]....
        /*024c*/ 	.word	0xffffffff


	//   ....[93]....
        /*0250*/ 	.word	0xffffffff


	//   ....[94]....
        /*0254*/ 	.word	0xffffffff


	//   ....[95]....
        /*0258*/ 	.word	0xffffffff


	//   ....[96]....
        /*025c*/ 	.word	0xffffffff


	//   ....[97]....
        /*0260*/ 	.word	0xffffffff


	//   ....[98]....
        /*0264*/ 	.word	0xffffffff


	//   ....[99]....
        /*0268*/ 	.word	0xffffffff


	//   ....[100]....
        /*026c*/ 	.word	0xffffffff


	//   ....[101]....
        /*0270*/ 	.word	0xffffffff


	//   ....[102]....
        /*0274*/ 	.word	0xffffffff


	//   ....[103]....
        /*0278*/ 	.word	0xffffffff


	//   ....[104]....
        /*027c*/ 	.word	0xffffffff


	//   ....[105]....
        /*0280*/ 	.word	0xffffffff


	//   ....[106]....
        /*0284*/ 	.word	0xffffffff


	//   ....[107]....
        /*0288*/ 	.word	0xffffffff


	//   ....[108]....
        /*028c*/ 	.word	0xffffffff


	//   ....[109]....
        /*0290*/ 	.word	0xffffffff


	//   ....[110]....
        /*0294*/ 	.word	0xffffffff


	//   ....[111]....
        /*0298*/ 	.word	0xffffffff


	//   ....[112]....
        /*029c*/ 	.word	0xffffffff


	//   ....[113]....
        /*02a0*/ 	.word	0xffffffff


	//   ....[114]....
        /*02a4*/ 	.word	0xffffffff


	//   ....[115]....
        /*02a8*/ 	.word	0xffffffff


	//   ....[116]....
        /*02ac*/ 	.word	0xffffffff


	//   ....[117]....
        /*02b0*/ 	.word	0xffffffff


	//   ....[118]....
        /*02b4*/ 	.word	0xffffffff


	//   ....[119]....
        /*02b8*/ 	.word	0xffffffff


	//   ....[120]....
        /*02bc*/ 	.word	0xffffffff


	//   ....[121]....
        /*02c0*/ 	.word	0xffffffff


	//   ....[122]....
        /*02c4*/ 	.word	0xffffffff


	//   ....[123]....
        /*02c8*/ 	.word	0xffffffff


	//   ....[124]....
        /*02cc*/ 	.word	0xffffffff


	//   ....[125]....
        /*02d0*/ 	.word	0xffffffff


	//   ....[126]....
        /*02d4*/ 	.word	0xffffffff


	//   ....[127]....
        /*02d8*/ 	.word	0xffffffff


	//   ....[128]....
        /*02dc*/ 	.word	0xffffffff


	//   ....[129]....
        /*02e0*/ 	.word	0xffffffff


	//   ....[130]....
        /*02e4*/ 	.word	0xffffffff


	//   ....[131]....
        /*02e8*/ 	.word	0xffffffff


	//   ....[132]....
        /*02ec*/ 	.word	0xffffffff


	//   ....[133]....
        /*02f0*/ 	.word	0xffffffff


	//   ....[134]....
        /*02f4*/ 	.word	0xffffffff


	//   ....[135]....
        /*02f8*/ 	.word	0xffffffff


	//   ....[136]....
        /*02fc*/ 	.word	0xffffffff


	//   ....[137]....
        /*0300*/ 	.word	0xffffffff


	//   ....[138]....
        /*0304*/ 	.word	0xffffffff


	//   ....[139]....
        /*0308*/ 	.word	0xffffffff


	//   ....[140]....
        /*030c*/ 	.word	0xffffffff


	//   ....[141]....
        /*0310*/ 	.word	0xffffffff


	//   ....[142]....
        /*0314*/ 	.word	0xffffffff


	//   ....[143]....
        /*0318*/ 	.word	0xffffffff


	//   ....[144]....
        /*031c*/ 	.word	0xffffffff


	//   ....[145]....
        /*0320*/ 	.word	0xffffffff


	//   ....[146]....
        /*0324*/ 	.word	0xffffffff


	//   ....[147]....
        /*0328*/ 	.word	0xffffffff


	//   ....[148]....
        /*032c*/ 	.word	0xffffffff


	//   ....[149]....
        /*0330*/ 	.word	0xffffffff


	//   ....[150]....
        /*0334*/ 	.word	0xffffffff


	//   ....[151]....
        /*0338*/ 	.word	0xffffffff


	//   ....[152]....
        /*033c*/ 	.word	0xffffffff


	//   ....[153]....
        /*0340*/ 	.word	0xffffffff


	//   ....[154]....
        /*0344*/ 	.word	0xffffffff


	//   ....[155]....
        /*0348*/ 	.word	0xffffffff


	//   ....[156]....
        /*034c*/ 	.word	0xffffffff


	//   ....[157]....
        /*0350*/ 	.word	0xffffffff


	//   ....[158]....
        /*0354*/ 	.word	0xffffffff


	//   ....[159]....
        /*0358*/ 	.word	0xffffffff


	//   ....[160]....
        /*035c*/ 	.word	0xffffffff


	//   ....[161]....
        /*0360*/ 	.word	0xffffffff


	//   ....[162]....
        /*0364*/ 	.word	0xffffffff


	//   ....[163]....
        /*0368*/ 	.word	0xffffffff


	//   ....[164]....
        /*036c*/ 	.word	0xffffffff


	//   ....[165]....
        /*0370*/ 	.word	0xffffffff


	//   ....[166]....
        /*0374*/ 	.word	0xffffffff


	//   ....[167]....
        /*0378*/ 	.word	0xffffffff


	//   ....[168]....
        /*037c*/ 	.word	0xffffffff


	//   ....[169]....
        /*0380*/ 	.word	0xffffffff


	//   ....[170]....
        /*0384*/ 	.word	0xffffffff


	//   ....[171]....
        /*0388*/ 	.word	0xffffffff


	//   ....[172]....
        /*038c*/ 	.word	0xffffffff


	//   ....[173]....
        /*0390*/ 	.word	0xffffffff


	//   ....[174]....
        /*0394*/ 	.word	0xffffffff


	//   ....[175]....
        /*0398*/ 	.word	0xffffffff


	//   ....[176]....
        /*039c*/ 	.word	0xffffffff


	//   ....[177]....
        /*03a0*/ 	.word	0xffffffff


	//   ....[178]....
        /*03a4*/ 	.word	0x05000006


	//   ....[179]....
        /*03a8*/ 	.word	0xffffffff


	//   ....[180]....
        /*03ac*/ 	.word	0xffffffff


	//   ....[181]....
        /*03b0*/ 	.word	0xffffffff


	//   ....[182]....
        /*03b4*/ 	.word	0xffffffff


	//   ....[183]....
        /*03b8*/ 	.word	0xffffffff


	//   ....[184]....
        /*03bc*/ 	.word	0xffffffff


	//   ....[185]....
        /*03c0*/ 	.word	0xffffffff


	//   ....[186]....
        /*03c4*/ 	.word	0xffffffff


	//   ....[187]....
        /*03c8*/ 	.word	0xffffffff


	//   ....[188]....
        /*03cc*/ 	.word	0xffffffff


	//   ....[189]....
        /*03d0*/ 	.word	0xffffffff


	//   ....[190]....
        /*03d4*/ 	.word	0xffffffff


	//   ....[191]....
        /*03d8*/ 	.word	0xffffffff


	//   ....[192]....
        /*03dc*/ 	.word	0xffffffff


	//   ....[193]....
        /*03e0*/ 	.word	0xffffffff


	//   ....[194]....
        /*03e4*/ 	.word	0xffffffff


	//   ....[195]....
        /*03e8*/ 	.word	0xffffffff


	//   ....[196]....
        /*03ec*/ 	.word	0xffffffff


	//   ....[197]....
        /*03f0*/ 	.word	0xffffffff


	//   ....[198]....
        /*03f4*/ 	.word	0xffffffff


	//   ....[199]....
        /*03f8*/ 	.word	0xffffffff


	//   ....[200]....
        /*03fc*/ 	.word	0xffffffff


	//   ....[201]....
        /*0400*/ 	.word	0xffffffff


	//   ....[202]....
        /*0404*/ 	.word	0xffffffff


	//   ....[203]....
        /*0408*/ 	.word	0xffffffff


	//   ....[204]....
        /*040c*/ 	.word	0xffffffff


	//   ....[205]....
        /*0410*/ 	.word	0xffffffff


	//   ....[206]....
        /*0414*/ 	.word	0xffffffff


	//   ....[207]....
        /*0418*/ 	.word	0xffffffff


	//   ....[208]....
        /*041c*/ 	.word	0xffffffff


	//   ....[209]....
        /*0420*/ 	.word	0xffffffff


	//   ....[210]....
        /*0424*/ 	.word	0xffffffff


	//   ....[211]....
        /*0428*/ 	.word	0xffffffff


	//   ....[212]....
        /*042c*/ 	.word	0xffffffff


	//   ....[213]....
        /*0430*/ 	.word	0xffffffff


	//   ....[214]....
        /*0434*/ 	.word	0xffffffff


	//   ....[215]....
        /*0438*/ 	.word	0xffffffff


	//   ....[216]....
        /*043c*/ 	.word	0xffffffff


	//   ....[217]....
        /*0440*/ 	.word	0x0500002f


	//   ....[218]....
        /*0444*/ 	.word	0x0500002f


	//   ....[219]....
        /*0448*/ 	.word	0x0500002f


	//   ....[220]....
        /*044c*/ 	.word	0x0500002f


	//   ....[221]....
        /*0450*/ 	.word	0x0500002f


	//----- nvinfo : EIATTR_COOP_GROUP_INSTR_OFFSETS
	.align		4
.L_138:
        /*0454*/ 	.byte	0x04, 0x28
        /*0456*/ 	.short	(.L_140 - .L_139)


	//   ....[0]....
.L_139:
        /*0458*/ 	.word	0x00000ee0


	//   ....[1]....
        /*045c*/ 	.word	0x00001970


	//   ....[2]....
        /*0460*/ 	.word	0x00002370


	//   ....[3]....
        /*0464*/ 	.word	0x00002390


	//   ....[4]....
        /*0468*/ 	.word	0x000023b0


	//   ....[5]....
        /*046c*/ 	.word	0x000023d0


	//   ....[6]....
        /*0470*/ 	.word	0x000023f0


	//   ....[7]....
        /*0474*/ 	.word	0x000028c0


	//   ....[8]....
        /*0478*/ 	.word	0x000028d0


	//   ....[9]....
        /*047c*/ 	.word	0x000028f0


	//   ....[10]....
        /*0480*/ 	.word	0x00002910


	//   ....[11]....
        /*0484*/ 	.word	0x00002960


	//   ....[12]....
        /*0488*/ 	.word	0x00002990


	//   ....[13]....
        /*048c*/ 	.word	0x000029d0


	//   ....[14]....
        /*0490*/ 	.word	0x000029f0


	//   ....[15]....
        /*0494*/ 	.word	0x00002b20


	//   ....[16]....
        /*0498*/ 	.word	0x00002b50


	//   ....[17]....
        /*049c*/ 	.word	0x00002b60


	//   ....[18]....
        /*04a0*/ 	.word	0x00002b80


	//   ....[19]....
        /*04a4*/ 	.word	0x00002bc0


	//   ....[20]....
        /*04a8*/ 	.word	0x00002bf0


	//   ....[21]....
        /*04ac*/ 	.word	0x00002c30


	//   ....[22]....
        /*04b0*/ 	.word	0x00002c50


	//   ....[23]....
        /*04b4*/ 	.word	0x00002c70


	//   ....[24]....
        /*04b8*/ 	.word	0x00002d80


	//   ....[25]....
        /*04bc*/ 	.word	0x00002da0


	//   ....[26]....
        /*04c0*/ 	.word	0x00002db0


	//   ....[27]....
        /*04c4*/ 	.word	0x00002dd0


	//   ....[28]....
        /*04c8*/ 	.word	0x00002e10


	//   ....[29]....
        /*04cc*/ 	.word	0x00002e40


	//   ....[30]....
        /*04d0*/ 	.word	0x00002e80


	//   ....[31]....
        /*04d4*/ 	.word	0x00002ea0


	//   ....[32]....
        /*04d8*/ 	.word	0x00002ec0


	//   ....[33]....
        /*04dc*/ 	.word	0x00002fe0


	//   ....[34]....
        /*04e0*/ 	.word	0x00003000


	//   ....[35]....
        /*04e4*/ 	.word	0x00003010


	//   ....[36]....
        /*04e8*/ 	.word	0x00003030


	//   ....[37]....
        /*04ec*/ 	.word	0x00003070


	//   ....[38]....
        /*04f0*/ 	.word	0x000030a0


	//   ....[39]....
        /*04f4*/ 	.word	0x000030e0


	//   ....[40]....
        /*04f8*/ 	.word	0x00003100


	//   ....[41]....
        /*04fc*/ 	.word	0x00003120


	//   ....[42]....
        /*0500*/ 	.word	0x00003240


	//   ....[43]....
        /*0504*/ 	.word	0x00003270


	//   ....[44]....
        /*0508*/ 	.word	0x00003280


	//   ....[45]....
        /*050c*/ 	.word	0x000032a0


	//   ....[46]....
        /*0510*/ 	.word	0x000032e0


	//   ....[47]....
        /*0514*/ 	.word	0x00003310


	//   ....[48]....
        /*0518*/ 	.word	0x00003350


	//   ....[49]....
        /*051c*/ 	.word	0x00003370


	//   ....[50]....
        /*0520*/ 	.word	0x00003390


	//   ....[51]....
        /*0524*/ 	.word	0x000034a0


	//   ....[52]....
        /*0528*/ 	.word	0x000034c0


	//   ....[53]....
        /*052c*/ 	.word	0x000034d0


	//   ....[54]....
        /*0530*/ 	.word	0x000034f0


	//   ....[55]....
        /*0534*/ 	.word	0x00003530


	//   ....[56]....
        /*0538*/ 	.word	0x00003560


	//   ....[57]....
        /*053c*/ 	.word	0x000035a0


	//   ....[58]....
        /*0540*/ 	.word	0x000035c0


	//   ....[59]....
        /*0544*/ 	.word	0x000035e0


	//   ....[60]....
        /*0548*/ 	.word	0x00003700


	//   ....[61]....
        /*054c*/ 	.word	0x00003720


	//   ....[62]....
        /*0550*/ 	.word	0x00003730


	//   ....[63]....
        /*0554*/ 	.word	0x00003750


	//   ....[64]....
        /*0558*/ 	.word	0x00003790


	//   ....[65]....
        /*055c*/ 	.word	0x000037c0


	//   ....[66]....
        /*0560*/ 	.word	0x00003800


	//   ....[67]....
        /*0564*/ 	.word	0x00003820


	//   ....[68]....
        /*0568*/ 	.word	0x00003840


	//   ....[69]....
        /*056c*/ 	.word	0x00003940


	//   ....[70]....
        /*0570*/ 	.word	0x00003970


	//   ....[71]....
        /*0574*/ 	.word	0x00003980


	//   ....[72]....
        /*0578*/ 	.word	0x000039a0


	//   ....[73]....
        /*057c*/ 	.word	0x000039e0


	//   ....[74]....
        /*0580*/ 	.word	0x00003a10


	//   ....[75]....
        /*0584*/ 	.word	0x00003a50


	//   ....[76]....
        /*0588*/ 	.word	0x00003a70


	//   ....[77]....
        /*058c*/ 	.word	0x00003a90


	//   ....[78]....
        /*0590*/ 	.word	0x00003b80


	//   ....[79]....
        /*0594*/ 	.word	0x00003bb0


	//   ....[80]....
        /*0598*/ 	.word	0x00003bc0


	//   ....[81]....
        /*059c*/ 	.word	0x00003bf0


	//   ....[82]....
        /*05a0*/ 	.word	0x00003c10


	//   ....[83]....
        /*05a4*/ 	.word	0x00003c60


	//   ....[84]....
        /*05a8*/ 	.word	0x00003c80


	//   ....[85]....
        /*05ac*/ 	.word	0x00003cc0


	//   ....[86]....
        /*05b0*/ 	.word	0x00003ce0


	//   ....[87]....
        /*05b4*/ 	.word	0x00003de0


	//   ....[88]....
        /*05b8*/ 	.word	0x00003e30


	//   ....[89]....
        /*05bc*/ 	.word	0x00003e40


	//   ....[90]....
        /*05c0*/ 	.word	0x00003e90


	//   ....[91]....
        /*05c4*/ 	.word	0x00003ec0


	//   ....[92]....
        /*05c8*/ 	.word	0x00003ef0


	//   ....[93]....
        /*05cc*/ 	.word	0x00003f20


	//   ....[94]....
        /*05d0*/ 	.word	0x00003f50


	//   ....[95]....
        /*05d4*/ 	.word	0x00003f80


	//   ....[96]....
        /*05d8*/ 	.word	0x00004040


	//   ....[97]....
        /*05dc*/ 	.word	0x00004060


	//   ....[98]....
        /*05e0*/ 	.word	0x00004070


	//   ....[99]....
        /*05e4*/ 	.word	0x000040c0


	//   ....[100]....
        /*05e8*/ 	.word	0x000040f0


	//   ....[101]....
        /*05ec*/ 	.word	0x00004120


	//   ....[102]....
        /*05f0*/ 	.word	0x00004150


	//   ....[103]....
        /*05f4*/ 	.word	0x00004180


	//   ....[104]....
        /*05f8*/ 	.word	0x000041b0


	//   ....[105]....
        /*05fc*/ 	.word	0x000042d0


	//   ....[106]....
        /*0600*/ 	.word	0x000042e0


	//   ....[107]....
        /*0604*/ 	.word	0x000042f0


	//   ....[108]....
        /*0608*/ 	.word	0x00004350


	//   ....[109]....
        /*060c*/ 	.word	0x00004380


	//   ....[110]....
        /*0610*/ 	.word	0x000043b0


	//   ....[111]....
        /*0614*/ 	.word	0x000043e0


	//   ....[112]....
        /*0618*/ 	.word	0x00004410


	//   ....[113]....
        /*061c*/ 	.word	0x00004440


	//   ....[114]....
        /*0620*/ 	.word	0x00004530


	//   ....[115]....
        /*0624*/ 	.word	0x00004570


	//   ....[116]....
        /*0628*/ 	.word	0x00004580


	//   ....[117]....
        /*062c*/ 	.word	0x000045d0


	//   ....[118]....
        /*0630*/ 	.word	0x00004600


	//   ....[119]....
        /*0634*/ 	.word	0x00004630


	//   ....[120]....
        /*0638*/ 	.word	0x00004660


	//   ....[121]....
        /*063c*/ 	.word	0x00004690


	//   ....[122]....
        /*0640*/ 	.word	0x000046c0


	//   ....[123]....
        /*0644*/ 	.word	0x000047b0


	//   ....[124]....
        /*0648*/ 	.word	0x00004800


	//   ....[125]....
        /*064c*/ 	.word	0x00004810


	//   ....[126]....
        /*0650*/ 	.word	0x00004860


	//   ....[127]....
        /*0654*/ 	.word	0x00004890


	//   ....[128]....
        /*0658*/ 	.word	0x000048a0


	//   ....[129]....
        /*065c*/ 	.word	0x000048e0


	//   ....[130]....
        /*0660*/ 	.word	0x00004910


	//   ....[131]....
        /*0664*/ 	.word	0x00004940


	//   ....[132]....
        /*0668*/ 	.word	0x00004a30


	//   ....[133]....
        /*066c*/ 	.word	0x00004a90


	//   ....[134]....
        /*0670*/ 	.word	0x00004aa0


	//   ....[135]....
        /*0674*/ 	.word	0x00004af0


	//   ....[136]....
        /*0678*/ 	.word	0x00004b20


	//   ....[137]....
        /*067c*/ 	.word	0x00004b30


	//   ....[138]....
        /*0680*/ 	.word	0x00004b70


	//   ....[139]....
        /*0684*/ 	.word	0x00004ba0


	//   ....[140]....
        /*0688*/ 	.word	0x00004bd0


	//   ....[141]....
        /*068c*/ 	.word	0x00004cb0


	//   ....[142]....
        /*0690*/ 	.word	0x00004d10


	//   ....[143]....
        /*0694*/ 	.word	0x00004d20


	//   ....[144]....
        /*0698*/ 	.word	0x00004d70


	//   ....[145]....
        /*069c*/ 	.word	0x00004da0


	//   ....[146]....
        /*06a0*/ 	.word	0x00004db0


	//   ....[147]....
        /*06a4*/ 	.word	0x00004df0


	//   ....[148]....
        /*06a8*/ 	.word	0x00004e20


	//   ....[149]....
        /*06ac*/ 	.word	0x00004e50


	//   ....[150]....
        /*06b0*/ 	.word	0x00004f30


	//   ....[151]....
        /*06b4*/ 	.word	0x00004f90


	//   ....[152]....
        /*06b8*/ 	.word	0x00004fa0


	//   ....[153]....
        /*06bc*/ 	.word	0x00004ff0


	//   ....[154]....
        /*06c0*/ 	.word	0x00005020


	//   ....[155]....
        /*06c4*/ 	.word	0x00005050


	//   ....[156]....
        /*06c8*/ 	.word	0x00005080


	//   ....[157]....
        /*06cc*/ 	.word	0x000050b0


	//   ....[158]....
        /*06d0*/ 	.word	0x000050e0


	//   ....[159]....
        /*06d4*/ 	.word	0x000051b0


	//   ....[160]....
        /*06d8*/ 	.word	0x00005200


	//   ....[161]....
        /*06dc*/ 	.word	0x00005210


	//   ....[162]....
        /*06e0*/ 	.word	0x00005260


	//   ....[163]....
        /*06e4*/ 	.word	0x00005290


	//   ....[164]....
        /*06e8*/ 	.word	0x000052a0


	//   ....[165]....
        /*06ec*/ 	.word	0x000052e0


	//   ....[166]....
        /*06f0*/ 	.word	0x00005310


	//   ....[167]....
        /*06f4*/ 	.word	0x00005340


	//   ....[168]....
        /*06f8*/ 	.word	0x00005420


	//   ....[169]....
        /*06fc*/ 	.word	0x00005440


	//   ....[170]....
        /*0700*/ 	.word	0x00005450


	//   ....[171]....
        /*0704*/ 	.word	0x00005480


	//   ....[172]....
        /*0708*/ 	.word	0x000054a0


	//   ....[173]....
        /*070c*/ 	.word	0x000054f0


	//   ....[174]....
        /*0710*/ 	.word	0x00005520


	//   ....[175]....
        /*0714*/ 	.word	0x00005560


	//   ....[176]....
        /*0718*/ 	.word	0x00005590


	//   ....[177]....
        /*071c*/ 	.word	0x00005650


	//   ....[178]....
        /*0720*/ 	.word	0x00005b80


	//   ....[179]....
        /*0724*/ 	.word	0x00005ee0


	//   ....[180]....
        /*0728*/ 	.word	0x00005fa0


	//   ....[181]....
        /*072c*/ 	.word	0x00006060


	//   ....[182]....
        /*0730*/ 	.word	0x00006120


	//   ....[183]....
        /*0734*/ 	.word	0x000061e0


	//   ....[184]....
        /*0738*/ 	.word	0x000062a0


	//   ....[185]....
        /*073c*/ 	.word	0x00006360


	//   ....[186]....
        /*0740*/ 	.word	0x00006420


	//   ....[187]....
        /*0744*/ 	.word	0x000064e0


	//   ....[188]....
        /*0748*/ 	.word	0x000065a0


	//   ....[189]....
        /*074c*/ 	.word	0x00006660


	//   ....[190]....
        /*0750*/ 	.word	0x00006720


	//   ....[191]....
        /*0754*/ 	.word	0x000067e0


	//   ....[192]....
        /*0758*/ 	.word	0x000068a0


	//   ....[193]....
        /*075c*/ 	.word	0x00006960


	//   ....[194]....
        /*0760*/ 	.word	0x00006a20


	//   ....[195]....
        /*0764*/ 	.word	0x00006ae0


	//   ....[196]....
        /*0768*/ 	.word	0x00006ba0


	//   ....[197]....
        /*076c*/ 	.word	0x00006c60


	//   ....[198]....
        /*0770*/ 	.word	0x00006e80


	//   ....[199]....
        /*0774*/ 	.word	0x00006fb0


	//   ....[200]....
        /*0778*/ 	.word	0x000070e0


	//   ....[201]....
        /*077c*/ 	.word	0x00007210


	//   ....[202]....
        /*0780*/ 	.word	0x00007340


	//   ....[203]....
        /*0784*/ 	.word	0x00007470


	//   ....[204]....
        /*0788*/ 	.word	0x000075a0


	//   ....[205]....
        /*078c*/ 	.word	0x000076d0


	//   ....[206]....
        /*0790*/ 	.word	0x00007800


	//   ....[207]....
        /*0794*/ 	.word	0x00007930


	//   ....[208]....
        /*0798*/ 	.word	0x00007a60


	//   ....[209]....
        /*079c*/ 	.word	0x00007b80


	//   ....[210]....
        /*07a0*/ 	.word	0x00007c90


	//   ....[211]....
        /*07a4*/ 	.word	0x00007da0


	//   ....[212]....
        /*07a8*/ 	.word	0x00007eb0


	//   ....[213]....
        /*07ac*/ 	.word	0x00007fc0


	//   ....[214]....
        /*07b0*/ 	.word	0x000080d0


	//   ....[215]....
        /*07b4*/ 	.word	0x000081e0


	//   ....[216]....
        /*07b8*/ 	.word	0x000082e0


	//   ....[217]....
        /*07bc*/ 	.word	0x00008350


	//   ....[218]....
        /*07c0*/ 	.word	0x000083c0


	//   ....[219]....
        /*07c4*/ 	.word	0x00008430


	//   ....[220]....
        /*07c8*/ 	.word	0x000084a0


	//   ....[221]....
        /*07cc*/ 	.word	0x00008510


	//----- nvinfo : EIATTR_VRC_CTA_INIT_COUNT
	.align		4
.L_140:
        /*07d0*/ 	.byte	0x02, 0x4a
	.zero		1
	.zero		1


	//----- nvinfo : EIATTR_EXIT_INSTR_OFFSETS
	.align		4
        /*07d4*/ 	.byte	0x04, 0x1c
        /*07d6*/ 	.short	(.L_142 - .L_141)


	//   ....[0]....
.L_141:
        /*07d8*/ 	.word	0x00001d40


	//   ....[1]....
        /*07dc*/ 	.word	0x00002160


	//   ....[2]....
        /*07e0*/ 	.word	0x00002180


	//   ....[3]....
        /*07e4*/ 	.word	0x00006c70


	//   ....[4]....
        /*07e8*/ 	.word	0x000082f0


	//----- nvinfo : EIATTR_MAX_THREADS
	.align		4
.L_142:
        /*07ec*/ 	.byte	0x04, 0x05
        /*07ee*/ 	.short	(.L_144 - .L_143)
.L_143:
        /*07f0*/ 	.word	0x00000180
        /*07f4*/ 	.word	0x00000001
        /*07f8*/ 	.word	0x00000001


	//----- nvinfo : EIATTR_CRS_STACK_SIZE
	.align		4
.L_144:
        /*07fc*/ 	.byte	0x04, 0x1e
        /*07fe*/ 	.short	(.L_146 - .L_145)
.L_145:
        /*0800*/ 	.word	0x00000000


	//----- nvinfo : EIATTR_CBANK_PARAM_SIZE
	.align		4
.L_146:
        /*0804*/ 	.byte	0x03, 0x19
        /*0806*/ 	.short	0x004d


	//----- nvinfo : EIATTR_PARAM_CBANK
	.align		4
        /*0808*/ 	.byte	0x04, 0x0a
        /*080a*/ 	.short	(.L_148 - .L_147)
	.align		4
.L_147:
        /*080c*/ 	.word	index@(.nv.constant0._ZN3cub18CUB_300001_SM_10006detail10radix_sort29DeviceRadixSortOnesweepKernelINS1_5radix10policy_hubIiNS0_8NullTypeEyE10Policy1000ELNS0_9SortOrderE0EiS6_yiiNS1_21identity_decomposer_tEEEvPT5_SC_PT3_PKSD_PT1_PKSH_PT2_PKSL_T4_iiT6_)
        /*0810*/ 	.short	0x0380
        /*0812*/ 	.short	0x004d


	//----- nvinfo : EIATTR_SW_WAR
	.align		4
.L_148:
        /*0814*/ 	.byte	0x04, 0x36
        /*0816*/ 	.short	(.L_150 - .L_149)
.L_149:
        /*0818*/ 	.word	0x00000008
.L_150:


//--------------------- .nv.info._ZN3cub18CUB_300001_SM_10006detail10radix_sort33DeviceRadixSortExclusiveSumKernelINS1_5radix10policy_hubIiNS0_8NullTypeEyE10Policy1000EyEEvPT0_ --------------------------
	.section	.nv.info._ZN3cub18CUB_300001_SM_10006detail10radix_sort33DeviceRadixSortExclusiveSumKernelINS1_5radix10policy_hubIiNS0_8NullTypeEyE10Policy1000EyEEvPT0_,"",@"SHT_CUDA_INFO"
	.sectionflags	@""
	.align	4


	//----- nvinfo : EIATTR_CUDA_API_VERSION
	.align		4
        /*0000*/ 	.byte	0x04, 0x37
        /*0002*/ 	.short	(.L_152 - .L_151)
.L_151:
        /*0004*/ 	.word	0x00000082


	//----- nvinfo : EIATTR_KPARAM_INFO
	.align		4
.L_152:
        /*0008*/ 	.byte	0x04, 0x17
        /*000a*/ 	.short	(.L_154 - .L_153)
.L_153:
        /*000c*/ 	.word	0x00000000
        /*0010*/ 	.short	0x0000
        /*0012*/ 	.short	0x0000
        /*0014*/ 	.byte	0x00, 0xf5, 0x21, 0x00


	//----- nvinfo : EIATTR_SPARSE_MMA_MASK
	.align		4
.L_154:
        /*0018*/ 	.byte	0x03, 0x50
        /*001a*/ 	.short	0x0000


	//----- nvinfo : EIATTR_MAXREG_COUNT
	.align		4
        /*001c*/ 	.byte	0x03, 0x1b
        /*001e*/ 	.short	0x00ff


	//----- nvinfo : EIATTR_NUM_BARRIERS
	.align		4
        /*0020*/ 	.byte	0x02, 0x4c
        /*0022*/ 	.byte	0x01
	.zero		1


	//----- nvinfo : EIATTR_MERCURY_ISA_VERSION
	.align		4
        /*0024*/ 	.byte	0x03, 0x5f
        /*0026*/ 	.short	0x0101


	//----- nvinfo : EIATTR_COOP_GROUP_MASK_REGIDS
	.align		4
        /*0028*/ 	.byte	0x04, 0x29
        /*002a*/ 	.short	(.L_156 - .L_155)


	//   ....[0]....
.L_155:
        /*002c*/ 	.word	0xffffffff


	//   ....[1]....
        /*0030*/ 	.word	0xffffffff


	//   ....[2]....
        /*0034*/ 	.word	0xffffffff


	//   ....[3]....
        /*0038*/ 	.word	0xffffffff


	//   ....[4]....
        /*003c*/ 	.word	0xffffffff


	//   ....[5]....
        /*0040*/ 	.word	0xffffffff


	//   ....[6]....
        /*0044*/ 	.word	0xffffffff


	//   ....[7]....
        /*0048*/ 	.word	0xffffffff


	//   ....[8]....
        /*004c*/ 	.word	0xffffffff


	//   ....[9]....
        /*0050*/ 	.word	0xffffffff


	//   ....[10]....
        /*0054*/ 	.word	0x05000015


	//   ....[11]....
        /*0058*/ 	.word	0x05000015


	//   ....[12]....
        /*005c*/ 	.word	0x05000015


	//   ....[13]....
        /*0060*/ 	.word	0x05000015


	//   ....[14]....
        /*0064*/ 	.word	0x05000015


	//   ....[15]....
        /*0068*/ 	.word	0x05000015


	//   ....[16]....
        /*006c*/ 	.word	0x05000015


	//   ....[17]....
        /*0070*/ 	.word	0x05000015


	//   ....[18]....
        /*0074*/ 	.word	0x05000015


	//   ....[19]....
        /*0078*/ 	.word	0x05000015


	//----- nvinfo : EIATTR_COOP_GROUP_INSTR_OFFSETS
	.align		4
.L_156:
        /*007c*/ 	.byte	0x04, 0x28
        /*007e*/ 	.short	(.L_158 - .L_157)


	//   ....[0]....
.L_157:
        /*0080*/ 	.word	0x00000250


	//   ....[1]....
        /*0084*/ 	.word	0x00000260


	//   ....[2]....
        /*0088*/ 	.word	0x000002a0


	//   ....[3]....
        /*008c*/ 	.word	0x000002c0


	//   ....[4]....
        /*0090*/ 	.word	0x00000310


	//   ....[5]....
        /*0094*/ 	.word	0x00000320


	//   ....[6]....
        /*0098*/ 	.word	0x00000360


	//   ....[7]....
        /*009c*/ 	.word	0x00000380


	//   ....[8]....
        /*00a0*/ 	.word	0x000003d0


	//   ....[9]....
        /*00a4*/ 	.word	0x000003e0


	//   ....[10]....
        /*00a8*/ 	.word	0x00000660


	//   ....[11]....
        /*00ac*/ 	.word	0x000006b0


	//   ....[12]....
        /*00b0*/ 	.word	0x00000740


	//   ....[13]....
        /*00b4*/ 	.word	0x00000790


	//   ....[14]....
        /*00b8*/ 	.word	0x00000820


	//   ....[15]....
        /*00bc*/ 	.word	0x00000870


	//   ....[16]....
        /*00c0*/ 	.word	0x00000900


	//   ....[17]....
        /*00c4*/ 	.word	0x00000950


	//   ....[18]....
        /*00c8*/ 	.word	0x000009e0


	//   ....[19]....
        /*00cc*/ 	.word	0x00000a30


	//----- nvinfo : EIATTR_VRC_CTA_INIT_COUNT
	.align		4
.L_158:
        /*00d0*/ 	.byte	0x02, 0x4a
	.zero		1
	.zero		1


	//----- nvinfo : EIATTR_EXIT_INSTR_OFFSETS
	.align		4
        /*00d4*/ 	.byte	0x04, 0x1c
        /*00d6*/ 	.short	(.L_160 - .L_159)


	//   ....[0]....
.L_159:
        /*00d8*/ 	.word	0x000005d0


	//   ....[1]....
        /*00dc*/ 	.word	0x00000600


	//----- nvinfo : EIATTR_CRS_STACK_SIZE
	.align		4
.L_160:
        /*00e0*/ 	.byte	0x04, 0x1e
        /*00e2*/ 	.short	(.L_162 - .L_161)
.L_161:
        /*00e4*/ 	.word	0x00000000


	//----- nvinfo : EIATTR_CBANK_PARAM_SIZE
	.align		4
.L_162:
        /*00e8*/ 	.byte	0x03, 0x19
        /*00ea*/ 	.short	0x0008


	//----- nvinfo : EIATTR_PARAM_CBANK
	.align		4
        /*00ec*/ 	.byte	0x04, 0x0a
        /*00ee*/ 	.short	(.L_164 - .L_163)
	.align		4
.L_163:
        /*00f0*/ 	.word	index@(.nv.constant0._ZN3cub18CUB_300001_SM_10006detail10radix_sort33DeviceRadixSortExclusiveSumKernelINS1_5radix10policy_hubIiNS0_8NullTypeEyE10Policy1000EyEEvPT0_)
        /*00f4*/ 	.short	0x0380
        /*00f6*/ 	.short	0x0008


	//----- nvinfo : EIATTR_SW_WAR
	.align		4
.L_164:
        /*00f8*/ 	.byte	0x04, 0x36
        /*00fa*/ 	.short	(.L_166 - .L_165)
.L_165:
        /*00fc*/ 	.word	0x00000008
.L_166:


//--------------------- .nv.info._ZN3cub18CUB_300001_SM_10006detail10radix_sort30DeviceRadixSortHistogramKernelINS1_5radix10policy_hubIiNS0_8NullTypeEyE10Policy1000ELNS0_9SortOrderE0EiyNS1_21identity_decomposer_tEEEvPT2_PKT1_SB_iiT3_ --------------------------
	.section	.nv.info._ZN3cub18CUB_300001_SM_10006detail10radix_sort30DeviceRadixSortHistogramKernelINS1_5radix10policy_hubIiNS0_8NullTypeEyE10Policy1000ELNS0_9SortOrderE0EiyNS1_21identity_decomposer_tEEEvPT2_PKT1_SB_iiT3_,"",@"SHT_CUDA_INFO"
	.sectionflags	@""
	.align	4


	//----- nvinfo : EIATTR_CUDA_API_VERSION
	.align		4
        /*0000*/ 	.byte	0x04, 0x37
        /*0002*/ 	.short	(.L_168 - .L_167)
.L_167:
        /*0004*/ 	.word	0x00000082


	//----- nvinfo : EIATTR_KPARAM_INFO
	.align		4
.L_168:
        /*0008*/ 	.byte	0x04, 0x17
        /*000a*/ 	.short	(.L_170 - .L_169)
.L_169:
        /*000c*/ 	.word	0x00000000
        /*0010*/ 	.short	0x0005
        /*0012*/ 	.short	0x0020
        /*0014*/ 	.byte	0x00, 0xf0, 0x05, 0x00


	//----- nvinfo : EIATTR_KPARAM_INFO
	.align		4
.L_170:
        /*0018*/ 	.byte	0x04, 0x17
        /*001a*/ 	.short	(.L_172 - .L_171)
.L_171:
        /*001c*/ 	.word	0x00000000
        /*0020*/ 	.short	0x0004
        /*0022*/ 	.short	0x001c
        /*0024*/ 	.byte	0x00, 0xf0, 0x11, 0x00


	//----- nvinfo : EIATTR_KPARAM_INFO
	.align		4
.L_172:
        /*0028*/ 	.byte	0x04, 0x17
        /*002a*/ 	.short	(.L_174 - .L_173)
.L_173:
        /*002c*/ 	.word	0x00000000
        /*0030*/ 	.short	0x0003
        /*0032*/ 	.short	0x0018
        /*0034*/ 	.byte	0x00, 0xf0, 0x11, 0x00


	//----- nvinfo : EIATTR_KPARAM_INFO
	.align		4
.L_174:
        /*0038*/ 	.byte	0x04, 0x17
        /*003a*/ 	.short	(.L_176 - .L_175)
.L_175:
        /*003c*/ 	.word	0x00000000
        /*0040*/ 	.short	0x0002
        /*0042*/ 	.short	0x0010
        /*0044*/ 	.byte	0x00, 0xf0, 0x21, 0x00


	//----- nvinfo : EIATTR_KPARAM_INFO
	.align		4
.L_176:
        /*0048*/ 	.byte	0x04, 0x17
        /*004a*/ 	.short	(.L_178 - .L_177)
.L_177:
        /*004c*/ 	.word	0x00000000
        /*0050*/ 	.short	0x0001
        /*0052*/ 	.short	0x0008
        /*0054*/ 	.byte	0x00, 0xf5, 0x21, 0x00


	//----- nvinfo : EIATTR_KPARAM_INFO
	.align		4
.L_178:
        /*0058*/ 	.byte	0x04, 0x17
        /*005a*/ 	.short	(.L_180 - .L_179)
.L_179:
        /*005c*/ 	.word	0x00000000
        /*0060*/ 	.short	0x0000
        /*0062*/ 	.short	0x0000
        /*0064*/ 	.byte	0x00, 0xf5, 0x21, 0x00


	//----- nvinfo : EIATTR_SPARSE_MMA_MASK
	.align		4
.L_180:
        /*0068*/ 	.byte	0x03, 0x50
        /*006a*/ 	.short	0x0000


	//----- nvinfo : EIATTR_MAXREG_COUNT
	.align		4
        /*006c*/ 	.byte	0x03, 0x1b
        /*006e*/ 	.short	0x00ff


	//----- nvinfo : EIATTR_NUM_BARRIERS
	.align		4
        /*0070*/ 	.byte	0x02, 0x4c
        /*0072*/ 	.byte	0x01
	.zero		1


	//----- nvinfo : EIATTR_MERCURY_ISA_VERSION
	.align		4
        /*0074*/ 	.byte	0x03, 0x5f
        /*0076*/ 	.short	0x0101


	//----- nvinfo : EIATTR_VRC_CTA_INIT_COUNT
	.align		4
        /*0078*/ 	.byte	0x02, 0x4a
	.zero		1
	.zero		1


	//----- nvinfo : EIATTR_EXIT_INSTR_OFFSETS
	.align		4
        /*007c*/ 	.byte	0x04, 0x1c
        /*007e*/ 	.short	(.L_182 - .L_181)


	//   ....[0]....
.L_181:
        /*0080*/ 	.word	0x00000040


	//   ....[1]....
        /*0084*/ 	.word	0x00002ee0


	//----- nvinfo : EIATTR_MAX_THREADS
	.align		4
.L_182:
        /*0088*/ 	.byte	0x04, 0x05
        /*008a*/ 	.short	(.L_184 - .L_183)
.L_183:
        /*008c*/ 	.word	0x00000080
        /*0090*/ 	.word	0x00000001
        /*0094*/ 	.word	0x00000001


	//----- nvinfo : EIATTR_CRS_STACK_SIZE
	.align		4
.L_184:
        /*0098*/ 	.byte	0x04, 0x1e
        /*009a*/ 	.short	(.L_186 - .L_185)
.L_185:
        /*009c*/ 	.word	0x00000000


	//----- nvinfo : EIATTR_CBANK_PARAM_SIZE
	.align		4
.L_186:
        /*00a0*/ 	.byte	0x03, 0x19
        /*00a2*/ 	.short	0x0021


	//----- nvinfo : EIATTR_PARAM_CBANK
	.align		4
        /*00a4*/ 	.byte	0x04, 0x0a
        /*00a6*/ 	.short	(.L_188 - .L_187)
	.align		4
.L_187:
        /*00a8*/ 	.word	index@(.nv.constant0._ZN3cub18CUB_300001_SM_10006detail10radix_sort30DeviceRadixSortHistogramKernelINS1_5radix10policy_hubIiNS0_8NullTypeEyE10Policy1000ELNS0_9SortOrderE0EiyNS1_21identity_decomposer_tEEEvPT2_PKT1_SB_iiT3_)
        /*00ac*/ 	.short	0x0380
        /*00ae*/ 	.short	0x0021


	//----- nvinfo : EIATTR_SW_WAR
	.align		4
.L_188:
        /*00b0*/ 	.byte	0x04, 0x36
        /*00b2*/ 	.short	(.L_190 - .L_189)
.L_189:
        /*00b4*/ 	.word	0x00000008
.L_190:


//--------------------- .nv.info._ZN3cub18CUB_300001_SM_10006detail10radix_sort31DeviceRadixSortSingleTileKernelINS1_5radix10policy_hubIiNS0_8NullTypeEyE10Policy1000ELNS0_9SortOrderE0EiS6_yNS1_21identity_decomposer_tEEEvPKT1_PSB_PKT2_PSF_T3_iiT4_ --------------------------
	.section	.nv.info._ZN3cub18CUB_300001_SM_10006detail10radix_sort31DeviceRadixSortSingleTileKernelINS1_5radix10policy_hubIiNS0_8NullTypeEyE10Policy1000ELNS0_9SortOrderE0EiS6_yNS1_21identity_decomposer_tEEEvPKT1_PSB_PKT2_PSF_T3_iiT4_,"",@"SHT_CUDA_INFO"
	.sectionflags	@""
	.align	4


	//----- nvinfo : EIATTR_CUDA_API_VERSION
	.align		4
        /*0000*/ 	.byte	0x04, 0x37
        /*0002*/ 	.short	(.L_192 - .L_191)
.L_191:
        /*0004*/ 	.word	0x00000082


	//----- nvinfo : EIATTR_KPARAM_INFO
	.align		4
.L_192:
        /*0008*/ 	.byte	0x04, 0x17
        /*000a*/ 	.short	(.L_194 - .L_193)
.L_193:
        /*000c*/ 	.word	0x00000000
        /*0010*/ 	.short	0x0007
        /*0012*/ 	.short	0x0030
        /*0014*/ 	.byte	0x00, 0xf0, 0x05, 0x00


	//----- nvinfo : EIATTR_KPARAM_INFO
	.align		4
.L_194:
        /*0018*/ 	.byte	0x04, 0x17
        /*001a*/ 	.short	(.L_196 - .L_195)
.L_195:
        /*001c*/ 	.word	0x00000000
        /*0020*/ 	.short	0x0006
        /*0022*/ 	.short	0x002c
        /*0024*/ 	.byte	0x00, 0xf0, 0x11, 0x00


	//----- nvinfo : EIATTR_KPARAM_INFO
	.align		4
.L_196:
        /*0028*/ 	.byte	0x04, 0x17
        /*002a*/ 	.short	(.L_198 - .L_197)
.L_197:
        /*002c*/ 	.word	0x00000000
        /*0030*/ 	.short	0x0005
        /*0032*/ 	.short	0x0028
        /*0034*/ 	.byte	0x00, 0xf0, 0x11, 0x00


	//----- nvinfo : EIATTR_KPARAM_INFO
	.align		4
.L_198:
        /*0038*/ 	.byte	0x04, 0x17
        /*003a*/ 	.short	(.L_200 - .L_199)
.L_199:
        /*003c*/ 	.word	0x00000000
        /*0040*/ 	.short	0x0004
        /*0042*/ 	.short	0x0020
        /*0044*/ 	.byte	0x00, 0xf0, 0x21, 0x00


	//----- nvinfo : EIATTR_KPARAM_INFO
	.align		4
.L_200:
        /*0048*/ 	.byte	0x04, 0x17
        /*004a*/ 	.short	(.L_202 - .L_201)
.L_201:
        /*004c*/ 	.word	0x00000000
        /*0050*/ 	.short	0x0003
        /*0052*/ 	.short	0x0018
        /*0054*/ 	.byte	0x00, 0xf5, 0x21, 0x00


	//----- nvinfo : EIATTR_KPARAM_INFO
	.align		4
.L_202:
        /*0058*/ 	.byte	0x04, 0x17
        /*005a*/ 	.short	(.L_204 - .L_203)
.L_203:
        /*005c*/ 	.word	0x00000000
        /*0060*/ 	.short	0x0002
        /*0062*/ 	.short	0x0010
        /*0064*/ 	.byte	0x00, 0xf5, 0x21, 0x00


	//----- nvinfo : EIATTR_KPARAM_INFO
	.align		4
.L_204:
        /*0068*/ 	.byte	0x04, 0x17
        /*006a*/ 	.short	(.L_206 - .L_205)
.L_205:
        /*006c*/ 	.word	0x00000000
        /*0070*/ 	.short	0x0001
        /*0072*/ 	.short	0x0008
        /*0074*/ 	.byte	0x00, 0xf5, 0x21, 0x00


	//----- nvinfo : EIATTR_KPARAM_INFO
	.align		4
.L_206:
        /*0078*/ 	.byte	0x04, 0x17
        /*007a*/ 	.short	(.L_208 - .L_207)
.L_207:
        /*007c*/ 	.word	0x00000000
        /*0080*/ 	.short	0x0000
        /*0082*/ 	.short	0x0000
        /*0084*/ 	.byte	0x00, 0xf5, 0x21, 0x00


	//----- nvinfo : EIATTR_SPARSE_MMA_MASK
	.align		4
.L_208:
        /*0088*/ 	.byte	0x03, 0x50
        /*008a*/ 	.short	0x0000


	//----- nvinfo : EIATTR_MAXREG_COUNT
	.align		4
        /*008c*/ 	.byte	0x03, 0x1b
        /*008e*/ 	.short	0x00ff


	//----- nvinfo : EIATTR_NUM_BARRIERS
	.align		4
        /*0090*/ 	.byte	0x02, 0x4c
        /*0092*/ 	.byte	0x01
	.zero		1


	//----- nvinfo : EIATTR_MERCURY_ISA_VERSION
	.align		4
        /*0094*/ 	.byte	0x03, 0x5f
        /*0096*/ 	.short	0x0101


	//----- nvinfo : EIATTR_COOP_GROUP_MASK_REGIDS
	.align		4
        /*0098*/ 	.byte	0x04, 0x29
        /*009a*/ 	.short	(.L_210 - .L_209)


	//   ....[0]....
.L_209:
        /*009c*/ 	.word	0xffffffff


	//   ....[1]....
        /*00a0*/ 	.word	0xffffffff


	//   ....[2]....
        /*00a4*/ 	.word	0xffffffff


	//   ....[3]....
        /*00a8*/ 	.word	0xffffffff


	//   ....[4]....
        /*00ac*/ 	.word	0xffffffff


	//----- nvinfo : EIATTR_COOP_GROUP_INSTR_OFFSETS
	.align		4
.L_210:
        /*00b0*/ 	.byte	0x04, 0x28
        /*00b2*/ 	.short	(.L_212 - .L_211)


	//   ....[0]....
.L_211:
        /*00b4*/ 	.word	0x000019f0


	//   ....[1]....
        /*00b8*/ 	.word	0x00001a10


	//   ....[2]....
        /*00bc*/ 	.word	0x00001a30


	//   ....[3]....
        /*00c0*/ 	.word	0x00001a50


	//   ....[4]....
        /*00c4*/ 	.word	0x00001a70


	//----- nvinfo : EIATTR_VRC_CTA_INIT_COUNT
	.align		4
.L_212:
        /*00c8*/ 	.byte	0x02, 0x4a
	.zero		1
	.zero		1


	//----- nvinfo : EIATTR_EXIT_INSTR_OFFSETS
	.align		4
        /*00cc*/ 	.byte	0x04, 0x1c
        /*00ce*/ 	.short	(.L_214 - .L_213)


	//   ....[0]....
.L_213:
        /*00d0*/ 	.word	0x000030e0


	//   ....[1]....
        /*00d4*/ 	.word	0x00003120


	//----- nvinfo : EIATTR_MAX_THREADS
	.align		4
.L_214:
        /*00d8*/ 	.byte	0x04, 0x05
        /*00da*/ 	.short	(.L_216 - .L_215)
.L_215:
        /*00dc*/ 	.word	0x00000100
        /*00e0*/ 	.word	0x00000001
        /*00e4*/ 	.word	0x00000001


	//----- nvinfo : EIATTR_CBANK_PARAM_SIZE
	.align		4
.L_216:
        /*00e8*/ 	.byte	0x03, 0x19
        /*00ea*/ 	.short	0x0031


	//----- nvinfo : EIATTR_PARAM_CBANK
	.align		4
        /*00ec*/ 	.byte	0x04, 0x0a
        /*00ee*/ 	.short	(.L_218 - .L_217)
	.align		4
.L_217:
        /*00f0*/ 	.word	index@(.nv.constant0._ZN3cub18CUB_300001_SM_10006detail10radix_sort31DeviceRadixSortSingleTileKernelINS1_5radix10policy_hubIiNS0_8NullTypeEyE10Policy1000ELNS0_9SortOrderE0EiS6_yNS1_21identity_decomposer_tEEEvPKT1_PSB_PKT2_PSF_T3_iiT4_)
        /*00f4*/ 	.short	0x0380
        /*00f6*/ 	.short	0x0031


	//----- nvinfo : EIATTR_SW_WAR
	.align		4
.L_218:
        /*00f8*/ 	.byte	0x04, 0x36
        /*00fa*/ 	.short	(.L_220 - .L_219)
.L_219:
        /*00fc*/ 	.word	0x00000008
.L_220:


//--------------------- .nv.info._ZN3cub18CUB_300001_SM_10006detail11EmptyKernelIvEEvv --------------------------
	.section	.nv.info._ZN3cub18CUB_300001_SM_10006detail11EmptyKernelIvEEvv,"",@"SHT_CUDA_INFO"
	.sectionflags	@""
	.align	4


	//----- nvinfo : EIATTR_CUDA_API_VERSION
	.align		4
        /*0000*/ 	.byte	0x04, 0x37
        /*0002*/ 	.short	(.L_222 - .L_221)
.L_221:
        /*0004*/ 	.word	0x00000082


	//----- nvinfo : EIATTR_SPARSE_MMA_MASK
	.align		4
.L_222:
        /*0008*/ 	.byte	0x03, 0x50
        /*000a*/ 	.short	0x0000


	//----- nvinfo : EIATTR_MAXREG_COUNT
	.align		4
        /*000c*/ 	.byte	0x03, 0x1b
        /*000e*/ 	.short	0x00ff


	//----- nvinfo : EIATTR_MERCURY_ISA_VERSION
	.align		4
        /*0010*/ 	.byte	0x03, 0x5f
        /*0012*/ 	.short	0x0101


	//----- nvinfo : EIATTR_VRC_CTA_INIT_COUNT
	.align		4
        /*0014*/ 	.byte	0x02, 0x4a
	.zero		1
	.zero		1


	//----- nvinfo : EIATTR_EXIT_INSTR_OFFSETS
	.align		4
        /*0018*/ 	.byte	0x04, 0x1c
        /*001a*/ 	.short	(.L_224 - .L_223)


	//   ....[0]....
.L_223:
        /*001c*/ 	.word	0x00000010


	//----- nvinfo : EIATTR_SW_WAR
	.align		4
.L_224:
        /*0020*/ 	.byte	0x04, 0x36
        /*0022*/ 	.short	(.L_226 - .L_225)
.L_225:
        /*0024*/ 	.word	0x00000008
.L_226:


//--------------------- .nv.info._Z12merge_kernelPiS_S_ii --------------------------
	.section	.nv.info._Z12merge_kernelPiS_S_ii,"",@"SHT_CUDA_INFO"
	.sectionflags	@""
	.align	4


	//----- nvinfo : EIATTR_CUDA_API_VERSION
	.align		4
        /*0000*/ 	.byte	0x04, 0x37
        /*0002*/ 	.short	(.L_228 - .L_227)
.L_227:
        /*0004*/ 	.word	0x00000082


	//----- nvinfo : EIATTR_KPARAM_INFO
	.align		4
.L_228:
        /*0008*/ 	.byte	0x04, 0x17
        /*000a*/ 	.short	(.L_230 - .L_229)
.L_229:
        /*000c*/ 	.word	0x00000000
        /*0010*/ 	.short	0x0004
        /*0012*/ 	.short	0x001c
        /*0014*/ 	.byte	0x00, 0xf0, 0x11, 0x00


	//----- nvinfo : EIATTR_KPARAM_INFO
	.align		4
.L_230:
        /*0018*/ 	.byte	0x04, 0x17
        /*001a*/ 	.short	(.L_232 - .L_231)
.L_231:
        /*001c*/ 	.word	0x00000000
        /*0020*/ 	.short	0x0003
        /*0022*/ 	.short	0x0018
        /*0024*/ 	.byte	0x00, 0xf0, 0x11, 0x00


	//----- nvinfo : EIATTR_KPARAM_INFO
	.align		4
.L_232:
        /*0028*/ 	.byte	0x04, 0x17
        /*002a*/ 	.short	(.L_234 - .L_233)
.L_233:
        /*002c*/ 	.word	0x00000000
        /*0030*/ 	.short	0x0002
        /*0032*/ 	.short	0x0010
        /*0034*/ 	.byte	0x00, 0xf5, 0x21, 0x00


	//----- nvinfo : EIATTR_KPARAM_INFO
	.align		4
.L_234:
        /*0038*/ 	.byte	0x04, 0x17
        /*003a*/ 	.short	(.L_236 - .L_235)
.L_235:
        /*003c*/ 	.word	0x00000000
        /*0040*/ 	.short	0x0001
        /*0042*/ 	.short	0x0008
        /*0044*/ 	.byte	0x00, 0xf5, 0x21, 0x00


	//----- nvinfo : EIATTR_KPARAM_INFO
	.align		4
.L_236:
        /*0048*/ 	.byte	0x04, 0x17
        /*004a*/ 	.short	(.L_238 - .L_237)
.L_237:
        /*004c*/ 	.word	0x00000000
        /*0050*/ 	.short	0x0000
        /*0052*/ 	.short	0x0000
        /*0054*/ 	.byte	0x00, 0xf5, 0x21, 0x00


	//----- nvinfo : EIATTR_SPARSE_MMA_MASK
	.align		4
.L_238:
        /*0058*/ 	.byte	0x03, 0x50
        /*005a*/ 	.short	0x0000


	//----- nvinfo : EIATTR_MAXREG_COUNT
	.align		4
        /*005c*/ 	.byte	0x03, 0x1b
        /*005e*/ 	.short	0x00ff


	//----- nvinfo : EIATTR_MERCURY_ISA_VERSION
	.align		4
        /*0060*/ 	.byte	0x03, 0x5f
        /*0062*/ 	.short	0x0101


	//----- nvinfo : EIATTR_VRC_CTA_INIT_COUNT
	.align		4
        /*0064*/ 	.byte	0x02, 0x4a
	.zero		1
	.zero		1


	//----- nvinfo : EIATTR_EXIT_INSTR_OFFSETS
	.align		4
        /*0068*/ 	.byte	0x04, 0x1c
        /*006a*/ 	.short	(.L_240 - .L_239)


	//   ....[0]....
.L_239:
        /*006c*/ 	.word	0x00000090


	//   ....[1]....
        /*0070*/ 	.word	0x00000690


	//   ....[2]....
        /*0074*/ 	.word	0x000007f0


	//   ....[3]....
        /*0078*/ 	.word	0x00000990


	//----- nvinfo : EIATTR_CRS_STACK_SIZE
	.align		4
.L_240:
        /*007c*/ 	.byte	0x04, 0x1e
        /*007e*/ 	.short	(.L_242 - .L_241)
.L_241:
        /*0080*/ 	.word	0x00000000


	//----- nvinfo : EIATTR_CBANK_PARAM_SIZE
	.align		4
.L_242:
        /*0084*/ 	.byte	0x03, 0x19
        /*0086*/ 	.short	0x0020


	//----- nvinfo : EIATTR_PARAM_CBANK
	.align		4
        /*0088*/ 	.byte	0x04, 0x0a
        /*008a*/ 	.short	(.L_244 - .L_243)
	.align		4
.L_243:
        /*008c*/ 	.word	index@(.nv.constant0._Z12merge_kernelPiS_S_ii)
        /*0090*/ 	.short	0x0380
        /*0092*/ 	.short	0x0020


	//----- nvinfo : EIATTR_SW_WAR
	.align		4
.L_244:
        /*0094*/ 	.byte	0x04, 0x36
        /*0096*/ 	.short	(.L_246 - .L_245)
.L_245:
        /*0098*/ 	.word	0x00000008
.L_246:


//--------------------- .nv.info._Z20radix_scatter_kernelPiS_S_ii --------------------------
	.section	.nv.info._Z20radix_scatter_kernelPiS_S_ii,"",@"SHT_CUDA_INFO"
	.sectionflags	@""
	.align	4


	//----- nvinfo : EIATTR_CUDA_API_VERSION
	.align		4
        /*0000*/ 	.byte	0x04, 0x37
        /*0002*/ 	.short	(.L_248 - .L_247)
.L_247:
        /*0004*/ 	.word	0x00000082


	//----- nvinfo : EIATTR_KPARAM_INFO
	.align		4
.L_248:
        /*0008*/ 	.byte	0x04, 0x17
        /*000a*/ 	.short	(.L_250 - .L_249)
.L_249:
        /*000c*/ 	.word	0x00000000
        /*0010*/ 	.short	0x0004
        /*0012*/ 	.short	0x001c
        /*0014*/ 	.byte	0x00, 0xf0, 0x11, 0x00


	//----- nvinfo : EIATTR_KPARAM_INFO
	.align		4
.L_250:
        /*0018*/ 	.byte	0x04, 0x17
        /*001a*/ 	.short	(.L_252 - .L_251)
.L_251:
        /*001c*/ 	.word	0x00000000
        /*0020*/ 	.short	0x0003
        /*0022*/ 	.short	0x0018
        /*0024*/ 	.byte	0x00, 0xf0, 0x11, 0x00


	//----- nvinfo : EIATTR_KPARAM_INFO
	.align		4
.L_252:
        /*0028*/ 	.byte	0x04, 0x17
        /*002a*/ 	.short	(.L_254 - .L_253)
.L_253:
        /*002c*/ 	.word	0x00000000
        /*0030*/ 	.short	0x0002
        /*0032*/ 	.short	0x0010
        /*0034*/ 	.byte	0x00, 0xf5, 0x21, 0x00


	//----- nvinfo : EIATTR_KPARAM_INFO
	.align		4
.L_254:
        /*0038*/ 	.byte	0x04, 0x17
        /*003a*/ 	.short	(.L_256 - .L_255)
.L_255:
        /*003c*/ 	.word	0x00000000
        /*0040*/ 	.short	0x0001
        /*0042*/ 	.short	0x0008
        /*0044*/ 	.byte	0x00, 0xf5, 0x21, 0x00


	//----- nvinfo : EIATTR_KPARAM_INFO
	.align		4
.L_256:
        /*0048*/ 	.byte	0x04, 0x17
        /*004a*/ 	.short	(.L_258 - .L_257)
.L_257:
        /*004c*/ 	.word	0x00000000
        /*0050*/ 	.short	0x0000
        /*0052*/ 	.short	0x0000
        /*0054*/ 	.byte	0x00, 0xf5, 0x21, 0x00


	//----- nvinfo : EIATTR_SPARSE_MMA_MASK
	.align		4
.L_258:
        /*0058*/ 	.byte	0x03, 0x50
        /*005a*/ 	.short	0x0000


	//----- nvinfo : EIATTR_MAXREG_COUNT
	.align		4
        /*005c*/ 	.byte	0x03, 0x1b
        /*005e*/ 	.short	0x00ff


	//----- nvinfo : EIATTR_NUM_BARRIERS
	.align		4
        /*0060*/ 	.byte	0x02, 0x4c
        /*0062*/ 	.byte	0x01
	.zero		1


	//----- nvinfo : EIATTR_MERCURY_ISA_VERSION
	.align		4
        /*0064*/ 	.byte	0x03, 0x5f
        /*0066*/ 	.short	0x0101


	//----- nvinfo : EIATTR_VRC_CTA_INIT_COUNT
	.align		4
        /*0068*/ 	.byte	0x02, 0x4a
	.zero		1
	.zero		1


	//----- nvinfo : EIATTR_EXIT_INSTR_OFFSETS
	.align		4
        /*006c*/ 	.byte	0x04, 0x1c
        /*006e*/ 	.short	(.L_260 - .L_259)


	//   ....[0]....
.L_259:
        /*0070*/ 	.word	0x00000120


	//   ....[1]....
        /*0074*/ 	.word	0x00000220


	//----- nvinfo : EIATTR_CBANK_PARAM_SIZE
	.align		4
.L_260:
        /*0078*/ 	.byte	0x03, 0x19
        /*007a*/ 	.short	0x0020


	//----- nvinfo : EIATTR_PARAM_CBANK
	.align		4
        /*007c*/ 	.byte	0x04, 0x0a
        /*007e*/ 	.short	(.L_262 - .L_261)
	.align		4
.L_261:
        /*0080*/ 	.word	index@(.nv.constant0._Z20radix_scatter_kernelPiS_S_ii)
        /*0084*/ 	.short	0x0380
        /*0086*/ 	.short	0x0020


	//----- nvinfo : EIATTR_SW_WAR
	.align		4
.L_262:
        /*0088*/ 	.byte	0x04, 0x36
        /*008a*/ 	.short	(.L_264 - .L_263)
.L_263:
        /*008c*/ 	.word	0x00000008
.L_264:


//--------------------- .nv.info._Z17radix_scan_kernelPiS_i --------------------------
	.section	.nv.info._Z17radix_scan_kernelPiS_i,"",@"SHT_CUDA_INFO"
	.sectionflags	@""
	.align	4


	//----- nvinfo : EIATTR_CUDA_API_VERSION
	.align		4
        /*0000*/ 	.byte	0x04, 0x37
        /*0002*/ 	.short	(.L_266 - .L_265)
.L_265:
        /*0004*/ 	.word	0x00000082


	//----- nvinfo : EIATTR_KPARAM_INFO
	.align		4
.L_266:
        /*0008*/ 	.byte	0x04, 0x17
        /*000a*/ 	.short	(.L_268 - .L_267)
.L_267:
        /*000c*/ 	.word	0x00000000
        /*0010*/ 	.short	0x0002
        /*0012*/ 	.short	0x0010
        /*0014*/ 	.byte	0x00, 0xf0, 0x11, 0x00


	//----- nvinfo : EIATTR_KPARAM_INFO
	.align		4
.L_268:
        /*0018*/ 	.byte	0x04, 0x17
        /*001a*/ 	.short	(.L_270 - .L_269)
.L_269:
        /*001c*/ 	.word	0x00000000
        /*0020*/ 	.short	0x0001
        /*0022*/ 	.short	0x0008
        /*0024*/ 	.byte	0x00, 0xf5, 0x21, 0x00


	//----- nvinfo : EIATTR_KPARAM_INFO
	.align		4
.L_270:
        /*0028*/ 	.byte	0x04, 0x17
        /*002a*/ 	.short	(.L_272 - .L_271)
.L_271:
        /*002c*/ 	.word	0x00000000
        /*0030*/ 	.short	0x0000
        /*0032*/ 	.short	0x0000
        /*0034*/ 	.byte	0x00, 0xf5, 0x21, 0x00


	//----- nvinfo : EIATTR_SPARSE_MMA_MASK
	.align		4
.L_272:
        /*0038*/ 	.byte	0x03, 0x50
        /*003a*/ 	.short	0x0000


	//----- nvinfo : EIATTR_MAXREG_COUNT
	.align		4
        /*003c*/ 	.byte	0x03, 0x1b
        /*003e*/ 	.short	0x00ff


	//----- nvinfo : EIATTR_MERCURY_ISA_VERSION
	.align		4
        /*0040*/ 	.byte	0x03, 0x5f
        /*0042*/ 	.short	0x0101


	//----- nvinfo : EIATTR_VRC_CTA_INIT_COUNT
	.align		4
        /*0044*/ 	.byte	0x02, 0x4a
	.zero		1
	.zero		1


	//----- nvinfo : EIATTR_EXIT_INSTR_OFFSETS
	.align		4
        /*0048*/ 	.byte	0x04, 0x1c
        /*004a*/ 	.short	(.L_274 - .L_273)


	//   ....[0]....
.L_273:
        /*004c*/ 	.word	0x00000030


	//   ....[1]....
        /*0050*/ 	.word	0x00000090


	//   ....[2]....
        /*0054*/ 	.word	0x000005c0


	//   ....[3]....
        /*0058*/ 	.word	0x00000920


	//   ....[4]....
        /*005c*/ 	.word	0x00000b00


	//   ....[5]....
        /*0060*/ 	.word	0x00000c80


	//----- nvinfo : EIATTR_CBANK_PARAM_SIZE
	.align		4
.L_274:
        /*0064*/ 	.byte	0x03, 0x19
        /*0066*/ 	.short	0x0014


	//----- nvinfo : EIATTR_PARAM_CBANK
	.align		4
        /*0068*/ 	.byte	0x04, 0x0a
        /*006a*/ 	.short	(.L_276 - .L_275)
	.align		4
.L_275:
        /*006c*/ 	.word	index@(.nv.constant0._Z17radix_scan_kernelPiS_i)
        /*0070*/ 	.short	0x0380
        /*0072*/ 	.short	0x0014


	//----- nvinfo : EIATTR_SW_WAR
	.align		4
.L_276:
        /*0074*/ 	.byte	0x04, 0x36
        /*0076*/ 	.short	(.L_278 - .L_277)
.L_277:
        /*0078*/ 	.word	0x00000008
.L_278:


//--------------------- .nv.info._Z18radix_count_kernelPiS_ii --------------------------
	.section	.nv.info._Z18radix_count_kernelPiS_ii,"",@"SHT_CUDA_INFO"
	.sectionflags	@""
	.align	4


	//----- nvinfo : EIATTR_CUDA_API_VERSION
	.align		4
        /*0000*/ 	.byte	0x04, 0x37
        /*0002*/ 	.short	(.L_280 - .L_279)
.L_279:
        /*0004*/ 	.word	0x00000082


	//----- nvinfo : EIATTR_KPARAM_INFO
	.align		4
.L_280:
        /*0008*/ 	.byte	0x04, 0x17
        /*000a*/ 	.short	(.L_282 - .L_281)
.L_281:
        /*000c*/ 	.word	0x00000000
        /*0010*/ 	.short	0x0003
        /*0012*/ 	.short	0x0014
        /*0014*/ 	.byte	0x00, 0xf0, 0x11, 0x00


	//----- nvinfo : EIATTR_KPARAM_INFO
	.align		4
.L_282:
        /*0018*/ 	.byte	0x04, 0x17
        /*001a*/ 	.short	(.L_284 - .L_283)
.L_283:
        /*001c*/ 	.word	0x00000000
        /*0020*/ 	.short	0x0002
        /*0022*/ 	.short	0x0010
        /*0024*/ 	.byte	0x00, 0xf0, 0x11, 0x00


	//----- nvinfo : EIATTR_KPARAM_INFO
	.align		4
.L_284:
        /*0028*/ 	.byte	0x04, 0x17
        /*002a*/ 	.short	(.L_286 - .L_285)
.L_285:
        /*002c*/ 	.word	0x00000000
        /*0030*/ 	.short	0x0001
        /*0032*/ 	.short	0x0008
        /*0034*/ 	.byte	0x00, 0xf5, 0x21, 0x00


	//----- nvinfo : EIATTR_KPARAM_INFO
	.align		4
.L_286:
        /*0038*/ 	.byte	0x04, 0x17
        /*003a*/ 	.short	(.L_288 - .L_287)
.L_287:
        /*003c*/ 	.word	0x00000000
        /*0040*/ 	.short	0x0000
        /*0042*/ 	.short	0x0000
        /*0044*/ 	.byte	0x00, 0xf5, 0x21, 0x00


	//----- nvinfo : EIATTR_SPARSE_MMA_MASK
	.align		4
.L_288:
        /*0048*/ 	.byte	0x03, 0x50
        /*004a*/ 	.short	0x0000


	//----- nvinfo : EIATTR_MAXREG_COUNT
	.align		4
        /*004c*/ 	.byte	0x03, 0x1b
        /*004e*/ 	.short	0x00ff


	//----- nvinfo : EIATTR_MERCURY_ISA_VERSION
	.align		4
        /*0050*/ 	.byte	0x03, 0x5f
        /*0052*/ 	.short	0x0101


	//----- nvinfo : EIATTR_VRC_CTA_INIT_COUNT
	.align		4
        /*0054*/ 	.byte	0x02, 0x4a
	.zero		1
	.zero		1


	//----- nvinfo : EIATTR_EXIT_INSTR_OFFSETS
	.align		4
        /*0058*/ 	.byte	0x04, 0x1c
        /*005a*/ 	.short	(.L_290 - .L_289)


	//   ....[0]....
.L_289:
        /*005c*/ 	.word	0x00000090


	//   ....[1]....
        /*0060*/ 	.word	0x000003f0


	//   ....[2]....
        /*0064*/ 	.word	0x00000640


	//----- nvinfo : EIATTR_CRS_STACK_SIZE
	.align		4
.L_290:
        /*0068*/ 	.byte	0x04, 0x1e
        /*006a*/ 	.short	(.L_292 - .L_291)
.L_291:
        /*006c*/ 	.word	0x00000000


	//----- nvinfo : EIATTR_CBANK_PARAM_SIZE
	.align		4
.L_292:
        /*0070*/ 	.byte	0x03, 0x19
        /*0072*/ 	.short	0x0018


	//----- nvinfo : EIATTR_PARAM_CBANK
	.align		4
        /*0074*/ 	.byte	0x04, 0x0a
        /*0076*/ 	.short	(.L_294 - .L_293)
	.align		4
.L_293:
        /*0078*/ 	.word	index@(.nv.constant0._Z18radix_count_kernelPiS_ii)
        /*007c*/ 	.short	0x0380
        /*007e*/ 	.short	0x0018


	//----- nvinfo : EIATTR_SW_WAR
	.align		4
.L_294:
        /*0080*/ 	.byte	0x04, 0x36
        /*0082*/ 	.short	(.L_296 - .L_295)
.L_295:
        /*0084*/ 	.word	0x00000008
.L_296:


//--------------------- .nv.info._Z19bitonic_sort_sharedPii --------------------------
	.section	.nv.info._Z19bitonic_sort_sharedPii,"",@"SHT_CUDA_INFO"
	.sectionflags	@""
	.align	4


	//----- nvinfo : EIATTR_CUDA_API_VERSION
	.align		4
        /*0000*/ 	.byte	0x04, 0x37
        /*0002*/ 	.short	(.L_298 - .L_297)
.L_297:
        /*0004*/ 	.word	0x00000082


	//----- nvinfo : EIATTR_KPARAM_INFO
	.align		4
.L_298:
        /*0008*/ 	.byte	0x04, 0x17
        /*000a*/ 	.short	(.L_300 - .L_299)
.L_299:
        /*000c*/ 	.word	0x00000000
        /*0010*/ 	.short	0x0001
        /*0012*/ 	.short	0x0008
        /*0014*/ 	.byte	0x00, 0xf0, 0x11, 0x00


	//----- nvinfo : EIATTR_KPARAM_INFO
	.align		4
.L_300:
        /*0018*/ 	.byte	0x04, 0x17
        /*001a*/ 	.short	(.L_302 - .L_301)
.L_301:
        /*001c*/ 	.word	0x00000000
        /*0020*/ 	.short	0x0000
        /*0022*/ 	.short	0x0000
        /*0024*/ 	.byte	0x00, 0xf5, 0x21, 0x00


	//----- nvinfo : EIATTR_SPARSE_MMA_MASK
	.align		4
.L_302:
        /*0028*/ 	.byte	0x03, 0x50
        /*002a*/ 	.short	0x0000


	//----- nvinfo : EIATTR_MAXREG_COUNT
	.align		4
        /*002c*/ 	.byte	0x03, 0x1b
        /*002e*/ 	.short	0x00ff


	//----- nvinfo : EIATTR_NUM_BARRIERS
	.align		4
        /*0030*/ 	.byte	0x02, 0x4c
        /*0032*/ 	.byte	0x01
	.zero		1


	//----- nvinfo : EIATTR_MERCURY_ISA_VERSION
	.align		4
        /*0034*/ 	.byte	0x03, 0x5f
        /*0036*/ 	.short	0x0101


	//----- nvinfo : EIATTR_VRC_CTA_INIT_COUNT
	.align		4
        /*0038*/ 	.byte	0x02, 0x4a
	.zero		1
	.zero		1


	//----- nvinfo : EIATTR_EXIT_INSTR_OFFSETS
	.align		4
        /*003c*/ 	.byte	0x04, 0x1c
        /*003e*/ 	.short	(.L_304 - .L_303)


	//   ....[0]....
.L_303:
        /*0040*/ 	.word	0x000002c0


	//   ....[1]....
        /*0044*/ 	.word	0x000002f0


	//----- nvinfo : EIATTR_CRS_STACK_SIZE
	.align		4
.L_304:
        /*0048*/ 	.byte	0x04, 0x1e
        /*004a*/ 	.short	(.L_306 - .L_305)
.L_305:
        /*004c*/ 	.word	0x00000000


	//----- nvinfo : EIATTR_CBANK_PARAM_SIZE
	.align		4
.L_306:
        /*0050*/ 	.byte	0x03, 0x19
        /*0052*/ 	.short	0x000c


	//----- nvinfo : EIATTR_PARAM_CBANK
	.align		4
        /*0054*/ 	.byte	0x04, 0x0a
        /*0056*/ 	.short	(.L_308 - .L_307)
	.align		4
.L_307:
        /*0058*/ 	.word	index@(.nv.constant0._Z19bitonic_sort_sharedPii)
        /*005c*/ 	.short	0x0380
        /*005e*/ 	.short	0x000c


	//----- nvinfo : EIATTR_SW_WAR
	.align		4
.L_308:
        /*0060*/ 	.byte	0x04, 0x36
        /*0062*/ 	.short	(.L_310 - .L_309)
.L_309:
        /*0064*/ 	.word	0x00000008
.L_310:


//--------------------- .nv.info._Z19bitonic_sort_kernelPiiiib --------------------------
	.section	.nv.info._Z19bitonic_sort_kernelPiiiib,"",@"SHT_CUDA_INFO"
	.sectionflags	@""
	.align	4


	//----- nvinfo : EIATTR_CUDA_API_VERSION
	.align		4
        /*0000*/ 	.byte	0x04, 0x37
        /*0002*/ 	.short	(.L_312 - .L_311)
.L_311:
        /*0004*/ 	.word	0x00000082


	//----- nvinfo : EIATTR_KPARAM_INFO
	.align		4
.L_312:
        /*0008*/ 	.byte	0x04, 0x17
        /*000a*/ 	.short	(.L_314 - .L_313)
.L_313:
        /*000c*/ 	.word	0x00000000
        /*0010*/ 	.short	0x0004
        /*0012*/ 	.short	0x0014
        /*0014*/ 	.byte	0x00, 0xf0, 0x05, 0x00


	//----- nvinfo : EIATTR_KPARAM_INFO
	.align		4
.L_314:
        /*0018*/ 	.byte	0x04, 0x17
        /*001a*/ 	.short	(.L_316 - .L_315)
.L_315:
        /*001c*/ 	.word	0x00000000
        /*0020*/ 	.short	0x0003
        /*0022*/ 	.short	0x0010
        /*0024*/ 	.byte	0x00, 0xf0, 0x11, 0x00


	//----- nvinfo : EIATTR_KPARAM_INFO
	.align		4
.L_316:
        /*0028*/ 	.byte	0x04, 0x17
        /*002a*/ 	.short	(.L_318 - .L_317)
.L_317:
        /*002c*/ 	.word	0x00000000
        /*0030*/ 	.short	0x0002
        /*0032*/ 	.short	0x000c
        /*0034*/ 	.byte	0x00, 0xf0, 0x11, 0x00


	//----- nvinfo : EIATTR_KPARAM_INFO
	.align		4
.L_318:
        /*0038*/ 	.byte	0x04, 0x17
        /*003a*/ 	.short	(.L_320 - .L_319)
.L_319:
        /*003c*/ 	.word	0x00000000
        /*0040*/ 	.short	0x0001
        /*0042*/ 	.short	0x0008
        /*0044*/ 	.byte	0x00, 0xf0, 0x11, 0x00


	//----- nvinfo : EIATTR_KPARAM_INFO
	.align		4
.L_320:
        /*0048*/ 	.byte	0x04, 0x17
        /*004a*/ 	.short	(.L_322 - .L_321)
.L_321:
        /*004c*/ 	.word	0x00000000
        /*0050*/ 	.short	0x0000
        /*0052*/ 	.short	0x0000
        /*0054*/ 	.byte	0x00, 0xf5, 0x21, 0x00


	//----- nvinfo : EIATTR_SPARSE_MMA_MASK
	.align		4
.L_322:
        /*0058*/ 	.byte	0x03, 0x50
        /*005a*/ 	.short	0x0000


	//----- nvinfo : EIATTR_MAXREG_COUNT
	.align		4
        /*005c*/ 	.byte	0x03, 0x1b
        /*005e*/ 	.short	0x00ff


	//----- nvinfo : EIATTR_MERCURY_ISA_VERSION
	.align		4
        /*0060*/ 	.byte	0x03, 0x5f
        /*0062*/ 	.short	0x0101


	//----- nvinfo : EIATTR_VRC_CTA_INIT_COUNT
	.align		4
        /*0064*/ 	.byte	0x02, 0x4a
	.zero		1
	.zero		1


	//----- nvinfo : EIATTR_EXIT_INSTR_OFFSETS
	.align		4
        /*0068*/ 	.byte	0x04, 0x1c
        /*006a*/ 	.short	(.L_324 - .L_323)


	//   ....[0]....
.L_323:
        /*006c*/ 	.word	0x000000b0


	//   ....[1]....
        /*0070*/ 	.word	0x000001e0


	//   ....[2]....
        /*0074*/ 	.word	0x00000210


	//----- nvinfo : EIATTR_CBANK_PARAM_SIZE
	.align		4
.L_324:
        /*0078*/ 	.byte	0x03, 0x19
        /*007a*/ 	.short	0x0015


	//----- nvinfo : EIATTR_PARAM_CBANK
	.align		4
        /*007c*/ 	.byte	0x04, 0x0a
        /*007e*/ 	.short	(.L_326 - .L_325)
	.align		4
.L_325:
        /*0080*/ 	.word	index@(.nv.constant0._Z19bitonic_sort_kernelPiiiib)
        /*0084*/ 	.short	0x0380
        /*0086*/ 	.short	0x0015


	//----- nvinfo : EIATTR_SW_WAR
	.align		4
.L_326:
        /*0088*/ 	.byte	0x04, 0x36
        /*008a*/ 	.short	(.L_328 - .L_327)
.L_327:
        /*008c*/ 	.word	0x00000008
.L_328:


//--------------------- .nv.callgraph             --------------------------
	.section	.nv.callgraph,"",@"SHT_CUDA_CALLGRAPH"
	.align	4
	.sectionentsize	8
	.align		4
        /*0000*/ 	.word	0x00000000
	.align		4
        /*0004*/ 	.word	0xffffffff
	.align		4
        /*0008*/ 	.word	0x00000000
	.align		4
        /*000c*/ 	.word	0xfffffffe
	.align		4
        /*0010*/ 	.word	0x00000000
	.align		4
        /*0014*/ 	.word	0xfffffffd
	.align		4
        /*0018*/ 	.word	0x00000000
	.align		4
        /*001c*/ 	.word	0xfffffffc


//--------------------- .nv.constant4             --------------------------
	.section	.nv.constant4,"a",@progbits
	.align	8
	.align		8
.nv.constant4:
        /*0000*/ 	.dword	_ZN34_INTERNAL_c2a979a7_4_k_cu_c9145f9e4cuda3std3__45__cpo5beginE
	.align		8
        /*0008*/ 	.dword	_ZN34_INTERNAL_c2a979a7_4_k_cu_c9145f9e4cuda3std3__45__cpo3endE
	.align		8
        /*0010*/ 	.dword	_ZN34_INTERNAL_c2a979a7_4_k_cu_c9145f9e4cuda3std3__45__cpo6cbeginE
	.align		8
        /*0018*/ 	.dword	_ZN34_INTERNAL_c2a979a7_4_k_cu_c9145f9e4cuda3std3__45__cpo4cendE
	.align		8
        /*0020*/ 	.dword	_ZN34_INTERNAL_c2a979a7_4_k_cu_c9145f9e4cuda3std3__45__cpo6rbeginE
	.align		8
        /*0028*/ 	.dword	_ZN34_INTERNAL_c2a979a7_4_k_cu_c9145f9e4cuda3std3__45__cpo4rendE
	.align		8
        /*0030*/ 	.dword	_ZN34_INTERNAL_c2a979a7_4_k_cu_c9145f9e4cuda3std3__45__cpo7crbeginE
	.align		8
        /*0038*/ 	.dword	_ZN34_INTERNAL_c2a979a7_4_k_cu_c9145f9e4cuda3std3__45__cpo5crendE
	.align		8
        /*0040*/ 	.dword	_ZN34_INTERNAL_c2a979a7_4_k_cu_c9145f9e4cuda3std3__436_GLOBAL__N__c2a979a7_4_k_cu_c9145f9e6ignoreE
	.align		8
        /*0048*/ 	.dword	_ZN34_INTERNAL_c2a979a7_4_k_cu_c9145f9e4cuda3std3__419piecewise_constructE
	.align		8
        /*0050*/ 	.dword	_ZN34_INTERNAL_c2a979a7_4_k_cu_c9145f9e4cuda3std3__48in_placeE
	.align		8
        /*0058*/ 	.dword	_ZN34_INTERNAL_c2a979a7_4_k_cu_c9145f9e4cuda3std3__420unreachable_sentinelE
	.align		8
        /*0060*/ 	.dword	_ZN34_INTERNAL_c2a979a7_4_k_cu_c9145f9e4cuda3std3__47nulloptE
	.align		8
        /*0068*/ 	.dword	_ZN34_INTERNAL_c2a979a7_4_k_cu_c9145f9e4cuda3std3__48unexpectE
	.align		8
        /*0070*/ 	.dword	_ZN34_INTERNAL_c2a979a7_4_k_cu_c9145f9e4cuda3std6ranges3__45__cpo4swapE
	.align		8
        /*0078*/ 	.dword	_ZN34_INTERNAL_c2a979a7_4_k_cu_c9145f9e4cuda3std6ranges3__45__cpo9iter_moveE
	.align		8
        /*0080*/ 	.dword	_ZN34_INTERNAL_c2a979a7_4_k_cu_c9145f9e4cuda3std6ranges3__45__cpo5beginE
	.align		8
        /*0088*/ 	.dword	_ZN34_INTERNAL_c2a979a7_4_k_cu_c9145f9e4cuda3std6ranges3__45__cpo3endE
	.align		8
        /*0090*/ 	.dword	_ZN34_INTERNAL_c2a979a7_4_k_cu_c9145f9e4cuda3std6ranges3__45__cpo6cbeginE
	.align		8
        /*0098*/ 	.dword	_ZN34_INTERNAL_c2a979a7_4_k_cu_c9145f9e4cuda3std6ranges3__45__cpo4cendE
	.align		8
        /*00a0*/ 	.dword	_ZN34_INTERNAL_c2a979a7_4_k_cu_c9145f9e4cuda3std6ranges3__45__cpo7advanceE
	.align		8
        /*00a8*/ 	.dword	_ZN34_INTERNAL_c2a979a7_4_k_cu_c9145f9e4cuda3std6ranges3__45__cpo9iter_swapE
	.align		8
        /*00b0*/ 	.dword	_ZN34_INTERNAL_c2a979a7_4_k_cu_c9145f9e4cuda3std6ranges3__45__cpo4nextE
	.align		8
        /*00b8*/ 	.dword	_ZN34_INTERNAL_c2a979a7_4_k_cu_c9145f9e4cuda3std6ranges3__45__cpo4prevE
	.align		8
        /*00c0*/ 	.dword	_ZN34_INTERNAL_c2a979a7_4_k_cu_c9145f9e4cuda3std6ranges3__45__cpo4dataE
	.align		8
        /*00c8*/ 	.dword	_ZN34_INTERNAL_c2a979a7_4_k_cu_c9145f9e4cuda3std6ranges3__45__cpo5cdataE
	.align		8
        /*00d0*/ 	.dword	_ZN34_INTERNAL_c2a979a7_4_k_cu_c9145f9e4cuda3std6ranges3__45__cpo4sizeE
	.align		8
        /*00d8*/ 	.dword	_ZN34_INTERNAL_c2a979a7_4_k_cu_c9145f9e4cuda3std6ranges3__45__cpo5ssizeE
	.align		8
        /*00e0*/ 	.dword	_ZN34_INTERNAL_c2a979a7_4_k_cu_c9145f9e4cuda3std6ranges3__45__cpo8distanceE
	.align		8
        /*00e8*/ 	.dword	_ZN34_INTERNAL_c2a979a7_4_k_cu_c9145f9e6thrust24THRUST_300001_SM_1000_NS8cuda_cub3parE
	.align		8
        /*00f0*/ 	.dword	_ZN34_INTERNAL_c2a979a7_4_k_cu_c9145f9e6thrust24THRUST_300001_SM_1000_NS8cuda_cub10par_nosyncE
	.align		8
        /*00f8*/ 	.dword	_ZN34_INTERNAL_c2a979a7_4_k_cu_c9145f9e6thrust24THRUST_300001_SM_1000_NS6system6detail10sequential3seqE
	.align		8
        /*0100*/ 	.dword	_ZN34_INTERNAL_c2a979a7_4_k_cu_c9145f9e6thrust24THRUST_300001_SM_1000_NS6system3cpp3parE
	.align		8
        /*0108*/ 	.dword	_ZN34_INTERNAL_c2a979a7_4_k_cu_c9145f9e6thrust24THRUST_300001_SM_1000_NS12placeholders2_1E
	.align		8
        /*0110*/ 	.dword	_ZN34_INTERNAL_c2a979a7_4_k_cu_c9145f9e6thrust24THRUST_300001_SM_1000_NS12placeholders2_2E
	.align		8
        /*0118*/ 	.dword	_ZN34_INTERNAL_c2a979a7_4_k_cu_c9145f9e6thrust24THRUST_300001_SM_1000_NS12placeholders2_3E
	.align		8
        /*0120*/ 	.dword	_ZN34_INTERNAL_c2a979a7_4_k_cu_c9145f9e6thrust24THRUST_300001_SM_1000_NS12placeholders2_4E
	.align		8
        /*0128*/ 	.dword	_ZN34_INTERNAL_c2a979a7_4_k_cu_c9145f9e6thrust24THRUST_300001_SM_1000_NS12placeholders2_5E
	.align		8
        /*0130*/ 	.dword	_ZN34_INTERNAL_c2a979a7_4_k_cu_c9145f9e6thrust24THRUST_300001_SM_1000_NS12placeholders2_6E
	.align		8
        /*0138*/ 	.dword	_ZN34_INTERNAL_c2a979a7_4_k_cu_c9145f9e6thrust24THRUST_300001_SM_1000_NS12placeholders2_7E
	.align		8
        /*0140*/ 	.dword	_ZN34_INTERNAL_c2a979a7_4_k_cu_c9145f9e6thrust24THRUST_300001_SM_1000_NS12placeholders2_8E
	.align		8
        /*0148*/ 	.dword	_ZN34_INTERNAL_c2a979a7_4_k_cu_c9145f9e6thrust24THRUST_300001_SM_1000_NS12placeholders2_9E
	.align		8
        /*0150*/ 	.dword	_ZN34_INTERNAL_c2a979a7_4_k_cu_c9145f9e6thrust24THRUST_300001_SM_1000_NS12placeholders3_10E
	.align		8
        /*0158*/ 	.dword	_ZN34_INTERNAL_c2a979a7_4_k_cu_c9145f9e6thrust24THRUST_300001_SM_1000_NS3seqE
	.align		8
        /*0160*/ 	.dword	_ZN34_INTERNAL_c2a979a7_4_k_cu_c9145f9e6thrust24THRUST_300001_SM_1000_NS6deviceE


//--------------------- .text._ZN3cub18CUB_300001_SM_10006detail10radix_sort29DeviceRadixSortOnesweepKernelINS1_5radix10policy_hubIiNS0_8NullTypeEyE10Policy1000ELNS0_9SortOrderE0EiS6_yiiNS1_21identity_decomposer_tEEEvPT5_SC_PT3_PKSD_PT1_PKSH_PT2_PKSL_T4_iiT6_ --------------------------
	.section	.text._ZN3cub18CUB_300001_SM_10006detail10radix_sort29DeviceRadixSortOnesweepKernelINS1_5radix10policy_hubIiNS0_8NullTypeEyE10Policy1000ELNS0_9SortOrderE0EiS6_yiiNS1_21identity_decomposer_tEEEvPT5_SC_PT3_PKSD_PT1_PKSH_PT2_PKSL_T4_iiT6_,"ax",@progbits
	.align	128
        .global         _ZN3cub18CUB_300001_SM_10006detail10radix_sort29DeviceRadixSortOnesweepKernelINS1_5radix10policy_hubIiNS0_8NullTypeEyE10Policy1000ELNS0_9SortOrderE0EiS6_yiiNS1_21identity_decomposer_tEEEvPT5_SC_PT3_PKSD_PT1_PKSH_PT2_PKSL_T4_iiT6_
        .type           _ZN3cub18CUB_300001_SM_10006detail10radix_sort29DeviceRadixSortOnesweepKernelINS1_5radix10policy_hubIiNS0_8NullTypeEyE10Policy1000ELNS0_9SortOrderE0EiS6_yiiNS1_21identity_decomposer_tEEEvPT5_SC_PT3_PKSD_PT1_PKSH_PT2_PKSL_T4_iiT6_,@function
        .size           _ZN3cub18CUB_300001_SM_10006detail10radix_sort29DeviceRadixSortOnesweepKernelINS1_5radix10policy_hubIiNS0_8NullTypeEyE10Policy1000ELNS0_9SortOrderE0EiS6_yiiNS1_21identity_decomposer_tEEEvPT5_SC_PT3_PKSD_PT1_PKSH_PT2_PKSL_T4_iiT6_,(.L_x_256 - _ZN3cub18CUB_300001_SM_10006detail10radix_sort29DeviceRadixSortOnesweepKernelINS1_5radix10policy_hubIiNS0_8NullTypeEyE10Policy1000ELNS0_9SortOrderE0EiS6_yiiNS1_21identity_decomposer_tEEEvPT5_SC_PT3_PKSD_PT1_PKSH_PT2_PKSL_T4_iiT6_)
        .other          _ZN3cub18CUB_300001_SM_10006detail10radix_sort29DeviceRadixSortOnesweepKernelINS1_5radix10policy_hubIiNS0_8NullTypeEyE10Policy1000ELNS0_9SortOrderE0EiS6_yiiNS1_21identity_decomposer_tEEEvPT5_SC_PT3_PKSD_PT1_PKSH_PT2_PKSL_T4_iiT6_,@"STO_CUDA_ENTRY STV_DEFAULT"
_ZN3cub18CUB_300001_SM_10006detail10radix_sort29DeviceRadixSortOnesweepKernelINS1_5radix10policy_hubIiNS0_8NullTypeEyE10Policy1000ELNS0_9SortOrderE0EiS6_yiiNS1_21identity_decomposer_tEEEvPT5_SC_PT3_PKSD_PT1_PKSH_PT2_PKSL_T4_iiT6_:
.text._ZN3cub18CUB_300001_SM_10006detail10radix_sort29DeviceRadixSortOnesweepKernelINS1_5radix10policy_hubIiNS0_8NullTypeEyE10Policy1000ELNS0_9SortOrderE0EiS6_yiiNS1_21identity_decomposer_tEEEvPT5_SC_PT3_PKSD_PT1_PKSH_PT2_PKSL_T4_iiT6_:
[----:B------:R-:W-:Y:S01]  /*0000*/  LDC R1, c[0x0][0x37c] ;  /* 0x0000df00ff017b82 */ /* 0x000fe20000000800 */
[----:B------:R-:W0:Y:S01]  /*0010*/  S2R R3, SR_TID.X ;  /* 0x0000000000037919 */ /* 0x000e220000002100 */
[----:B------:R-:W1:Y:S01]  /*0020*/  LDCU.64 UR8, c[0x0][0x358] ;  /* 0x00006b00ff0877ac */ /* 0x000e620008000a00 */
[----:B------:R-:W-:Y:S01]  /*0030*/  BSSY.RECONVERGENT B0, `(.L_x_0) ;  /* 0x000000a000007945 */ /* 0x000fe20003800200 */
[----:B0-----:R-:W-:-:S13]  /*0040*/  ISETP.NE.AND P0, PT, R3, RZ, PT ;  /* 0x000000ff0300720c */ /* 0x001fda0003f05270 */
[----:B-1----:R-:W-:Y:S05]  /*0050*/  @P0 BRA `(.L_x_1) ;  /* 0x00000000001c0947 */ /* 0x002fea0003800000 */
[----:B------:R-:W0:Y:S01]  /*0060*/  LDC.64 R4, c[0x0][0x388] ;  /* 0x0000e200ff047b82 */ /* 0x000e220000000a00 */
[----:B------:R-:W-:-:S05]  /*0070*/  IMAD.MOV.U32 R7, RZ, RZ, 0x1 ;  /* 0x00000001ff077424 */ /* 0x000fca00078e00ff */
[----:B0-----:R-:W2:Y:S02]  /*0080*/  ATOMG.E.ADD.STRONG.GPU PT, R4, desc[UR8][R4.64], R7 ;  /* 0x80000007040479a8 */ /* 0x001ea400081ef108 */
[----:B------:R-:W0:Y:S01]  /*0090*/  S2UR UR5, SR_CgaCtaId ;  /* 0x00000000000579c3 */ /* 0x000e220000008800 */
[----:B------:R-:W-:Y:S02]  /*00a0*/  UMOV UR4, 0x400 ;  /* 0x0000040000047882 */ /* 0x000fe40000000000 */
[----:B0-----:R-:W-:-:S09]  /*00b0*/  ULEA UR4, UR5, UR4, 0x18 ;  /* 0x0000000405047291 */ /* 0x001fd2000f8ec0ff */
[----:B--2---:R0:W-:Y:S03]  /*00c0*/  STS [UR4+0x7200], R4 ;  /* 0x00720004ff007988 */ /* 0x0041e60008000804 */
.L_x_1:
[----:B------:R-:W-:Y:S05]  /*00d0*/  BSYNC.RECONVERGENT B0 ;  /* 0x0000000000007941 */ /* 0x000fea0003800200 */
.L_x_0:
[----:B------:R-:W1:Y:S08]  /*00e0*/  S2UR UR5, SR_CgaCtaId ;  /* 0x00000000000579c3 */ /* 0x000e700000008800 */
[----:B------:R-:W-:Y:S06]  /*00f0*/  BAR.SYNC.DEFER_BLOCKING 0x0 ;  /* 0x0000000000007b1d */ /* 0x000fec0000010000 */
[----:B------:R-:W-:Y:S01]  /*0100*/  UMOV UR4, 0x400 ;  /* 0x0000040000047882 */ /* 0x000fe20000000000 */
[----:B------:R-:W2:Y:S01]  /*0110*/  S2R R46, SR_LANEID ;  /* 0x00000000002e7919 */ /* 0x000ea20000000000 */
[----:B-1----:R-:W-:Y:S01]  /*0120*/  ULEA UR4, UR5, UR4, 0x18 ;  /* 0x0000000405047291 */ /* 0x002fe2000f8ec0ff */
[----:B------:R-:W1:Y:S08]  /*0130*/  LDCU UR5, c[0x0][0x3c0] ;  /* 0x00007800ff0577ac */ /* 0x000e700008000800 */
[----:B------:R-:W3:Y:S02]  /*0140*/  LDS R0, [UR4+0x7200] ;  /* 0x00720004ff007984 */ /* 0x000ee40008000800 */
[----:B---3--:R-:W-:-:S13]  /*0150*/  R2UR UR7, R0 ;  /* 0x00000000000772ca */ /* 0x008fda00000e0000 */
[----:B------:R-:W-:-:S04]  /*0160*/  UIMAD UR6, UR7, 0x1c80, URZ ;  /* 0x00001c80070678a4 */ /* 0x000fc8000f8e02ff */
[----:B------:R-:W-:Y:S02]  /*0170*/  UIADD3 UR10, UPT, UPT, UR6, 0x1c80, URZ ;  /* 0x00001c80060a7890 */ /* 0x000fe4000fffe0ff */
[----:B------:R-:W-:Y:S02]  /*0180*/  USHF.R.S32.HI UR11, URZ, 0x1f, UR6 ;  /* 0x0000001fff0b7899 */ /* 0x000fe40008011406 */
[----:B-1----:R-:W-:-:S09]  /*0190*/  UISETP.GT.AND UP0, UPT, UR10, UR5, UPT ;  /* 0x000000050a00728c */ /* 0x002fd2000bf04270 */
[----:B--2---:R-:W-:Y:S05]  /*01a0*/  BRA.U UP0, `(.L_x_2) ;  /* 0x0000000100707547 */ /* 0x004fea000b800000 */
[----:B------:R-:W0:Y:S01]  /*01b0*/  LDCU.64 UR12, c[0x0][0x3a8] ;  /* 0x00007500ff0c77ac */ /* 0x000e220008000a00 */
[C---:B------:R-:W-:Y:S02]  /*01c0*/  LOP3.LUT R0, R3.reuse, 0x1f, RZ, 0xc0, !PT ;  /* 0x0000001f03007812 */ /* 0x040fe400078ec0ff */
[----:B------:R-:W-:-:S05]  /*01d0*/  LOP3.LUT R5, R3, 0x3e0, RZ, 0xc0, !PT ;  /* 0x000003e003057812 */ /* 0x000fca00078ec0ff */
[----:B------:R-:W-:-:S05]  /*01e0*/  IMAD R0, R5, 0x13, R0 ;  /* 0x0000001305007824 */ /* 0x000fca00078e0200 */
[----:B------:R-:W-:-:S05]  /*01f0*/  IADD3 R0, P0, PT, R0, UR6, RZ ;  /* 0x0000000600007c10 */ /* 0x000fca000ff1e0ff */
[----:B------:R-:W-:Y:S01]  /*0200*/  IMAD.X R5, RZ, RZ, UR11, P0 ;  /* 0x0000000bff057e24 */ /* 0x000fe200080e06ff */
[----:B0-----:R-:W-:-:S04]  /*0210*/  LEA R4, P0, R0, UR12, 0x2 ;  /* 0x0000000c00047c11 */ /* 0x001fc8000f8010ff */
[----:B------:R-:W-:-:S05]  /*0220*/  LEA.HI.X R5, R0, UR13, R5, 0x2, P0 ;  /* 0x0000000d00057c11 */ /* 0x000fca00080f1405 */
[----:B------:R0:W5:Y:S04]  /*0230*/  LDG.E R44, desc[UR8][R4.64] ;  /* 0x00000008042c7981 */ /* 0x000168000c1e1900 */
        /* <DEDUP_REMOVED lines=17> */
[----:B------:R0:W5:Y:S01]  /*0350*/  LDG.E R24, desc[UR8][R4.64+0x900] ;  /* 0x0009000804187981 */ /* 0x000162000c1e1900 */
[----:B------:R-:W-:Y:S05]  /*0360*/  BRA `(.L_x_3) ;  /* 0x0000000400507947 */ /* 0x000fea0003800000 */
.L_x_2:
[C---:B------:R-:W-:Y:S01]  /*0370*/  LOP3.LUT R0, R3.reuse, 0x1f, RZ, 0xc0, !PT ;  /* 0x0000001f03007812 */ /* 0x040fe200078ec0ff */
[----:B------:R-:W1:Y:S01]  /*0380*/  LDCU.64 UR12, c[0x0][0x3a8] ;  /* 0x00007500ff0c77ac */ /* 0x000e620008000a00 */
[----:B------:R-:W-:Y:S01]  /*0390*/  LOP3.LUT R5, R3, 0x3e0, RZ, 0xc0, !PT ;  /* 0x000003e003057812 */ /* 0x000fe200078ec0ff */
[----:B------:R-:W-:Y:S01]  /*03a0*/  IMAD.MOV.U32 R44, RZ, RZ, 0x7fffffff ;  /* 0x7fffffffff2c7424 */ /* 0x000fe200078e00ff */
[----:B------:R-:W-:Y:S01]  /*03b0*/  UIADD3 UR5, UPT, UPT, -UR6, UR5, URZ ;  /* 0x0000000506057290 */ /* 0x000fe2000fffe1ff */
[----:B------:R-:W-:Y:S02]  /*03c0*/  IMAD.MOV.U32 R42, RZ, RZ, 0x7fffffff ;  /* 0x7fffffffff2a7424 */ /* 0x000fe400078e00ff */
[----:B------:R-:W-:Y:S02]  /*03d0*/  IMAD R7, R5, 0x13, R0 ;  /* 0x0000001305077824 */ /* 0x000fe400078e0200 */
[----:B------:R-:W-:Y:S02]  /*03e0*/  IMAD.MOV.U32 R43, RZ, RZ, 0x7fffffff ;  /* 0x7fffffffff2b7424 */ /* 0x000fe400078e00ff */
[C---:B------:R-:W-:Y:S01]  /*03f0*/  VIADD R0, R7.reuse, 0x20 ;  /* 0x0000002007007836 */ /* 0x040fe20000000000 */
[C---:B------:R-:W-:Y:S01]  /*0400*/  ISETP.GE.AND P1, PT, R7.reuse, UR5, PT ;  /* 0x0000000507007c0c */ /* 0x040fe2000bf26270 */
[----:B------:R-:W-:-:S02]  /*0410*/  VIADD R5, R7, 0x60 ;  /* 0x0000006007057836 */ /* 0x000fc40000000000 */
[C---:B0-----:R-:W-:Y:S01]  /*0420*/  VIADD R4, R7.reuse, 0x40 ;  /* 0x0000004007047836 */ /* 0x041fe20000000000 */
[----:B------:R-:W-:Y:S01]  /*0430*/  ISETP.GE.AND P2, PT, R0, UR5, PT ;  /* 0x0000000500007c0c */ /* 0x000fe2000bf46270 */
[C---:B------:R-:W-:Y:S01]  /*0440*/  VIADD R8, R7.reuse, 0xa0 ;  /* 0x000000a007087836 */ /* 0x040fe20000000000 */
[C---:B------:R-:W-:Y:S01]  /*0450*/  IADD3 R0, P0, PT, R7.reuse, UR6, RZ ;  /* 0x0000000607007c10 */ /* 0x040fe2000ff1e0ff */
[----:B------:R-:W-:Y:S01]  /*0460*/  VIADD R6, R7, 0x80 ;  /* 0x0000008007067836 */ /* 0x000fe20000000000 */
[----:B------:R-:W-:Y:S01]  /*0470*/  ISETP.GE.AND P4, PT, R5, UR5, PT ;  /* 0x0000000505007c0c */ /* 0x000fe2000bf86270 */
[----:B------:R-:W-:Y:S01]  /*0480*/  VIADD R9, R7, 0xc0 ;  /* 0x000000c007097836 */ /* 0x000fe20000000000 */
[----:B------:R-:W-:Y:S01]  /*0490*/  ISETP.GE.AND P3, PT, R4, UR5, PT ;  /* 0x0000000504007c0c */ /* 0x000fe2000bf66270 */
[----:B------:R-:W-:Y:S01]  /*04a0*/  IMAD.X R5, RZ, RZ, UR11, P0 ;  /* 0x0000000bff057e24 */ /* 0x000fe200080e06ff */
[----:B-1----:R-:W-:Y:S02]  /*04b0*/  LEA R4, P0, R0, UR12, 0x2 ;  /* 0x0000000c00047c11 */ /* 0x002fe4000f8010ff */
[----:B------:R-:W-:-:S02]  /*04c0*/  ISETP.GE.AND P6, PT, R8, UR5, PT ;  /* 0x0000000508007c0c */ /* 0x000fc4000bfc6270 */
[----:B------:R-:W-:Y:S01]  /*04d0*/  LEA.HI.X R5, R0, UR13, R5, 0x2, P0 ;  /* 0x0000000d00057c11 */ /* 0x000fe200080f1405 */
[----:B------:R-:W-:Y:S01]  /*04e0*/  VIADD R0, R7, 0xe0 ;  /* 0x000000e007007836 */ /* 0x000fe20000000000 */
[----:B------:R-:W-:Y:S01]  /*04f0*/  ISETP.GE.AND P5, PT, R6, UR5, PT ;  /* 0x0000000506007c0c */ /* 0x000fe2000bfa6270 */
[----:B------:R-:W-:Y:S01]  /*0500*/  IMAD.MOV.U32 R8, RZ, RZ, 0x7fffffff ;  /* 0x7fffffffff087424 */ /* 0x000fe200078e00ff */
[----:B------:R-:W-:Y:S01]  /*0510*/  ISETP.GE.AND P0, PT, R9, UR5, PT ;  /* 0x0000000509007c0c */ /* 0x000fe2000bf06270 */
[----:B------:R1:W5:Y:S01]  /*0520*/  @!P1 LDG.E R44, desc[UR8][R4.64] ;  /* 0x00000008042c9981 */ /* 0x000362000c1e1900 */
[----:B------:R-:W-:Y:S01]  /*0530*/  ISETP.GE.AND P1, PT, R0, UR5, PT ;  /* 0x0000000500007c0c */ /* 0x000fe2000bf26270 */
[C---:B------:R-:W-:Y:S02]  /*0540*/  VIADD R0, R7.reuse, 0x120 ;  /* 0x0000012007007836 */ /* 0x040fe40000000000 */
[----:B------:R1:W5:Y:S01]  /*0550*/  @!P3 LDG.E R42, desc[UR8][R4.64+0x100] ;  /* 0x00010008042ab981 */ /* 0x000362000c1e1900 */
[----:B------:R-:W-:-:S02]  /*0560*/  VIADD R6, R7, 0x100 ;  /* 0x0000010007067836 */ /* 0x000fc40000000000 */
[----:B------:R-:W-:Y:S01]  /*0570*/  ISETP.GE.AND P3, PT, R0, UR5, PT ;  /* 0x0000000500007c0c */ /* 0x000fe2000bf66270 */
[----:B------:R-:W-:Y:S01]  /*0580*/  VIADD R0, R7, 0x140 ;  /* 0x0000014007007836 */ /* 0x000fe20000000000 */
[----:B------:R1:W5:Y:S01]  /*0590*/  @!P4 LDG.E R8, desc[UR8][R4.64+0x180] ;  /* 0x000180080408c981 */ /* 0x000362000c1e1900 */
[----:B------:R-:W-:-:S03]  /*05a0*/  IMAD.MOV.U32 R10, RZ, RZ, 0x7fffffff ;  /* 0x7fffffffff0a7424 */ /* 0x000fc600078e00ff */
[----:B------:R-:W-:Y:S01]  /*05b0*/  ISETP.GE.AND P4, PT, R0, UR5, PT ;  /* 0x0000000500007c0c */ /* 0x000fe2000bf86270 */
[C---:B------:R-:W-:Y:S01]  /*05c0*/  VIADD R0, R7.reuse, 0x180 ;  /* 0x0000018007007836 */ /* 0x040fe20000000000 */
[----:B------:R1:W5:Y:S01]  /*05d0*/  @!P2 LDG.E R43, desc[UR8][R4.64+0x80] ;  /* 0x00008008042ba981 */ /* 0x000362000c1e1900 */
[----:B------:R-:W-:Y:S01]  /*05e0*/  ISETP.GE.AND P2, PT, R6, UR5, PT ;  /* 0x0000000506007c0c */ /* 0x000fe2000bf46270 */
[----:B------:R-:W-:Y:S02]  /*05f0*/  IMAD.MOV.U32 R12, RZ, RZ, 0x7fffffff ;  /* 0x7fffffffff0c7424 */ /* 0x000fe400078e00ff */
[----:B------:R1:W5:Y:S01]  /*0600*/  @!P6 LDG.E R10, desc[UR8][R4.64+0x280] ;  /* 0x00028008040ae981 */ /* 0x000362000c1e1900 */
[----:B------:R-:W-:Y:S01]  /*0610*/  ISETP.GE.AND P6, PT, R0, UR5, PT ;  /* 0x0000000500007c0c */ /* 0x000fe2000bfc6270 */
[C---:B------:R-:W-:Y:S02]  /*0620*/  VIADD R0, R7.reuse, 0x1a0 ;  /* 0x000001a007007836 */ /* 0x040fe40000000000 */
[----:B------:R-:W-:Y:S01]  /*0630*/  IMAD.MOV.U32 R9, RZ, RZ, 0x7fffffff ;  /* 0x7fffffffff097424 */ /* 0x000fe200078e00ff */
[----:B------:R1:W5:Y:S01]  /*0640*/  @!P0 LDG.E R12, desc[UR8][R4.64+0x300] ;  /* 0x00030008040c8981 */ /* 0x000362000c1e1900 */
[----:B------:R-:W-:Y:S01]  /*0650*/  VIADD R6, R7, 0x160 ;  /* 0x0000016007067836 */ /* 0x000fe20000000000 */
[----:B------:R-:W-:Y:S01]  /*0660*/  ISETP.GE.AND P0, PT, R0, UR5, PT ;  /* 0x0000000500007c0c */ /* 0x000fe2000bf06270 */
[----:B------:R-:W-:-:S02]  /*0670*/  IMAD.MOV.U32 R14, RZ, RZ, 0x7fffffff ;  /* 0x7fffffffff0e7424 */ /* 0x000fc400078e00ff */
[C---:B------:R-:W-:Y:S01]  /*0680*/  VIADD R0, R7.reuse, 0x1e0 ;  /* 0x000001e007007836 */ /* 0x040fe20000000000 */
[----:B------:R1:W5:Y:S01]  /*0690*/  @!P5 LDG.E R9, desc[UR8][R4.64+0x200] ;  /* 0x000200080409d981 */ /* 0x000362000c1e1900 */
[----:B------:R-:W-:Y:S01]  /*06a0*/  ISETP.GE.AND P5, PT, R6, UR5, PT ;  /* 0x0000000506007c0c */ /* 0x000fe2000bfa6270 */
[----:B------:R-:W-:Y:S02]  /*06b0*/  IMAD.MOV.U32 R13, RZ, RZ, 0x7fffffff ;  /* 0x7fffffffff0d7424 */ /* 0x000fe400078e00ff */
[----:B------:R1:W5:Y:S01]  /*06c0*/  @!P2 LDG.E R14, desc[UR8][R4.64+0x400] ;  /* 0x00040008040ea981 */ /* 0x000362000c1e1900 */
[----:B------:R-:W-:Y:S01]  /*06d0*/  IMAD.MOV.U32 R15, RZ, RZ, 0x7fffffff ;  /* 0x7fffffffff0f7424 */ /* 0x000fe200078e00ff */
[----:B------:R-:W-:Y:S01]  /*06e0*/  ISETP.GE.AND P2, PT, R0, UR5, PT ;  /* 0x0000000500007c0c */ /* 0x000fe2000bf46270 */
[C---:B------:R-:W-:Y:S01]  /*06f0*/  VIADD R6, R7.reuse, 0x1c0 ;  /* 0x000001c007067836 */ /* 0x040fe20000000000 */
[----:B------:R1:W5:Y:S01]  /*0700*/  @!P1 LDG.E R13, desc[UR8][R4.64+0x380] ;  /* 0x00038008040d9981 */ /* 0x000362000c1e1900 */
[----:B------:R-:W-:-:S02]  /*0710*/  VIADD R0, R7, 0x200 ;  /* 0x0000020007007836 */ /* 0x000fc40000000000 */
[----:B------:R-:W-:Y:S01]  /*0720*/  IMAD.MOV.U32 R16, RZ, RZ, 0x7fffffff ;  /* 0x7fffffffff107424 */ /* 0x000fe200078e00ff */
[----:B------:R1:W5:Y:S01]  /*0730*/  @!P3 LDG.E R15, desc[UR8][R4.64+0x480] ;  /* 0x00048008040fb981 */ /* 0x000362000c1e1900 */
[----:B------:R-:W-:Y:S01]  /*0740*/  IMAD.MOV.U32 R17, RZ, RZ, 0x7fffffff ;  /* 0x7fffffffff117424 */ /* 0x000fe200078e00ff */
[----:B------:R-:W-:Y:S01]  /*0750*/  ISETP.GE.AND P1, PT, R6, UR5, PT ;  /* 0x0000000506007c0c */ /* 0x000fe2000bf26270 */
[C---:B------:R-:W-:Y:S01]  /*0760*/  VIADD R6, R7.reuse, 0x220 ;  /* 0x0000022007067836 */ /* 0x040fe20000000000 */
[----:B------:R-:W-:Y:S01]  /*0770*/  ISETP.GE.AND P3, PT, R0, UR5, PT ;  /* 0x0000000500007c0c */ /* 0x000fe2000bf66270 */
[----:B------:R-:W-:Y:S01]  /*0780*/  VIADD R0, R7, 0x240 ;  /* 0x0000024007007836 */ /* 0x000fe20000000000 */
[----:B------:R1:W5:Y:S02]  /*0790*/  @!P4 LDG.E R16, desc[UR8][R4.64+0x500] ;  /* 0x000500080410c981 */ /* 0x000364000c1e1900 */
[----:B------:R-:W-:Y:S02]  /*07a0*/  ISETP.GE.AND P4, PT, R6, UR5, PT ;  /* 0x0000000506007c0c */ /* 0x000fe4000bf86270 */
[----:B------:R1:W5:Y:S01]  /*07b0*/  @!P5 LDG.E R17, desc[UR8][R4.64+0x580] ;  /* 0x000580080411d981 */ /* 0x000362000c1e1900 */
[----:B------:R-:W-:Y:S01]  /*07c0*/  ISETP.GE.AND P5, PT, R0, UR5, PT ;  /* 0x0000000500007c0c */ /* 0x000fe2000bfa6270 */
[----:B------:R-:W-:-:S02]  /*07d0*/  IMAD.MOV.U32 R18, RZ, RZ, 0x7fffffff ;  /* 0x7fffffffff127424 */ /* 0x000fc400078e00ff */
[----:B------:R-:W-:Y:S02]  /*07e0*/  IMAD.MOV.U32 R19, RZ, RZ, 0x7fffffff ;  /* 0x7fffffffff137424 */ /* 0x000fe400078e00ff */
[----:B------:R-:W-:Y:S02]  /*07f0*/  IMAD.MOV.U32 R20, RZ, RZ, 0x7fffffff ;  /* 0x7fffffffff147424 */ /* 0x000fe400078e00ff */
[----:B------:R-:W-:Y:S01]  /*0800*/  IMAD.MOV.U32 R21, RZ, RZ, 0x7fffffff ;  /* 0x7fffffffff157424 */ /* 0x000fe200078e00ff */
[----:B------:R1:W5:Y:S01]  /*0810*/  @!P6 LDG.E R18, desc[UR8][R4.64+0x600] ;  /* 0x000600080412e981 */ /* 0x000362000c1e1900 */
[----:B------:R-:W-:Y:S02]  /*0820*/  IMAD.MOV.U32 R22, RZ, RZ, 0x7fffffff ;  /* 0x7fffffffff167424 */ /* 0x000fe400078e00ff */
[----:B------:R-:W-:Y:S01]  /*0830*/  IMAD.MOV.U32 R23, RZ, RZ, 0x7fffffff ;  /* 0x7fffffffff177424 */ /* 0x000fe200078e00ff */
[----:B------:R1:W5:Y:S01]  /*0840*/  @!P0 LDG.E R19, desc[UR8][R4.64+0x680] ;  /* 0x0006800804138981 */ /* 0x000362000c1e1900 */
[----:B------:R-:W-:-:S03]  /*0850*/  IMAD.MOV.U32 R24, RZ, RZ, 0x7fffffff ;  /* 0x7fffffffff187424 */ /* 0x000fc600078e00ff */
[----:B------:R1:W5:Y:S04]  /*0860*/  @!P1 LDG.E R20, desc[UR8][R4.64+0x700] ;  /* 0x0007000804149981 */ /* 0x000368000c1e1900 */
[----:B------:R1:W5:Y:S04]  /*0870*/  @!P2 LDG.E R21, desc[UR8][R4.64+0x780] ;  /* 0x000780080415a981 */ /* 0x000368000c1e1900 */
[----:B------:R1:W5:Y:S04]  /*0880*/  @!P3 LDG.E R22, desc[UR8][R4.64+0x800] ;  /* 0x000800080416b981 */ /* 0x000368000c1e1900 */
[----:B------:R1:W5:Y:S04]  /*0890*/  @!P4 LDG.E R23, desc[UR8][R4.64+0x880] ;  /* 0x000880080417c981 */ /* 0x000368000c1e1900 */
[----:B------:R1:W5:Y:S02]  /*08a0*/  @!P5 LDG.E R24, desc[UR8][R4.64+0x900] ;  /* 0x000900080418d981 */ /* 0x000364000c1e1900 */
.L_x_3:
[----:B01----:R-:W-:Y:S01]  /*08b0*/  VIMNMX R5, PT, PT, R46, 0xe0, !PT ;  /* 0x000000e02e057848 */ /* 0x003fe20007fe0100 */
[----:B------:R-:W0:Y:S01]  /*08c0*/  LDCU UR5, c[0x0][0x3c8] ;  /* 0x00007900ff0577ac */ /* 0x000e220008000800 */
[----:B------:R-:W-:Y:S01]  /*08d0*/  SHF.R.U32.HI R0, RZ, 0x5, R3 ;  /* 0x00000005ff007819 */ /* 0x000fe20000011603 */
[----:B------:R-:W-:Y:S01]  /*08e0*/  BSSY.RECONVERGENT B0, `(.L_x_4) ;  /* 0x0000026000007945 */ /* 0x000fe20003800200 */
[--C-:B------:R-:W-:Y:S01]  /*08f0*/  IADD3 R5, PT, PT, R5, 0x1f, -R46.reuse ;  /* 0x0000001f05057810 */ /* 0x100fe20007ffe82e */
[----:B------:R-:W-:Y:S01]  /*0900*/  UMOV UR6, 0xffffffff ;  /* 0xffffffff00067882 */ /* 0x000fe20000000000 */
[----:B------:R-:W-:Y:S02]  /*0910*/  IMAD.MOV.U32 R7, RZ, RZ, R46 ;  /* 0x000000ffff077224 */ /* 0x000fe400078e002e */
[C---:B------:R-:W-:Y:S02]  /*0920*/  ISETP.GE.U32.AND P0, PT, R5.reuse, 0x1e0, PT ;  /* 0x000001e00500780c */ /* 0x040fe40003f06070 */
[----:B------:R-:W-:Y:S01]  /*0930*/  LEA.HI R6, R5, 0x1, RZ, 0x1b ;  /* 0x0000000105067811 */ /* 0x000fe200078fd8ff */
[----:B------:R-:W-:-:S03]  /*0940*/  IMAD.SHL.U32 R5, R0, 0x400, RZ ;  /* 0x0000040000057824 */ /* 0x000fc600078e00ff */
[----:B------:R-:W-:-:S04]  /*0950*/  LOP3.LUT R25, R6, 0xf, RZ, 0xc0, !PT ;  /* 0x0000000f06197812 */ /* 0x000fc800078ec0ff */
[----:B------:R-:W-:Y:S01]  /*0960*/  ISETP.NE.AND P1, PT, R25, RZ, PT ;  /* 0x000000ff1900720c */ /* 0x000fe20003f25270 */
[----:B0-----:R-:W-:Y:S02]  /*0970*/  USHF.L.U32 UR5, UR6, UR5, URZ ;  /* 0x0000000506057299 */ /* 0x001fe400080006ff */
[----:B------:R-:W-:Y:S10]  /*0980*/  @!P0 BRA `(.L_x_5) ;  /* 0x00000000006c8947 */ /* 0x000ff40003800000 */
[----:B------:R-:W-:Y:S01]  /*0990*/  IMAD R4, R46, 0x4, R5 ;  /* 0x000000042e047824 */ /* 0x000fe200078e0205 */
[----:B------:R-:W-:Y:S01]  /*09a0*/  LOP3.LUT R0, R6, 0xffffff0, RZ, 0xc0, !PT ;  /* 0x0ffffff006007812 */ /* 0x000fe200078ec0ff */
[----:B------:R-:W-:Y:S02]  /*09b0*/  IMAD.U32 R11, RZ, RZ, UR4 ;  /* 0x00000004ff0b7e24 */ /* 0x000fe4000f8e00ff */
[----:B------:R-:W-:Y:S02]  /*09c0*/  IMAD.MOV.U32 R7, RZ, RZ, R46 ;  /* 0x000000ffff077224 */ /* 0x000fe400078e002e */
[----:B------:R-:W-:Y:S01]  /*09d0*/  IMAD.MOV R0, RZ, RZ, -R0 ;  /* 0x000000ffff007224 */ /* 0x000fe200078e0a00 */
[----:B------:R-:W-:-:S07]  /*09e0*/  IADD3 R4, PT, PT, R4, 0x400, R11 ;  /* 0x0000040004047810 */ /* 0x000fce0007ffe00b */
.L_x_6:
[----:B------:R-:W-:Y:S01]  /*09f0*/  VIADD R0, R0, 0x10 ;  /* 0x0000001000007836 */ /* 0x000fe20000000000 */
[----:B------:R-:W-:Y:S01]  /*0a00*/  STS [R4+-0x400], RZ ;  /* 0xfffc00ff04007388 */ /* 0x000fe20000000800 */
[----:B------:R-:W-:-:S03]  /*0a10*/  VIADD R7, R7, 0x200 ;  /* 0x0000020007077836 */ /* 0x000fc60000000000 */
[----:B------:R-:W-:Y:S01]  /*0a20*/  ISETP.NE.AND P0, PT, R0, RZ, PT ;  /* 0x000000ff0000720c */ /* 0x000fe20003f05270 */
[----:B------:R-:W-:Y:S04]  /*0a30*/  STS [R4+-0x380], RZ ;  /* 0xfffc80ff04007388 */ /* 0x000fe80000000800 */
[----:B------:R-:W-:Y:S04]  /*0a40*/  STS [R4+-0x300], RZ ;  /* 0xfffd00ff04007388 */ /* 0x000fe80000000800 */
[----:B------:R-:W-:Y:S04]  /*0a50*/  STS [R4+-0x280], RZ ;  /* 0xfffd80ff04007388 */ /* 0x000fe80000000800 */
[----:B------:R-:W-:Y:S04]  /*0a60*/  STS [R4+-0x200], RZ ;  /* 0xfffe00ff04007388 */ /* 0x000fe80000000800 */
[----:B------:R-:W-:Y:S04]  /*0a70*/  STS [R4+-0x180], RZ ;  /* 0xfffe80ff04007388 */ /* 0x000fe80000000800 */
[----:B------:R-:W-:Y:S04]  /*0a80*/  STS [R4+-0x100], RZ ;  /* 0xffff00ff04007388 */ /* 0x000fe80000000800 */
[----:B------:R-:W-:Y:S04]  /*0a90*/  STS [R4+-0x80], RZ ;  /* 0xffff80ff04007388 */ /* 0x000fe80000000800 */
[----:B------:R-:W-:Y:S04]  /*0aa0*/  STS [R4], RZ ;  /* 0x000000ff04007388 */ /* 0x000fe80000000800 */
[----:B------:R-:W-:Y:S04]  /*0ab0*/  STS [R4+0x80], RZ ;  /* 0x000080ff04007388 */ /* 0x000fe80000000800 */
[----:B------:R-:W-:Y:S04]  /*0ac0*/  STS [R4+0x100], RZ ;  /* 0x000100ff04007388 */ /* 0x000fe80000000800 */
[----:B------:R-:W-:Y:S04]  /*0ad0*/  STS [R4+0x180], RZ ;  /* 0x000180ff04007388 */ /* 0x000fe80000000800 */
[----:B------:R-:W-:Y:S04]  /*0ae0*/  STS [R4+0x200], RZ ;  /* 0x000200ff04007388 */ /* 0x000fe80000000800 */
[----:B------:R-:W-:Y:S04]  /*0af0*/  STS [R4+0x280], RZ ;  /* 0x000280ff04007388 */ /* 0x000fe80000000800 */
[----:B------:R-:W-:Y:S04]  /*0b00*/  STS [R4+0x300], RZ ;  /* 0x000300ff04007388 */ /* 0x000fe80000000800 */
[----:B------:R0:W-:Y:S02]  /*0b10*/  STS [R4+0x380], RZ ;  /* 0x000380ff04007388 */ /* 0x0001e40000000800 */
[----:B0-----:R-:W-:Y:S01]  /*0b20*/  VIADD R4, R4, 0x800 ;  /* 0x0000080004047836 */ /* 0x001fe20000000000 */
[----:B------:R-:W-:Y:S06]  /*0b30*/  @P0 BRA `(.L_x_6) ;  /* 0xfffffffc00ac0947 */ /* 0x000fec000383ffff */
.L_x_5:
[----:B------:R-:W-:Y:S05]  /*0b40*/  BSYNC.RECONVERGENT B0 ;  /* 0x0000000000007941 */ /* 0x000fea0003800200 */
.L_x_4:
[----:B------:R-:W-:Y:S01]  /*0b50*/  BSSY.RECONVERGENT B0, `(.L_x_7) ;  /* 0x0000026000007945 */ /* 0x000fe20003800200 */
[----:B------:R-:W-:-:S03]  /*0b60*/  VIADD R4, R5, UR4 ;  /* 0x0000000405047c36 */ /* 0x000fc60008000000 */
[----:B------:R-:W-:Y:S05]  /*0b70*/  @!P1 BRA `(.L_x_8) ;  /* 0x00000000008c9947 */ /* 0x000fea0003800000 */
[----:B------:R-:W-:Y:S01]  /*0b80*/  ISETP.GE.U32.AND P0, PT, R25, 0x8, PT ;  /* 0x000000081900780c */ /* 0x000fe20003f06070 */
[----:B------:R-:W-:Y:S01]  /*0b90*/  BSSY.RECONVERGENT B1, `(.L_x_9) ;  /* 0x000000e000017945 */ /* 0x000fe20003800200 */
[----:B------:R-:W-:-:S04]  /*0ba0*/  LOP3.LUT R11, R6, 0x7, RZ, 0xc0, !PT ;  /* 0x00000007060b7812 */ /* 0x000fc800078ec0ff */
[----:B------:R-:W-:-:S07]  /*0bb0*/  ISETP.NE.AND P1, PT, R11, RZ, PT ;  /* 0x000000ff0b00720c */ /* 0x000fce0003f25270 */
[----:B------:R-:W-:Y:S06]  /*0bc0*/  @!P0 BRA `(.L_x_10) ;  /* 0x0000000000288947 */ /* 0x000fec0003800000 */
[C---:B------:R-:W-:Y:S02]  /*0bd0*/  IMAD R0, R7.reuse, 0x4, R4 ;  /* 0x0000000407007824 */ /* 0x040fe400078e0204 */
[----:B------:R-:W-:-:S03]  /*0be0*/  VIADD R7, R7, 0x100 ;  /* 0x0000010007077836 */ /* 0x000fc60000000000 */
[----:B------:R0:W-:Y:S04]  /*0bf0*/  STS [R0], RZ ;  /* 0x000000ff00007388 */ /* 0x0001e80000000800 */
[----:B------:R0:W-:Y:S04]  /*0c00*/  STS [R0+0x80], RZ ;  /* 0x000080ff00007388 */ /* 0x0001e80000000800 */
[----:B------:R0:W-:Y:S04]  /*0c10*/  STS [R0+0x100], RZ ;  /* 0x000100ff00007388 */ /* 0x0001e80000000800 */
[----:B------:R0:W-:Y:S04]  /*0c20*/  STS [R0+0x180], RZ ;  /* 0x000180ff00007388 */ /* 0x0001e80000000800 */
[----:B------:R0:W-:Y:S04]  /*0c30*/  STS [R0+0x200], RZ ;  /* 0x000200ff00007388 */ /* 0x0001e80000000800 */
[----:B------:R0:W-:Y:S04]  /*0c40*/  STS [R0+0x280], RZ ;  /* 0x000280ff00007388 */ /* 0x0001e80000000800 */
[----:B------:R0:W-:Y:S04]  /*0c50*/  STS [R0+0x300], RZ ;  /* 0x000300ff00007388 */ /* 0x0001e80000000800 */
[----:B------:R0:W-:Y:S02]  /*0c60*/  STS [R0+0x380], RZ ;  /* 0x000380ff00007388 */ /* 0x0001e40000000800 */
.L_x_10:
[----:B------:R-:W-:Y:S05]  /*0c70*/  BSYNC.RECONVERGENT B1 ;  /* 0x0000000000017941 */ /* 0x000fea0003800200 */
.L_x_9:
[----:B------:R-:W-:Y:S05]  /*0c80*/  @!P1 BRA `(.L_x_8) ;  /* 0x0000000000489947 */ /* 0x000fea0003800000 */
[----:B------:R-:W-:Y:S02]  /*0c90*/  ISETP.GE.U32.AND P0, PT, R11, 0x4, PT ;  /* 0x000000040b00780c */ /* 0x000fe40003f06070 */
[----:B------:R-:W-:-:S04]  /*0ca0*/  LOP3.LUT R6, R6, 0x3, RZ, 0xc0, !PT ;  /* 0x0000000306067812 */ /* 0x000fc800078ec0ff */
[----:B------:R-:W-:-:S07]  /*0cb0*/  ISETP.NE.AND P1, PT, R6, RZ, PT ;  /* 0x000000ff0600720c */ /* 0x000fce0003f25270 */
[C---:B0-----:R-:W-:Y:S02]  /*0cc0*/  @P0 IMAD R0, R7.reuse, 0x4, R4 ;  /* 0x0000000407000824 */ /* 0x041fe400078e0204 */
[----:B------:R-:W-:-:S03]  /*0cd0*/  @P0 VIADD R7, R7, 0x80 ;  /* 0x0000008007070836 */ /* 0x000fc60000000000 */
[----:B------:R1:W-:Y:S04]  /*0ce0*/  @P0 STS [R0], RZ ;  /* 0x000000ff00000388 */ /* 0x0003e80000000800 */
[----:B------:R1:W-:Y:S04]  /*0cf0*/  @P0 STS [R0+0x80], RZ ;  /* 0x000080ff00000388 */ /* 0x0003e80000000800 */
[----:B------:R1:W-:Y:S04]  /*0d00*/  @P0 STS [R0+0x100], RZ ;  /* 0x000100ff00000388 */ /* 0x0003e80000000800 */
[----:B------:R1:W-:Y:S01]  /*0d10*/  @P0 STS [R0+0x180], RZ ;  /* 0x000180ff00000388 */ /* 0x0003e20000000800 */
[----:B------:R-:W-:Y:S05]  /*0d20*/  @!P1 BRA `(.L_x_8) ;  /* 0x0000000000209947 */ /* 0x000fea0003800000 */
[----:B------:R-:W-:Y:S02]  /*0d30*/  IMAD R5, R7, 0x4, R5 ;  /* 0x0000000407057824 */ /* 0x000fe400078e0205 */
[----:B------:R-:W-:Y:S02]  /*0d40*/  IMAD.MOV R6, RZ, RZ, -R6 ;  /* 0x000000ffff067224 */ /* 0x000fe400078e0a06 */
[----:B------:R-:W-:-:S07]  /*0d50*/  VIADD R5, R5, UR4 ;  /* 0x0000000405057c36 */ /* 0x000fce0008000000 */
.L_x_11:
[----:B------:R-:W-:Y:S01]  /*0d60*/  VIADD R6, R6, 0x1 ;  /* 0x0000000106067836 */ /* 0x000fe20000000000 */
[----:B------:R0:W-:Y:S04]  /*0d70*/  STS [R5], RZ ;  /* 0x000000ff05007388 */ /* 0x0001e80000000800 */
[----:B------:R-:W-:Y:S01]  /*0d80*/  ISETP.NE.AND P0, PT, R6, RZ, PT ;  /* 0x000000ff0600720c */ /* 0x000fe20003f05270 */
[----:B0-----:R-:W-:-:S12]  /*0d90*/  VIADD R5, R5, 0x80 ;  /* 0x0000008005057836 */ /* 0x001fd80000000000 */
[----:B------:R-:W-:Y:S05]  /*0da0*/  @P0 BRA `(.L_x_11) ;  /* 0xfffffffc00ec0947 */ /* 0x000fea000383ffff */
.L_x_8:
[----:B------:R-:W-:Y:S05]  /*0db0*/  BSYNC.RECONVERGENT B0 ;  /* 0x0000000000007941 */ /* 0x000fea0003800200 */
.L_x_7:
[----:B------:R-:W2:Y:S01]  /*0dc0*/  LDCU UR6, c[0x0][0x3c4] ;  /* 0x00007880ff0677ac */ /* 0x000ea20008000800 */
[----:B-----5:R-:W-:Y:S01]  /*0dd0*/  LOP3.LUT R45, R44, 0x80000000, RZ, 0x3c, !PT ;  /* 0x800000002c2d7812 */ /* 0x020fe200078e3cff */
[----:B------:R-:W-:Y:S01]  /*0de0*/  BSSY.RECONVERGENT B0, `(.L_x_12) ;  /* 0x0000089000007945 */ /* 0x000fe20003800200 */
[----:B------:R-:W-:Y:S02]  /*0df0*/  LOP3.LUT R6, R43, 0x80000000, RZ, 0x3c, !PT ;  /* 0x800000002b067812 */ /* 0x000fe400078e3cff */
[----:B01----:R-:W-:Y:S02]  /*0e00*/  LOP3.LUT R0, R42, 0x80000000, RZ, 0x3c, !PT ;  /* 0x800000002a007812 */ /* 0x003fe400078e3cff */
[----:B------:R-:W-:Y:S02]  /*0e10*/  LOP3.LUT R41, R8, 0x80000000, RZ, 0x3c, !PT ;  /* 0x8000000008297812 */ /* 0x000fe400078e3cff */
[----:B------:R-:W-:Y:S02]  /*0e20*/  LOP3.LUT R40, R9, 0x80000000, RZ, 0x3c, !PT ;  /* 0x8000000009287812 */ /* 0x000fe400078e3cff */
[----:B------:R-:W-:-:S02]  /*0e30*/  LOP3.LUT R39, R10, 0x80000000, RZ, 0x3c, !PT ;  /* 0x800000000a277812 */ /* 0x000fc400078e3cff */
[----:B------:R-:W-:Y:S02]  /*0e40*/  LOP3.LUT R38, R13, 0x80000000, RZ, 0x3c, !PT ;  /* 0x800000000d267812 */ /* 0x000fe400078e3cff */
[----:B------:R-:W-:Y:S02]  /*0e50*/  LOP3.LUT R37, R14, 0x80000000, RZ, 0x3c, !PT ;  /* 0x800000000e257812 */ /* 0x000fe400078e3cff */
[----:B------:R-:W-:Y:S02]  /*0e60*/  LOP3.LUT R36, R15, 0x80000000, RZ, 0x3c, !PT ;  /* 0x800000000f247812 */ /* 0x000fe400078e3cff */
[----:B--2---:R-:W-:Y:S02]  /*0e70*/  SHF.R.U32.HI R47, RZ, UR6, R45 ;  /* 0x00000006ff2f7c19 */ /* 0x004fe4000801162d */
[----:B------:R-:W-:Y:S02]  /*0e80*/  SHF.R.U32.HI R7, RZ, UR6, R6 ;  /* 0x00000006ff077c19 */ /* 0x000fe40008011606 */
[----:B------:R-:W-:-:S02]  /*0e90*/  LOP3.LUT R47, R47, UR5, RZ, 0x30, !PT ;  /* 0x000000052f2f7c12 */ /* 0x000fc4000f8e30ff */
[----:B------:R-:W-:Y:S02]  /*0ea0*/  SHF.R.U32.HI R11, RZ, UR6, R0 ;  /* 0x00000006ff0b7c19 */ /* 0x000fe40008011600 */
[----:B------:R-:W-:Y:S01]  /*0eb0*/  SHF.R.U32.HI R25, RZ, UR6, R41 ;  /* 0x00000006ff197c19 */ /* 0x000fe20008011629 */
[----:B------:R-:W-:Y:S01]  /*0ec0*/  IMAD R5, R47, 0x4, R4 ;  /* 0x000000042f057824 */ /* 0x000fe200078e0204 */
[----:B------:R-:W-:Y:S01]  /*0ed0*/  LOP3.LUT R7, R7, UR5, RZ, 0x30, !PT ;  /* 0x0000000507077c12 */ /* 0x000fe2000f8e30ff */
[----:B------:R-:W-:Y:S01]  /*0ee0*/  NOP ;  /* 0x0000000000007918 */ /* 0x000fe20000000000 */
[----:B------:R-:W-:Y:S02]  /*0ef0*/  SHF.R.U32.HI R26, RZ, UR6, R40 ;  /* 0x00000006ff1a7c19 */ /* 0x000fe40008011628 */
[----:B------:R0:W-:Y:S01]  /*0f00*/  ATOMS.POPC.INC.32 RZ, [R5+URZ] ;  /* 0x0000000005ff7f8c */ /* 0x0001e2000d8000ff */
[----:B------:R-:W-:Y:S01]  /*0f10*/  LOP3.LUT R11, R11, UR5, RZ, 0x30, !PT ;  /* 0x000000050b0b7c12 */ /* 0x000fe2000f8e30ff */
[----:B------:R-:W-:Y:S01]  /*0f20*/  IMAD R7, R7, 0x4, R4 ;  /* 0x0000000407077824 */ /* 0x000fe200078e0204 */
[----:B------:R-:W-:-:S02]  /*0f30*/  SHF.R.U32.HI R27, RZ, UR6, R39 ;  /* 0x00000006ff1b7c19 */ /* 0x000fc40008011627 */
[----:B------:R-:W-:Y:S01]  /*0f40*/  LOP3.LUT R25, R25, UR5, RZ, 0x30, !PT ;  /* 0x0000000519197c12 */ /* 0x000fe2000f8e30ff */
[--C-:B------:R-:W-:Y:S01]  /*0f50*/  IMAD R11, R11, 0x4, R4.reuse ;  /* 0x000000040b0b7824 */ /* 0x100fe200078e0204 */
[----:B------:R-:W-:Y:S01]  /*0f60*/  LOP3.LUT R27, R27, UR5, RZ, 0x30, !PT ;  /* 0x000000051b1b7c12 */ /* 0x000fe2000f8e30ff */
[----:B------:R1:W-:Y:S01]  /*0f70*/  ATOMS.POPC.INC.32 RZ, [R7+URZ] ;  /* 0x0000000007ff7f8c */ /* 0x0003e2000d8000ff */
[----:B0-----:R-:W-:Y:S01]  /*0f80*/  LOP3.LUT R5, R26, UR5, RZ, 0x30, !PT ;  /* 0x000000051a057c12 */ /* 0x001fe2000f8e30ff */
[--C-:B------:R-:W-:Y:S01]  /*0f90*/  IMAD R25, R25, 0x4, R4.reuse ;  /* 0x0000000419197824 */ /* 0x100fe200078e0204 */
[----:B------:R-:W-:Y:S01]  /*0fa0*/  LOP3.LUT R26, R12, 0x80000000, RZ, 0x3c, !PT ;  /* 0x800000000c1a7812 */ /* 0x000fe200078e3cff */
[----:B------:R0:W-:Y:S01]  /*0fb0*/  ATOMS.POPC.INC.32 RZ, [R11+URZ] ;  /* 0x000000000bff7f8c */ /* 0x0001e2000d8000ff */
[----:B------:R-:W-:Y:S01]  /*0fc0*/  LOP3.LUT R35, R16, 0x80000000, RZ, 0x3c, !PT ;  /* 0x8000000010237812 */ /* 0x000fe200078e3cff */
[----:B------:R-:W-:Y:S01]  /*0fd0*/  IMAD R5, R5, 0x4, R4 ;  /* 0x0000000405057824 */ /* 0x000fe200078e0204 */
[----:B------:R-:W-:Y:S01]  /*0fe0*/  SHF.R.U32.HI R26, RZ, UR6, R26 ;  /* 0x00000006ff1a7c19 */ /* 0x000fe2000801161a */
[----:B------:R-:W-:Y:S01]  /*0ff0*/  IMAD R27, R27, 0x4, R4 ;  /* 0x000000041b1b7824 */ /* 0x000fe200078e0204 */
[----:B------:R2:W-:Y:S01]  /*1000*/  ATOMS.POPC.INC.32 RZ, [R25+URZ] ;  /* 0x0000000019ff7f8c */ /* 0x0005e2000d8000ff */
[----:B-1----:R-:W-:-:S02]  /*1010*/  SHF.R.U32.HI R7, RZ, UR6, R37 ;  /* 0x00000006ff077c19 */ /* 0x002fc40008011625 */
[----:B0-----:R-:W-:Y:S01]  /*1020*/  SHF.R.U32.HI R11, RZ, UR6, R38 ;  /* 0x00000006ff0b7c19 */ /* 0x001fe20008011626 */
[----:B------:R0:W-:Y:S01]  /*1030*/  ATOMS.POPC.INC.32 RZ, [R5+URZ] ;  /* 0x0000000005ff7f8c */ /* 0x0001e2000d8000ff */
[----:B------:R-:W-:Y:S02]  /*1040*/  SHF.R.U32.HI R28, RZ, UR6, R36 ;  /* 0x00000006ff1c7c19 */ /* 0x000fe40008011624 */
[----:B------:R-:W-:Y:S01]  /*1050*/  LOP3.LUT R11, R11, UR5, RZ, 0x30, !PT ;  /* 0x000000050b0b7c12 */ /* 0x000fe2000f8e30ff */
[----:B------:R1:W-:Y:S01]  /*1060*/  ATOMS.POPC.INC.32 RZ, [R27+URZ] ;  /* 0x000000001bff7f8c */ /* 0x0003e2000d8000ff */
[----:B--2---:R-:W-:Y:S02]  /*1070*/  LOP3.LUT R25, R26, UR5, RZ, 0x30, !PT ;  /* 0x000000051a197c12 */ /* 0x004fe4000f8e30ff */
[----:B------:R-:W-:Y:S01]  /*1080*/  SHF.R.U32.HI R26, RZ, UR6, R35 ;  /* 0x00000006ff1a7c19 */ /* 0x000fe20008011623 */
[--C-:B0-----:R-:W-:Y:S01]  /*1090*/  IMAD R5, R11, 0x4, R4.reuse ;  /* 0x000000040b057824 */ /* 0x101fe200078e0204 */
[----:B------:R-:W-:Y:S01]  /*10a0*/  LOP3.LUT R7, R7, UR5, RZ, 0x30, !PT ;  /* 0x0000000507077c12 */ /* 0x000fe2000f8e30ff */
[----:B------:R-:W-:Y:S01]  /*10b0*/  IMAD R25, R25, 0x4, R4 ;  /* 0x0000000419197824 */ /* 0x000fe200078e0204 */
[----:B------:R-:W-:-:S02]  /*10c0*/  LOP3.LUT R29, R26, UR5, RZ, 0x30, !PT ;  /* 0x000000051a1d7c12 */ /* 0x000fc4000f8e30ff */
[----:B-1----:R-:W-:Y:S01]  /*10d0*/  LOP3.LUT R27, R28, UR5, RZ, 0x30, !PT ;  /* 0x000000051c1b7c12 */ /* 0x002fe2000f8e30ff */
[--C-:B------:R-:W-:Y:S01]  /*10e0*/  IMAD R26, R7, 0x4, R4.reuse ;  /* 0x00000004071a7824 */ /* 0x100fe200078e0204 */
[----:B------:R-:W-:Y:S01]  /*10f0*/  LOP3.LUT R34, R17, 0x80000000, RZ, 0x3c, !PT ;  /* 0x8000000011227812 */ /* 0x000fe200078e3cff */
[--C-:B------:R-:W-:Y:S01]  /*1100*/  IMAD R28, R29, 0x4, R4.reuse ;  /* 0x000000041d1c7824 */ /* 0x100fe200078e0204 */
[----:B------:R-:W-:Y:S01]  /*1110*/  LOP3.LUT R48, R18, 0x80000000, RZ, 0x3c, !PT ;  /* 0x8000000012307812 */ /* 0x000fe200078e3cff */
[----:B------:R-:W-:Y:S01]  /*1120*/  IMAD R27, R27, 0x4, R4 ;  /* 0x000000041b1b7824 */ /* 0x000fe200078e0204 */
[----:B------:R-:W-:Y:S01]  /*1130*/  ATOMS.POPC.INC.32 RZ, [R25+URZ] ;  /* 0x0000000019ff7f8c */ /* 0x000fe2000d8000ff */
[----:B------:R-:W-:Y:S02]  /*1140*/  LOP3.LUT R33, R19, 0x80000000, RZ, 0x3c, !PT ;  /* 0x8000000013217812 */ /* 0x000fe400078e3cff */
[----:B------:R-:W-:Y:S01]  /*1150*/  LOP3.LUT R32, R20, 0x80000000, RZ, 0x3c, !PT ;  /* 0x8000000014207812 */ /* 0x000fe200078e3cff */
[----:B------:R-:W-:Y:S01]  /*1160*/  ATOMS.POPC.INC.32 RZ, [R5+URZ] ;  /* 0x0000000005ff7f8c */ /* 0x000fe2000d8000ff */
[----:B------:R-:W-:-:S02]  /*1170*/  LOP3.LUT R31, R21, 0x80000000, RZ, 0x3c, !PT ;  /* 0x80000000151f7812 */ /* 0x000fc400078e3cff */
[----:B------:R-:W-:Y:S01]  /*1180*/  SHF.R.U32.HI R53, RZ, UR6, R34 ;  /* 0x00000006ff357c19 */ /* 0x000fe20008011622 */
[----:B------:R-:W-:Y:S01]  /*1190*/  ATOMS.POPC.INC.32 RZ, [R26+URZ] ;  /* 0x000000001aff7f8c */ /* 0x000fe2000d8000ff */
[----:B------:R-:W-:Y:S02]  /*11a0*/  LOP3.LUT R30, R22, 0x80000000, RZ, 0x3c, !PT ;  /* 0x80000000161e7812 */ /* 0x000fe400078e3cff */
[----:B------:R-:W-:Y:S01]  /*11b0*/  SHF.R.U32.HI R48, RZ, UR6, R48 ;  /* 0x00000006ff307c19 */ /* 0x000fe20008011630 */
[----:B------:R0:W-:Y:S01]  /*11c0*/  ATOMS.POPC.INC.32 RZ, [R27+URZ] ;  /* 0x000000001bff7f8c */ /* 0x0001e2000d8000ff */
[----:B------:R-:W-:Y:S02]  /*11d0*/  LOP3.LUT R29, R23, 0x80000000, RZ, 0x3c, !PT ;  /* 0x80000000171d7812 */ /* 0x000fe400078e3cff */
[----:B------:R-:W-:Y:S01]  /*11e0*/  SHF.R.U32.HI R50, RZ, UR6, R33 ;  /* 0x00000006ff327c19 */ /* 0x000fe20008011621 */
[----:B------:R1:W-:Y:S01]  /*11f0*/  ATOMS.POPC.INC.32 RZ, [R28+URZ] ;  /* 0x000000001cff7f8c */ /* 0x0003e2000d8000ff */
[----:B------:R-:W-:-:S02]  /*1200*/  SHF.R.U32.HI R51, RZ, UR6, R32 ;  /* 0x00000006ff337c19 */ /* 0x000fc40008011620 */
[----:B------:R-:W-:Y:S02]  /*1210*/  LOP3.LUT R53, R53, UR5, RZ, 0x30, !PT ;  /* 0x0000000535357c12 */ /* 0x000fe4000f8e30ff */
[----:B0-----:R-:W-:Y:S02]  /*1220*/  SHF.R.U32.HI R27, RZ, UR6, R31 ;  /* 0x00000006ff1b7c19 */ /* 0x001fe4000801161f */
[----:B------:R-:W-:Y:S01]  /*1230*/  LOP3.LUT R48, R48, UR5, RZ, 0x30, !PT ;  /* 0x0000000530307c12 */ /* 0x000fe2000f8e30ff */
[----:B------:R-:W-:Y:S01]  /*1240*/  IMAD R26, R53, 0x4, R4 ;  /* 0x00000004351a7824 */ /* 0x000fe200078e0204 */
[----:B-1----:R-:W-:Y:S02]  /*1250*/  LOP3.LUT R28, R24, 0x80000000, RZ, 0x3c, !PT ;  /* 0x80000000181c7812 */ /* 0x002fe400078e3cff */
[----:B------:R-:W-:Y:S01]  /*1260*/  SHF.R.U32.HI R25, RZ, UR6, R30 ;  /* 0x00000006ff197c19 */ /* 0x000fe2000801161e */
[----:B------:R-:W-:Y:S01]  /*1270*/  IMAD R48, R48, 0x4, R4 ;  /* 0x0000000430307824 */ /* 0x000fe200078e0204 */
[----:B------:R-:W-:Y:S01]  /*1280*/  LOP3.LUT R50, R50, UR5, RZ, 0x30, !PT ;  /* 0x0000000532327c12 */ /* 0x000fe2000f8e30ff */
[----:B------:R0:W-:Y:S01]  /*1290*/  ATOMS.POPC.INC.32 RZ, [R26+URZ] ;  /* 0x000000001aff7f8c */ /* 0x0001e2000d8000ff */
[----:B------:R-:W-:-:S02]  /*12a0*/  SHF.R.U32.HI R5, RZ, UR6, R29 ;  /* 0x00000006ff057c19 */ /* 0x000fc4000801161d */
[----:B------:R-:W-:Y:S01]  /*12b0*/  LOP3.LUT R51, R51, UR5, RZ, 0x30, !PT ;  /* 0x0000000533337c12 */ /* 0x000fe2000f8e30ff */
[----:B------:R-:W-:Y:S01]  /*12c0*/  IMAD R50, R50, 0x4, R4 ;  /* 0x0000000432327824 */ /* 0x000fe200078e0204 */
[----:B------:R-:W-:Y:S01]  /*12d0*/  SHF.R.U32.HI R49, RZ, UR6, R28 ;  /* 0x00000006ff317c19 */ /* 0x000fe2000801161c */
[----:B------:R0:W-:Y:S01]  /*12e0*/  ATOMS.POPC.INC.32 RZ, [R48+URZ] ;  /* 0x0000000030ff7f8c */ /* 0x0001e2000d8000ff */
[----:B------:R-:W-:Y:S01]  /*12f0*/  LOP3.LUT R27, R27, UR5, RZ, 0x30, !PT ;  /* 0x000000051b1b7c12 */ /* 0x000fe2000f8e30ff */
[--C-:B------:R-:W-:Y:S01]  /*1300*/  IMAD R51, R51, 0x4, R4.reuse ;  /* 0x0000000433337824 */ /* 0x100fe200078e0204 */
[----:B------:R-:W-:Y:S01]  /*1310*/  LOP3.LUT R25, R25, UR5, RZ, 0x30, !PT ;  /* 0x0000000519197c12 */ /* 0x000fe2000f8e30ff */
[----:B------:R0:W-:Y:S01]  /*1320*/  ATOMS.POPC.INC.32 RZ, [R50+URZ] ;  /* 0x0000000032ff7f8c */ /* 0x0001e2000d8000ff */
[----:B------:R-:W-:Y:S01]  /*1330*/  LOP3.LUT R5, R5, UR5, RZ, 0x30, !PT ;  /* 0x0000000505057c12 */ /* 0x000fe2000f8e30ff */
[--C-:B------:R-:W-:Y:S01]  /*1340*/  IMAD R52, R27, 0x4, R4.reuse ;  /* 0x000000041b347824 */ /* 0x100fe200078e0204 */
[----:B------:R-:W-:Y:S01]  /*1350*/  ISETP.GT.U32.AND P1, PT, R3, 0xff, PT ;  /* 0x000000ff0300780c */ /* 0x000fe20003f24070 */
[--C-:B------:R-:W-:Y:S01]  /*1360*/  IMAD R25, R25, 0x4, R4.reuse ;  /* 0x0000000419197824 */ /* 0x100fe200078e0204 */
[----:B------:R-:W-:Y:S01]  /*1370*/  LOP3.LUT R49, R49, UR5, RZ, 0x30, !PT ;  /* 0x0000000531317c12 */ /* 0x000fe2000f8e30ff */
[----:B------:R-:W-:Y:S01]  /*1380*/  IMAD R5, R5, 0x4, R4 ;  /* 0x0000000405057824 */ /* 0x000fe200078e0204 */
[----:B------:R0:W-:Y:S01]  /*1390*/  ATOMS.POPC.INC.32 RZ, [R51+URZ] ;  /* 0x0000000033ff7f8c */ /* 0x0001e2000d8000ff */
[----:B------:R-:W-:Y:S01]  /*13a0*/  P2R R53, PR, RZ, 0x2 ;  /* 0x00000002ff357803 */ /* 0x000fe20000000000 */
[----:B------:R-:W-:-:S02]  /*13b0*/  IMAD.MOV.U32 R27, RZ, RZ, RZ ;  /* 0x000000ffff1b7224 */ /* 0x000fc400078e00ff */
[----:B------:R-:W-:Y:S01]  /*13c0*/  IMAD R49, R49, 0x4, R4 ;  /* 0x0000000431317824 */ /* 0x000fe200078e0204 */
[----:B------:R0:W-:Y:S01]  /*13d0*/  ATOMS.POPC.INC.32 RZ, [R52+URZ] ;  /* 0x0000000034ff7f8c */ /* 0x0001e2000d8000ff */
[----:B------:R-:W-:-:S03]  /*13e0*/  LEA R4, R3, UR4, 0x2 ;  /* 0x0000000403047c11 */ /* 0x000fc6000f8e10ff */
[----:B------:R0:W-:Y:S04]  /*13f0*/  ATOMS.POPC.INC.32 RZ, [R25+URZ] ;  /* 0x0000000019ff7f8c */ /* 0x0001e8000d8000ff */
[----:B------:R0:W-:Y:S04]  /*1400*/  ATOMS.POPC.INC.32 RZ, [R5+URZ] ;  /* 0x0000000005ff7f8c */ /* 0x0001e8000d8000ff */
[----:B------:R0:W-:Y:S01]  /*1410*/  ATOMS.POPC.INC.32 RZ, [R49+URZ] ;  /* 0x0000000031ff7f8c */ /* 0x0001e2000d8000ff */
[----:B------:R-:W-:Y:S06]  /*1420*/  BAR.SYNC.DEFER_BLOCKING 0x0 ;  /* 0x0000000000007b1d */ /* 0x000fec0000010000 */
[----:B------:R-:W-:Y:S05]  /*1430*/  @P1 BRA `(.L_x_13) ;  /* 0x00000000008c1947 */ /* 0x000fea0003800000 */
[----:B0-----:R-:W0:Y:S04]  /*1440*/  LDS R51, [R4] ;  /* 0x0000000004337984 */ /* 0x001e280000000800 */
[----:B------:R-:W1:Y:S04]  /*1450*/  LDS R26, [R4+0x400] ;  /* 0x00040000041a7984 */ /* 0x000e680000000800 */
[----:B------:R-:W2:Y:S04]  /*1460*/  LDS R5, [R4+0x800] ;  /* 0x0008000004057984 */ /* 0x000ea80000000800 */
[----:B------:R-:W3:Y:S04]  /*1470*/  LDS R48, [R4+0xc00] ;  /* 0x000c000004307984 */ /* 0x000ee80000000800 */
[----:B------:R-:W4:Y:S04]  /*1480*/  LDS R49, [R4+0x1000] ;  /* 0x0010000004317984 */ /* 0x000f280000000800 */
[----:B------:R-:W5:Y:S04]  /*1490*/  LDS R50, [R4+0x1400] ;  /* 0x0014000004327984 */ /* 0x000f680000000800 */
[----:B------:R-:W-:Y:S04]  /*14a0*/  LDS R27, [R4+0x2000] ;  /* 0x00200000041b7984 */ /* 0x000fe80000000800 */
[----:B------:R-:W-:Y:S04]  /*14b0*/  STS [R4], RZ ;  /* 0x000000ff04007388 */ /* 0x000fe80000000800 */
[----:B0-----:R-:W-:Y:S01]  /*14c0*/  STS [R4+0x400], R51 ;  /* 0x0004003304007388 */ /* 0x001fe20000000800 */
[----:B-1----:R-:W-:-:S03]  /*14d0*/  IMAD.IADD R52, R51, 0x1, R26 ;  /* 0x0000000133347824 */ /* 0x002fc600078e021a */
[----:B------:R-:W-:Y:S01]  /*14e0*/  LDS R26, [R4+0x2400] ;  /* 0x00240000041a7984 */ /* 0x000fe20000000800 */
[----:B--2---:R-:W-:-:S03]  /*14f0*/  IMAD.IADD R25, R52, 0x1, R5 ;  /* 0x0000000134197824 */ /* 0x004fc600078e0205 */
[----:B------:R-:W0:Y:S04]  /*1500*/  LDS R5, [R4+0x1800] ;  /* 0x0018000004057984 */ /* 0x000e280000000800 */
[----:B------:R3:W-:Y:S04]  /*1510*/  STS [R4+0x800], R52 ;  /* 0x0008003404007388 */ /* 0x0007e80000000800 */
[----:B------:R-:W-:Y:S01]  /*1520*/  STS [R4+0xc00], R25 ;  /* 0x000c001904007388 */ /* 0x000fe20000000800 */
[----:B---3--:R-:W-:-:S03]  /*1530*/  IMAD.IADD R52, R25, 0x1, R48 ;  /* 0x0000000119347824 */ /* 0x008fc600078e0230 */
[----:B------:R-:W1:Y:S01]  /*1540*/  LDS R48, [R4+0x1c00] ;  /* 0x001c000004307984 */ /* 0x000e620000000800 */
[----:B----4-:R-:W-:-:S03]  /*1550*/  IMAD.IADD R49, R52, 0x1, R49 ;  /* 0x0000000134317824 */ /* 0x010fc600078e0231 */
[----:B------:R-:W2:Y:S01]  /*1560*/  LDS R25, [R4+0x2800] ;  /* 0x0028000004197984 */ /* 0x000ea20000000800 */
[----:B-----5:R-:W-:-:S03]  /*1570*/  IMAD.IADD R51, R49, 0x1, R50 ;  /* 0x0000000131337824 */ /* 0x020fc600078e0232 */
[----:B------:R-:W3:Y:S04]  /*1580*/  LDS R50, [R4+0x2c00] ;  /* 0x002c000004327984 */ /* 0x000ee80000000800 */
[----:B------:R-:W-:Y:S04]  /*1590*/  STS [R4+0x1000], R52 ;  /* 0x0010003404007388 */ /* 0x000fe80000000800 */
[----:B------:R-:W-:Y:S04]  /*15a0*/  STS [R4+0x1400], R49 ;  /* 0x0014003104007388 */ /* 0x000fe80000000800 */
[----:B------:R-:W-:Y:S01]  /*15b0*/  STS [R4+0x1800], R51 ;  /* 0x0018003304007388 */ /* 0x000fe20000000800 */
[----:B0-----:R-:W-:-:S05]  /*15c0*/  IMAD.IADD R5, R51, 0x1, R5 ;  /* 0x0000000133057824 */ /* 0x001fca00078e0205 */
[----:B------:R-:W-:Y:S01]  /*15d0*/  STS [R4+0x1c00], R5 ;  /* 0x001c000504007388 */ /* 0x000fe20000000800 */
[----:B-1----:R-:W-:-:S04]  /*15e0*/  IMAD.IADD R48, R5, 0x1, R48 ;  /* 0x0000000105307824 */ /* 0x002fc800078e0230 */
[----:B------:R-:W-:Y:S01]  /*15f0*/  IMAD.IADD R27, R48, 0x1, R27 ;  /* 0x00000001301b7824 */ /* 0x000fe200078e021b */
[----:B------:R-:W-:Y:S03]  /*1600*/  STS [R4+0x2000], R48 ;  /* 0x0020003004007388 */ /* 0x000fe60000000800 */
[----:B------:R-:W-:Y:S01]  /*1610*/  IMAD.IADD R26, R27, 0x1, R26 ;  /* 0x000000011b1a7824 */ /* 0x000fe200078e021a */
[----:B------:R3:W-:Y:S03]  /*1620*/  STS [R4+0x2400], R27 ;  /* 0x0024001b04007388 */ /* 0x0007e60000000800 */
[----:B--2---:R-:W-:Y:S01]  /*1630*/  IMAD.IADD R25, R26, 0x1, R25 ;  /* 0x000000011a197824 */ /* 0x004fe200078e0219 */
[----:B------:R1:W-:Y:S04]  /*1640*/  STS [R4+0x2800], R26 ;  /* 0x0028001a04007388 */ /* 0x0003e80000000800 */
[----:B------:R1:W-:Y:S01]  /*1650*/  STS [R4+0x2c00], R25 ;  /* 0x002c001904007388 */ /* 0x0003e20000000800 */
[----:B---3--:R-:W-:-:S07]  /*1660*/  IMAD.IADD R27, R25, 0x1, R50 ;  /* 0x00000001191b7824 */ /* 0x008fce00078e0232 */
.L_x_13:
[----:B------:R-:W-:Y:S05]  /*1670*/  BSYNC.RECONVERGENT B0 ;  /* 0x0000000000007941 */ /* 0x000fea0003800200 */
.L_x_12:
[----:B01----:R-:W0:Y:S01]  /*1680*/  LDC.64 R4, c[0x0][0x380] ;  /* 0x0000e000ff047b82 */ /* 0x003e220000000a00 */
[C---:B------:R-:W-:Y:S01]  /*1690*/  ISETP.NE.AND P0, PT, R27.reuse, 0x1c80, PT ;  /* 0x00001c801b00780c */ /* 0x040fe20003f05270 */
[----:B------:R-:W-:Y:S01]  /*16a0*/  IMAD.U32 R25, RZ, RZ, UR7 ;  /* 0x00000007ff197e24 */ /* 0x000fe2000f8e00ff */
[----:B------:R-:W-:Y:S02]  /*16b0*/  @!P1 LOP3.LUT R49, R27, 0x40000000, RZ, 0xfc, !PT ;  /* 0x400000001b319812 */ /* 0x000fe400078efcff */
[----:B------:R-:W-:Y:S01]  /*16c0*/  ISETP.LT.U32.AND P0, PT, R3, 0x100, !P0 ;  /* 0x000001000300780c */ /* 0x000fe20004701070 */
[----:B------:R-:W-:Y:S01]  /*16d0*/  IMAD R25, R25, 0x100, R3 ;  /* 0x0000010019197824 */ /* 0x000fe200078e0203 */
[----:B------:R-:W-:-:S03]  /*16e0*/  LOP3.LUT R26, R18, 0x80000000, RZ, 0x3c, !PT ;  /* 0x80000000121a7812 */ /* 0x000fc600078e3cff */
[----:B0-----:R-:W-:Y:S01]  /*16f0*/  IMAD.WIDE R4, R25, 0x4, R4 ;  /* 0x0000000419047825 */ /* 0x001fe200078e0204 */
[----:B------:R-:W-:-:S04]  /*1700*/  LOP3.LUT R25, R12, 0x80000000, RZ, 0x3c, !PT ;  /* 0x800000000c197812 */ /* 0x000fc800078e3cff */
[----:B------:R0:W-:Y:S03]  /*1710*/  @!P1 STG.E.STRONG.SYS desc[UR8][R4.64], R49 ;  /* 0x0000003104009986 */ /* 0x0001e6000c115908 */
[----:B------:R-:W-:Y:S06]  /*1720*/  BAR.RED.OR.DEFER_BLOCKING 0x0, P0 ;  /* 0x0000000000007b1d */ /* 0x000fec0000014800 */
[----:B------:R-:W1:Y:S02]  /*1730*/  B2R.RESULT RZ, P0 ;  /* 0x0000000000ff731c */ /* 0x000e640000004000 */
[----:B01----:R-:W-:Y:S05]  /*1740*/  @!P0 BRA `(.L_x_14) ;  /* 0x0000000800908947 */ /* 0x003fea0003800000 */
[C---:B------:R-:W-:Y:S01]  /*1750*/  ISETP.GT.U32.AND P0, PT, R3.reuse, R47, PT ;  /* 0x0000002f0300720c */ /* 0x040fe20003f04070 */
[----:B------:R-:W-:Y:S01]  /*1760*/  BSSY B1, `(.L_x_15) ;  /* 0x000002e000017945 */ /* 0x000fe20003800000 */
[----:B------:R-:W-:Y:S02]  /*1770*/  LEA R11, R3, UR4, 0x3 ;  /* 0x00000004030b7c11 */ /* 0x000fe4000f8e18ff */
[----:B------:R-:W-:Y:S01]  /*1780*/  SEL R0, RZ, 0x1c80, !P0 ;  /* 0x00001c80ff007807 */ /* 0x000fe20004000000 */
[----:B------:R-:W-:Y:S08]  /*1790*/  @P1 BRA `(.L_x_16) ;  /* 0x0000000000a81947 */ /* 0x000ff00003800000 */
[----:B------:R-:W0:Y:S02]  /*17a0*/  LDC.64 R28, c[0x0][0x398] ;  /* 0x0000e600ff1c7b82 */ /* 0x000e240000000a00 */
[----:B0-----:R-:W-:-:S06]  /*17b0*/  IMAD.WIDE.U32 R28, R3, 0x8, R28 ;  /* 0x00000008031c7825 */ /* 0x001fcc00078e001c */
[----:B------:R-:W2:Y:S01]  /*17c0*/  LDG.E.64 R28, desc[UR8][R28.64] ;  /* 0x000000081c1c7981 */ /* 0x000ea2000c1e1b00 */
[----:B------:R-:W-:Y:S01]  /*17d0*/  UISETP.GE.AND UP0, UPT, UR7, 0x1, UPT ;  /* 0x000000010700788c */ /* 0x000fe2000bf06270 */
[----:B------:R-:W-:Y:S01]  /*17e0*/  IMAD.MOV.U32 R26, RZ, RZ, R27 ;  /* 0x000000ffff1a7224 */ /* 0x000fe200078e001b */
[----:B--2---:R-:W-:-:S04]  /*17f0*/  IADD3 R6, P0, PT, -R0, R28, RZ ;  /* 0x0000001c00067210 */ /* 0x004fc80007f1e1ff */
[----:B------:R-:W-:-:S05]  /*1800*/  IADD3.X R7, PT, PT, R29, -0x1, RZ, P0, !PT ;  /* 0xffffffff1d077810 */ /* 0x000fca00007fe4ff */
[----:B------:R0:W-:Y:S01]  /*1810*/  STS.64 [R11+0x7200], R6 ;  /* 0x007200060b007388 */ /* 0x0001e20000000a00 */
[----:B------:R-:W-:Y:S05]  /*1820*/  BRA.U !UP0, `(.L_x_17) ;  /* 0x00000001086c7547 */ /* 0x000fea000b800000 */
[----:B------:R-:W-:Y:S01]  /*1830*/  BSSY B0, `(.L_x_18) ;  /* 0x0000019000007945 */ /* 0x000fe20003800000 */
[----:B------:R-:W-:Y:S02]  /*1840*/  IMAD.MOV.U32 R25, RZ, RZ, -0x1 ;  /* 0xffffffffff197424 */ /* 0x000fe400078e00ff */
[----:B------:R-:W-:Y:S02]  /*1850*/  IMAD.U32 R28, RZ, RZ, UR7 ;  /* 0x00000007ff1c7e24 */ /* 0x000fe4000f8e00ff */
[----:B------:R-:W-:-:S07]  /*1860*/  IMAD.MOV.U32 R26, RZ, RZ, R27 ;  /* 0x000000ffff1a7224 */ /* 0x000fce00078e001b */
.L_x_22:
[----:B0-----:R-:W0:Y:S01]  /*1870*/  LDC.64 R6, c[0x0][0x380] ;  /* 0x0000e000ff067b82 */ /* 0x001e220000000a00 */
[----:B------:R-:W-:Y:S01]  /*1880*/  VIADD R31, R28, 0xffffffff ;  /* 0xffffffff1c1f7836 */ /* 0x000fe20000000000 */
[----:B------:R-:W-:Y:S03]  /*1890*/  BSSY B2, `(.L_x_19) ;  /* 0x0000008000027945 */ /* 0x000fe60003800000 */
[----:B------:R-:W-:-:S04]  /*18a0*/  IMAD R29, R31, 0x100, R3 ;  /* 0x000001001f1d7824 */ /* 0x000fc800078e0203 */
[----:B0-----:R-:W-:-:S07]  /*18b0*/  IMAD.WIDE R6, R29, 0x4, R6 ;  /* 0x000000041d067825 */ /* 0x001fce00078e0206 */
.L_x_20:
[----:B------:R-:W-:Y:S05]  /*18c0*/  YIELD ;  /* 0x0000000000007946 */ /* 0x000fea0003800000 */
[----:B------:R0:W-:Y:S06]  /*18d0*/  MEMBAR.SC.CTA ;  /* 0x0000000000007992 */ /* 0x0001ec0000000000 */
[----:B0-----:R-:W2:Y:S02]  /*18e0*/  LDG.E.STRONG.SYS R29, desc[UR8][R6.64] ;  /* 0x00000008061d7981 */ /* 0x001ea4000c1f5900 */
[----:B--2---:R-:W-:-:S13]  /*18f0*/  ISETP.NE.AND P0, PT, R29, RZ, PT ;  /* 0x000000ff1d00720c */ /* 0x004fda0003f05270 */
[----:B------:R-:W-:Y:S05]  /*1900*/  @!P0 BRA `(.L_x_20) ;  /* 0xfffffffc00ec8947 */ /* 0x000fea000383ffff */
[----:B------:R-:W-:Y:S05]  /*1910*/  BSYNC B2 ;  /* 0x0000000000027941 */ /* 0x000fea0003800000 */
.L_x_19:
[----:B------:R-:W-:Y:S01]  /*1920*/  BSSY.RECONVERGENT B2, `(.L_x_21) ;  /* 0x0000006000027945 */ /* 0x000fe20003800200 */
[C---:B------:R-:W-:Y:S02]  /*1930*/  ISETP.GT.AND P0, PT, R29.reuse, -0x1, PT ;  /* 0xffffffff1d00780c */ /* 0x040fe40003f04270 */
[----:B------:R-:W-:Y:S01]  /*1940*/  LOP3.LUT R29, R29, 0x3fffffff, RZ, 0xc0, !PT ;  /* 0x3fffffff1d1d7812 */ /* 0x000fe200078ec0ff */
[----:B------:R-:W-:Y:S05]  /*1950*/  WARPSYNC.EXCLUSIVE R25 ;  /* 0x0000000019007348 */ /* 0x000fea0003a00000 */
[----:B------:R-:W-:-:S05]  /*1960*/  IMAD.IADD R26, R29, 0x1, R26 ;  /* 0x000000011d1a7824 */ /* 0x000fca00078e021a */
[----:B------:R-:W-:-:S07]  /*1970*/  VOTE.ANY R25, PT, P0 ;  /* 0x0000000000197806 */ /* 0x000fce00000e0100 */
[----:B------:R-:W-:Y:S05]  /*1980*/  BSYNC.RECONVERGENT B2 ;  /* 0x0000000000027941 */ /* 0x000fea0003800200 */
.L_x_21:
[----:B------:R-:W-:Y:S01]  /*1990*/  ISETP.GT.U32.AND P1, PT, R28, 0x1, PT ;  /* 0x000000011c00780c */ /* 0x000fe20003f24070 */
[----:B------:R-:W-:-:S12]  /*19a0*/  IMAD.MOV.U32 R28, RZ, RZ, R31 ;  /* 0x000000ffff1c7224 */ /* 0x000fd800078e001f */
[----:B------:R-:W-:Y:S05]  /*19b0*/  @P0 BRA P1, `(.L_x_22) ;  /* 0xfffffffc00ac0947 */ /* 0x000fea000083ffff */
[----:B------:R-:W-:Y:S05]  /*19c0*/  BSYNC B0 ;  /* 0x0000000000007941 */ /* 0x000fea0003800000 */
.L_x_18:
[----:B------:R1:W2:Y:S02]  /*19d0*/  LDS.64 R6, [R11+0x7200] ;  /* 0x007200000b067984 */ /* 0x0002a40000000a00 */
.L_x_17:
[C---:B------:R-:W-:Y:S01]  /*19e0*/  IMAD.IADD R29, R26.reuse, 0x1, -R27 ;  /* 0x000000011a1d7824 */ /* 0x040fe200078e0a1b */
[----:B------:R-:W-:-:S04]  /*19f0*/  LOP3.LUT R25, R26, 0x80000000, RZ, 0xfc, !PT ;  /* 0x800000001a197812 */ /* 0x000fc800078efcff */
[C---:B0-2---:R-:W-:Y:S01]  /*1a00*/  IADD3 R6, P0, PT, R29.reuse, R6, RZ ;  /* 0x000000061d067210 */ /* 0x045fe20007f1e0ff */
[----:B------:R0:W-:Y:S03]  /*1a10*/  STG.E.STRONG.SYS desc[UR8][R4.64], R25 ;  /* 0x0000001904007986 */ /* 0x0001e6000c115908 */
[----:B------:R-:W-:-:S05]  /*1a20*/  LEA.HI.X.SX32 R7, R29, R7, 0x1, P0 ;  /* 0x000000071d077211 */ /* 0x000fca00000f0eff */
[----:B------:R0:W-:Y:S04]  /*1a30*/  STS.64 [R11+0x7200], R6 ;  /* 0x007200060b007388 */ /* 0x0001e80000000a00 */
.L_x_16:
[----:B------:R-:W-:Y:S05]  /*1a40*/  BSYNC B1 ;  /* 0x0000000000017941 */ /* 0x000fea0003800000 */
.L_x_15:
[----:B------:R-:W2:Y:S01]  /*1a50*/  LDC R26, c[0x0][0x3c0] ;  /* 0x0000f000ff1a7b82 */ /* 0x000ea20000000800 */
[----:B------:R-:W-:-:S07]  /*1a60*/  LEA R47, R47, UR4, 0x3 ;  /* 0x000000042f2f7c11 */ /* 0x000fce000f8e18ff */
[----:B0-----:R-:W0:Y:S01]  /*1a70*/  LDC.64 R4, c[0x0][0x390] ;  /* 0x0000e400ff047b82 */ /* 0x001e220000000a00 */
[----:B--2---:R-:W-:Y:S02]  /*1a80*/  ISETP.LE.AND P0, PT, R26, UR10, PT ;  /* 0x0000000a1a007c0c */ /* 0x004fe4000bf03270 */
[----:B0-----:R-:W-:-:S04]  /*1a90*/  ISETP.EQ.U32.AND P1, PT, R4, RZ, PT ;  /* 0x000000ff0400720c */ /* 0x001fc80003f22070 */
[----:B------:R-:W-:-:S04]  /*1aa0*/  ISETP.EQ.OR.EX P0, PT, R5, RZ, !P0, P1 ;  /* 0x000000ff0500720c */ /* 0x000fc80004702710 */
[----:B------:R-:W-:-:S13]  /*1ab0*/  ISETP.GT.U32.OR P0, PT, R3, 0xff, P0 ;  /* 0x000000ff0300780c */ /* 0x000fda0000704470 */
[----:B------:R-:W-:Y:S05]  /*1ac0*/  @P0 BRA `(.L_x_23) ;  /* 0x00000000001c0947 */ /* 0x000fea0003800000 */
[----:B------:R-:W0:Y:S01]  /*1ad0*/  LDS.64 R6, [R11+0x7200] ;  /* 0x007200000b067984 */ /* 0x000e220000000a00 */
[C---:B------:R-:W-:Y:S02]  /*1ae0*/  LEA R4, P2, R3.reuse, R4, 0x3 ;  /* 0x0000000403047211 */ /* 0x040fe400078418ff */
[--C-:B------:R-:W-:Y:S02]  /*1af0*/  SHF.R.S32.HI R25, RZ, 0x1f, R27.reuse ;  /* 0x0000001fff197819 */ /* 0x100fe4000001141b */
[----:B------:R-:W-:Y:S02]  /*1b00*/  LEA.HI.X R5, R3, R5, RZ, 0x3, P2 ;  /* 0x0000000503057211 */ /* 0x000fe400010f1cff */
[----:B0-----:R-:W-:-:S04]  /*1b10*/  IADD3 R6, P0, P1, R6, R0, R27 ;  /* 0x0000000006067210 */ /* 0x001fc8000791e01b */
[----:B------:R-:W-:-:S05]  /*1b20*/  IADD3.X R7, PT, PT, R7, RZ, R25, P0, P1 ;  /* 0x000000ff07077210 */ /* 0x000fca00007e2419 */
[----:B------:R0:W-:Y:S04]  /*1b30*/  STG.E.64 desc[UR8][R4.64], R6 ;  /* 0x0000000604007986 */ /* 0x0001e8000c101b08 */
.L_x_23:
[----:B------:R-:W-:Y:S05]  /*1b40*/  WARPSYNC.ALL ;  /* 0x0000000000007948 */ /* 0x000fea0003800000 */
[----:B------:R-:W-:Y:S01]  /*1b50*/  BAR.SYNC.DEFER_BLOCKING 0x0 ;  /* 0x0000000000007b1d */ /* 0x000fe20000010000 */
[----:B------:R-:W-:-:S05]  /*1b60*/  ISETP.LT.AND P0, PT, R26, UR10, PT ;  /* 0x0000000a1a007c0c */ /* 0x000fca000bf01270 */
[----:B0-----:R0:W2:Y:S08]  /*1b70*/  LDS.64 R4, [R47+0x7200] ;  /* 0x007200002f047984 */ /* 0x0010b00000000a00 */
[----:B0-----:R-:W-:Y:S05]  /*1b80*/  @P0 BRA `(.L_x_24) ;  /* 0x0000000000700947 */ /* 0x001fea0003800000 */
[----:B------:R-:W0:Y:S01]  /*1b90*/  LDCU.64 UR12, c[0x0][0x3a0] ;  /* 0x00007400ff0c77ac */ /* 0x000e220008000a00 */
[C---:B------:R-:W-:Y:S02]  /*1ba0*/  LOP3.LUT R7, R3.reuse, 0x3e0, RZ, 0xc0, !PT ;  /* 0x000003e003077812 */ /* 0x040fe400078ec0ff */
[----:B------:R-:W-:-:S05]  /*1bb0*/  LOP3.LUT R2, R3, 0x1f, RZ, 0xc0, !PT ;  /* 0x0000001f03027812 */ /* 0x000fca00078ec0ff */
[----:B------:R-:W-:-:S05]  /*1bc0*/  IMAD R7, R7, 0x13, R2 ;  /* 0x0000001307077824 */ /* 0x000fca00078e0202 */
[----:B--2---:R-:W-:-:S05]  /*1bd0*/  IADD3 R0, P0, PT, R7, R4, RZ ;  /* 0x0000000407007210 */ /* 0x004fca0007f1e0ff */
[----:B------:R-:W-:Y:S01]  /*1be0*/  IMAD.X R5, RZ, RZ, R5, P0 ;  /* 0x000000ffff057224 */ /* 0x000fe200000e0605 */
[----:B0-----:R-:W-:-:S04]  /*1bf0*/  LEA R2, P0, R0, UR12, 0x2 ;  /* 0x0000000c00027c11 */ /* 0x001fc8000f8010ff */
[----:B------:R-:W-:-:S05]  /*1c00*/  LEA.HI.X R3, R0, UR13, R5, 0x2, P0 ;  /* 0x0000000d00037c11 */ /* 0x000fca00080f1405 */
[----:B------:R-:W-:Y:S04]  /*1c10*/  STG.E desc[UR8][R2.64], R44 ;  /* 0x0000002c02007986 */ /* 0x000fe8000c101908 */
        /* <DEDUP_REMOVED lines=17> */
[----:B------:R-:W-:Y:S01]  /*1d30*/  STG.E desc[UR8][R2.64+0x900], R24 ;  /* 0x0009001802007986 */ /* 0x000fe2000c101908 */
[----:B------:R-:W-:Y:S05]  /*1d40*/  EXIT ;  /* 0x000000000000794d */ /* 0x000fea0003800000 */
.L_x_24:
[C---:B------:R-:W-:Y:S01]  /*1d50*/  LOP3.LUT R7, R3.reuse, 0x3e0, RZ, 0xc0, !PT ;  /* 0x000003e003077812 */ /* 0x040fe200078ec0ff */
[----:B------:R-:W0:Y:S01]  /*1d60*/  LDCU.64 UR12, c[0x0][0x3a0] ;  /* 0x00007400ff0c77ac */ /* 0x000e220008000a00 */
[----:B------:R-:W-:Y:S01]  /*1d70*/  LOP3.LUT R2, R3, 0x1f, RZ, 0xc0, !PT ;  /* 0x0000001f03027812 */ /* 0x000fe200078ec0ff */
[----:B-1----:R-:W-:-:S04]  /*1d80*/  IMAD.U32 R11, RZ, RZ, UR7 ;  /* 0x00000007ff0b7e24 */ /* 0x002fc8000f8e00ff */
[----:B------:R-:W-:Y:S02]  /*1d90*/  IMAD R7, R7, 0x13, R2 ;  /* 0x0000001307077824 */ /* 0x000fe400078e0202 */
[----:B------:R-:W-:Y:S02]  /*1da0*/  IMAD R0, R11, -0x1c80, R26 ;  /* 0xffffe3800b007824 */ /* 0x000fe400078e021a */
[C---:B------:R-:W-:Y:S01]  /*1db0*/  VIADD R11, R7.reuse, 0x20 ;  /* 0x00000020070b7836 */ /* 0x040fe20000000000 */
[C---:B--2---:R-:W-:Y:S01]  /*1dc0*/  IADD3 R3, P0, PT, R7.reuse, R4, RZ ;  /* 0x0000000407037210 */ /* 0x044fe20007f1e0ff */
[C---:B------:R-:W-:Y:S01]  /*1dd0*/  VIADD R25, R7.reuse, 0x60 ;  /* 0x0000006007197836 */ /* 0x040fe20000000000 */
[-C--:B------:R-:W-:Y:S02]  /*1de0*/  ISETP.GE.AND P1, PT, R7, R0.reuse, PT ;  /* 0x000000000700720c */ /* 0x080fe40003f26270 */
[-C--:B------:R-:W-:Y:S01]  /*1df0*/  ISETP.GE.AND P2, PT, R11, R0.reuse, PT ;  /* 0x000000000b00720c */ /* 0x080fe20003f46270 */
[----:B------:R-:W-:Y:S01]  /*1e00*/  IMAD.X R4, RZ, RZ, R5, P0 ;  /* 0x000000ffff047224 */ /* 0x000fe200000e0605 */
[----:B------:R-:W-:Y:S01]  /*1e10*/  ISETP.GE.AND P4, PT, R25, R0, PT ;  /* 0x000000001900720c */ /* 0x000fe20003f86270 */
[----:B------:R-:W-:Y:S01]  /*1e20*/  VIADD R5, R7, 0x40 ;  /* 0x0000004007057836 */ /* 0x000fe20000000000 */
[----:B0-----:R-:W-:Y:S01]  /*1e30*/  LEA R2, P0, R3, UR12, 0x2 ;  /* 0x0000000c03027c11 */ /* 0x001fe2000f8010ff */
[----:B------:R-:W-:-:S02]  /*1e40*/  VIADD R11, R7, 0xa0 ;  /* 0x000000a0070b7836 */ /* 0x000fc40000000000 */
[----:B------:R-:W-:Y:S01]  /*1e50*/  VIADD R25, R7, 0xc0 ;  /* 0x000000c007197836 */ /* 0x000fe20000000000 */
[-C--:B------:R-:W-:Y:S01]  /*1e60*/  ISETP.GE.AND P3, PT, R5, R0.reuse, PT ;  /* 0x000000000500720c */ /* 0x080fe20003f66270 */
[----:B------:R-:W-:Y:S01]  /*1e70*/  VIADD R5, R7, 0x80 ;  /* 0x0000008007057836 */ /* 0x000fe20000000000 */
[----:B------:R-:W-:Y:S02]  /*1e80*/  LEA.HI.X R3, R3, UR13, R4, 0x2, P0 ;  /* 0x0000000d03037c11 */ /* 0x000fe400080f1404 */
[-C--:B------:R-:W-:Y:S01]  /*1e90*/  ISETP.GE.AND P6, PT, R11, R0.reuse, PT ;  /* 0x000000000b00720c */ /* 0x080fe20003fc6270 */
[----:B------:R-:W-:Y:S01]  /*1ea0*/  VIADD R11, R7, 0x100 ;  /* 0x00000100070b7836 */ /* 0x000fe20000000000 */
[-C--:B------:R-:W-:Y:S01]  /*1eb0*/  ISETP.GE.AND P5, PT, R5, R0.reuse, PT ;  /* 0x000000000500720c */ /* 0x080fe20003fa6270 */
[----:B------:R-:W-:Y:S01]  /*1ec0*/  VIADD R5, R7, 0xe0 ;  /* 0x000000e007057836 */ /* 0x000fe20000000000 */
[----:B------:R-:W-:Y:S01]  /*1ed0*/  @!P1 STG.E desc[UR8][R2.64], R44 ;  /* 0x0000002c02009986 */ /* 0x000fe2000c101908 */
[----:B------:R-:W-:-:S03]  /*1ee0*/  ISETP.GE.AND P0, PT, R25, R0, PT ;  /* 0x000000001900720c */ /* 0x000fc60003f06270 */
[-C--:B------:R-:W-:Y:S01]  /*1ef0*/  ISETP.GE.AND P1, PT, R5, R0.reuse, PT ;  /* 0x000000000500720c */ /* 0x080fe20003f26270 */
[----:B------:R-:W-:Y:S01]  /*1f00*/  VIADD R5, R7, 0x120 ;  /* 0x0000012007057836 */ /* 0x000fe20000000000 */
[----:B------:R-:W-:Y:S04]  /*1f10*/  @!P3 STG.E desc[UR8][R2.64+0x100], R42 ;  /* 0x0001002a0200b986 */ /* 0x000fe8000c101908 */
[-C--:B------:R-:W-:Y:S01]  /*1f20*/  ISETP.GE.AND P3, PT, R5, R0.reuse, PT ;  /* 0x000000000500720c */ /* 0x080fe20003f66270 */
[----:B------:R-:W-:Y:S01]  /*1f30*/  VIADD R5, R7, 0x160 ;  /* 0x0000016007057836 */ /* 0x000fe20000000000 */
[----:B------:R-:W-:Y:S01]  /*1f40*/  @!P2 STG.E desc[UR8][R2.64+0x80], R43 ;  /* 0x0000802b0200a986 */ /* 0x000fe2000c101908 */
[----:B------:R-:W-:Y:S01]  /*1f50*/  ISETP.GE.AND P2, PT, R11, R0, PT ;  /* 0x000000000b00720c */ /* 0x000fe20003f46270 */
[----:B------:R-:W-:-:S02]  /*1f60*/  VIADD R11, R7, 0x140 ;  /* 0x00000140070b7836 */ /* 0x000fc40000000000 */
[----:B------:R0:W-:Y:S01]  /*1f70*/  @!P5 STG.E desc[UR8][R2.64+0x200], R9 ;  /* 0x000200090200d986 */ /* 0x0001e2000c101908 */
[-C--:B------:R-:W-:Y:S01]  /*1f80*/  ISETP.GE.AND P5, PT, R5, R0.reuse, PT ;  /* 0x000000000500720c */ /* 0x080fe20003fa6270 */
[----:B------:R-:W-:Y:S02]  /*1f90*/  VIADD R5, R7, 0x1a0 ;  /* 0x000001a007057836 */ /* 0x000fe40000000000 */
[----:B------:R1:W-:Y:S01]  /*1fa0*/  @!P4 STG.E desc[UR8][R2.64+0x180], R8 ;  /* 0x000180080200c986 */ /* 0x0003e2000c101908 */
[-C--:B------:R-:W-:Y:S01]  /*1fb0*/  ISETP.GE.AND P4, PT, R11, R0.reuse, PT ;  /* 0x000000000b00720c */ /* 0x080fe20003f86270 */
[----:B------:R-:W-:Y:S02]  /*1fc0*/  VIADD R11, R7, 0x180 ;  /* 0x00000180070b7836 */ /* 0x000fe40000000000 */
[----:B------:R1:W-:Y:S01]  /*1fd0*/  @!P0 STG.E desc[UR8][R2.64+0x300], R12 ;  /* 0x0003000c02008986 */ /* 0x0003e2000c101908 */
[----:B------:R-:W-:Y:S01]  /*1fe0*/  ISETP.GE.AND P0, PT, R5, R0, PT ;  /* 0x000000000500720c */ /* 0x000fe20003f06270 */
[----:B------:R-:W-:-:S02]  /*1ff0*/  VIADD R5, R7, 0x1e0 ;  /* 0x000001e007057836 */ /* 0x000fc40000000000 */
[----:B------:R1:W-:Y:S01]  /*2000*/  @!P6 STG.E desc[UR8][R2.64+0x280], R10 ;  /* 0x0002800a0200e986 */ /* 0x0003e2000c101908 */
[-C--:B------:R-:W-:Y:S01]  /*2010*/  ISETP.GE.AND P6, PT, R11, R0.reuse, PT ;  /* 0x000000000b00720c */ /* 0x080fe20003fc6270 */
[----:B------:R-:W-:Y:S02]  /*2020*/  VIADD R11, R7, 0x1c0 ;  /* 0x000001c0070b7836 */ /* 0x000fe40000000000 */
[----:B------:R1:W-:Y:S01]  /*2030*/  @!P2 STG.E desc[UR8][R2.64+0x400], R14 ;  /* 0x0004000e0200a986 */ /* 0x0003e2000c101908 */
[-C--:B------:R-:W-:Y:S01]  /*2040*/  ISETP.GE.AND P2, PT, R5, R0.reuse, PT ;  /* 0x000000000500720c */ /* 0x080fe20003f46270 */
[C---:B0-----:R-:W-:Y:S02]  /*2050*/  VIADD R9, R7.reuse, 0x200 ;  /* 0x0000020007097836 */ /* 0x041fe40000000000 */
[C---:B------:R-:W-:Y:S01]  /*2060*/  VIADD R5, R7.reuse, 0x220 ;  /* 0x0000022007057836 */ /* 0x040fe20000000000 */
[----:B------:R1:W-:Y:S01]  /*2070*/  @!P1 STG.E desc[UR8][R2.64+0x380], R13 ;  /* 0x0003800d02009986 */ /* 0x0003e2000c101908 */
[----:B------:R-:W-:Y:S01]  /*2080*/  VIADD R7, R7, 0x240 ;  /* 0x0000024007077836 */ /* 0x000fe20000000000 */
[----:B------:R-:W-:-:S02]  /*2090*/  ISETP.GE.AND P1, PT, R11, R0, PT ;  /* 0x000000000b00720c */ /* 0x000fc40003f26270 */
[----:B------:R1:W-:Y:S01]  /*20a0*/  @!P3 STG.E desc[UR8][R2.64+0x480], R15 ;  /* 0x0004800f0200b986 */ /* 0x0003e2000c101908 */
[----:B------:R-:W-:-:S03]  /*20b0*/  ISETP.GE.AND P3, PT, R9, R0, PT ;  /* 0x000000000900720c */ /* 0x000fc60003f66270 */
[----:B------:R1:W-:Y:S01]  /*20c0*/  @!P4 STG.E desc[UR8][R2.64+0x500], R16 ;  /* 0x000500100200c986 */ /* 0x0003e2000c101908 */
[----:B------:R-:W-:-:S03]  /*20d0*/  ISETP.GE.AND P4, PT, R5, R0, PT ;  /* 0x000000000500720c */ /* 0x000fc60003f86270 */
[----:B------:R1:W-:Y:S01]  /*20e0*/  @!P5 STG.E desc[UR8][R2.64+0x580], R17 ;  /* 0x000580110200d986 */ /* 0x0003e2000c101908 */
[----:B------:R-:W-:-:S03]  /*20f0*/  ISETP.GE.AND P5, PT, R7, R0, PT ;  /* 0x000000000700720c */ /* 0x000fc60003fa6270 */
[----:B------:R1:W-:Y:S04]  /*2100*/  @!P6 STG.E desc[UR8][R2.64+0x600], R18 ;  /* 0x000600120200e986 */ /* 0x0003e8000c101908 */
[----:B------:R1:W-:Y:S04]  /*2110*/  @!P0 STG.E desc[UR8][R2.64+0x680], R19 ;  /* 0x0006801302008986 */ /* 0x0003e8000c101908 */
[----:B------:R1:W-:Y:S04]  /*2120*/  @!P1 STG.E desc[UR8][R2.64+0x700], R20 ;  /* 0x0007001402009986 */ /* 0x0003e8000c101908 */
[----:B------:R1:W-:Y:S04]  /*2130*/  @!P2 STG.E desc[UR8][R2.64+0x780], R21 ;  /* 0x000780150200a986 */ /* 0x0003e8000c101908 */
[----:B------:R1:W-:Y:S04]  /*2140*/  @!P3 STG.E desc[UR8][R2.64+0x800], R22 ;  /* 0x000800160200b986 */ /* 0x0003e8000c101908 */
[----:B------:R1:W-:Y:S01]  /*2150*/  @!P4 STG.E desc[UR8][R2.64+0x880], R23 ;  /* 0x000880170200c986 */ /* 0x0003e2000c101908 */
[----:B------:R-:W-:Y:S05]  /*2160*/  @P5 EXIT ;  /* 0x000000000000594d */ /* 0x000fea0003800000 */
[----:B------:R-:W-:Y:S01]  /*2170*/  STG.E desc[UR8][R2.64+0x900], R24 ;  /* 0x0009001802007986 */ /* 0x000fe2000c101908 */
[----:B------:R-:W-:Y:S05]  /*2180*/  EXIT ;  /* 0x000000000000794d */ /* 0x000fea0003800000 */
.L_x_14:
[----:B------:R-:W-:Y:S01]  /*2190*/  IMAD.MOV.U32 R2, RZ, RZ, RZ ;  /* 0x000000ffff027224 */ /* 0x000fe200078e00ff */
[C---:B------:R-:W-:Y:S01]  /*21a0*/  ISETP.GT.U32.AND P0, PT, R3.reuse, 0x1f, PT ;  /* 0x0000001f0300780c */ /* 0x040fe20003f04070 */
[----:B------:R-:W-:Y:S05]  /*21b0*/  WARPSYNC.ALL ;  /* 0x0000000000007948 */ /* 0x000fea0003800000 */
[----:B------:R-:W-:-:S05]  /*21c0*/  IMAD.HI.U32 R24, R3, 0x15555556, R2 ;  /* 0x1555555603187827 */ /* 0x000fca00078e0002 */
[----:B------:R-:W-:-:S05]  /*21d0*/  LEA R24, R24, UR4, 0x2 ;  /* 0x0000000418187c11 */ /* 0x000fca000f8e10ff */
[----:B------:R0:W-:Y:S01]  /*21e0*/  STS [R24+0x3410], R27 ;  /* 0x0034101b18007388 */ /* 0x0001e20000000800 */
[----:B------:R-:W-:Y:S06]  /*21f0*/  BAR.SYNC.DEFER_BLOCKING 0x0 ;  /* 0x0000000000007b1d */ /* 0x000fec0000010000 */
[----:B------:R-:W-:Y:S05]  /*2200*/  @P0 BRA `(.L_x_25) ;  /* 0x0000000000e00947 */ /* 0x000fea0003800000 */
[----:B------:R-:W-:Y:S01]  /*2210*/  IMAD.MOV.U32 R5, RZ, RZ, 0x34 ;  /* 0x00000034ff057424 */ /* 0x000fe200078e00ff */
[----:B------:R-:W-:-:S03]  /*2220*/  UMOV UR11, 0xffffffff ;  /* 0xffffffff000b7882 */ /* 0x000fc60000000000 */
[----:B------:R-:W-:-:S05]  /*2230*/  IMAD R18, R3, R5, UR4 ;  /* 0x0000000403127e24 */ /* 0x000fca000f8e0205 */
[----:B------:R-:W-:Y:S04]  /*2240*/  LDS R16, [R18+0x3410] ;  /* 0x0034100012107984 */ /* 0x000fe80000000800 */
[----:B------:R-:W-:Y:S04]  /*2250*/  LDS R17, [R18+0x3414] ;  /* 0x0034140012117984 */ /* 0x000fe80000000800 */
[----:B------:R-:W1:Y:S04]  /*2260*/  LDS R14, [R18+0x3418] ;  /* 0x00341800120e7984 */ /* 0x000e680000000800 */
[----:B------:R-:W-:Y:S04]  /*2270*/  LDS R15, [R18+0x341c] ;  /* 0x00341c00120f7984 */ /* 0x000fe80000000800 */
[----:B------:R-:W2:Y:S04]  /*2280*/  LDS R12, [R18+0x3420] ;  /* 0x00342000120c7984 */ /* 0x000ea80000000800 */
[----:B------:R-:W-:Y:S04]  /*2290*/  LDS R13, [R18+0x3424] ;  /* 0x00342400120d7984 */ /* 0x000fe80000000800 */
[----:B------:R-:W3:Y:S04]  /*22a0*/  LDS R10, [R18+0x3428] ;  /* 0x00342800120a7984 */ /* 0x000ee80000000800 */
[----:B------:R-:W-:Y:S04]  /*22b0*/  LDS R9, [R18+0x342c] ;  /* 0x00342c0012097984 */ /* 0x000fe80000000800 */
[----:B------:R-:W4:Y:S04]  /*22c0*/  LDS R8, [R18+0x3430] ;  /* 0x0034300012087984 */ /* 0x000f280000000800 */
[----:B------:R-:W-:Y:S04]  /*22d0*/  LDS R5, [R18+0x3434] ;  /* 0x0034340012057984 */ /* 0x000fe80000000800 */
[----:B------:R-:W5:Y:S04]  /*22e0*/  LDS R4, [R18+0x3438] ;  /* 0x0034380012047984 */ /* 0x000f680000000800 */
[----:B------:R-:W0:Y:S01]  /*22f0*/  LDS R19, [R18+0x343c] ;  /* 0x00343c0012137984 */ /* 0x000e220000000800 */
[----:B-1----:R-:W-:-:S04]  /*2300*/  IADD3 R20, PT, PT, R14, R17, R16 ;  /* 0x000000110e147210 */ /* 0x002fc80007ffe010 */
[----:B--2---:R-:W-:-:S04]  /*2310*/  IADD3 R20, PT, PT, R12, R20, R15 ;  /* 0x000000140c147210 */ /* 0x004fc80007ffe00f */
[----:B---3--:R-:W-:-:S04]  /*2320*/  IADD3 R20, PT, PT, R10, R20, R13 ;  /* 0x000000140a147210 */ /* 0x008fc80007ffe00d */
[----:B----4-:R-:W-:-:S04]  /*2330*/  IADD3 R20, PT, PT, R8, R20, R9 ;  /* 0x0000001408147210 */ /* 0x010fc80007ffe009 */
[----:B-----5:R-:W-:-:S05]  /*2340*/  IADD3 R20, PT, PT, R4, R20, R5 ;  /* 0x0000001404147210 */ /* 0x020fca0007ffe005 */
[----:B0-----:R-:W-:Y:S01]  /*2350*/  IMAD.IADD R19, R19, 0x1, R20 ;  /* 0x0000000113137824 */ /* 0x001fe200078e0214 */
[----:B------:R-:W-:Y:S06]  /*2360*/  BRA.DIV UR11, `(.L_x_26) ;  /* 0x0000005e0be47947 */ /* 0x000fec000b800000 */
[----:B------:R-:W0:Y:S02]  /*2370*/  SHFL.UP P0, R20, R19, 0x1, RZ ;  /* 0x0420000013147989 */ /* 0x000e2400000000ff */
[----:B0-----:R-:W-:-:S05]  /*2380*/  @P0 IMAD.IADD R20, R19, 0x1, R20 ;  /* 0x0000000113140824 */ /* 0x001fca00078e0214 */
[----:B------:R-:W0:Y:S02]  /*2390*/  SHFL.UP P0, R21, R20, 0x2, RZ ;  /* 0x0440000014157989 */ /* 0x000e2400000000ff */
[----:B0-----:R-:W-:-:S05]  /*23a0*/  @P0 IMAD.IADD R21, R20, 0x1, R21 ;  /* 0x0000000114150824 */ /* 0x001fca00078e0215 */
[----:B------:R-:W0:Y:S02]  /*23b0*/  SHFL.UP P0, R22, R21, 0x4, RZ ;  /* 0x0480000015167989 */ /* 0x000e2400000000ff */
[----:B0-----:R-:W-:-:S05]  /*23c0*/  @P0 IMAD.IADD R22, R21, 0x1, R22 ;  /* 0x0000000115160824 */ /* 0x001fca00078e0216 */
[----:B------:R-:W0:Y:S02]  /*23d0*/  SHFL.UP P0, R23, R22, 0x8, RZ ;  /* 0x0500000016177989 */ /* 0x000e2400000000ff */
[----:B0-----:R-:W-:-:S05]  /*23e0*/  @P0 IMAD.IADD R23, R22, 0x1, R23 ;  /* 0x0000000116170824 */ /* 0x001fca00078e0217 */
[----:B------:R0:W1:Y:S02]  /*23f0*/  SHFL.UP P0, R48, R23, 0x10, RZ ;  /* 0x0600000017307989 */ /* 0x00006400000000ff */
.L_x_118:
[----:B-1----:R-:W-:-:S04]  /*2400*/  @P0 IMAD.IADD R48, R23, 0x1, R48 ;  /* 0x0000000117300824 */ /* 0x002fc800078e0230 */
[----:B------:R-:W-:-:S04]  /*2410*/  IMAD.IADD R19, R48, 0x1, -R19 ;  /* 0x0000000130137824 */ /* 0x000fc800078e0a13 */
[----:B------:R-:W-:Y:S01]  /*2420*/  IMAD.IADD R16, R16, 0x1, R19 ;  /* 0x0000000110107824 */ /* 0x000fe200078e0213 */
[----:B------:R1:W-:Y:S03]  /*2430*/  STS [R18+0x3410], R19 ;  /* 0x0034101312007388 */ /* 0x0003e60000000800 */
        /* <DEDUP_REMOVED lines=19> */
[----:B------:R1:W-:Y:S04]  /*2570*/  STS [R18+0x3438], R5 ;  /* 0x0034380512007388 */ /* 0x0003e80000000800 */
[----:B------:R1:W-:Y:S02]  /*2580*/  STS [R18+0x343c], R21 ;  /* 0x00343c1512007388 */ /* 0x0003e40000000800 */
.L_x_25:
[----:B------:R-:W-:Y:S05]  /*2590*/  WARPSYNC.ALL ;  /* 0x0000000000007948 */ /* 0x000fea0003800000 */
[----:B------:R-:W-:Y:S01]  /*25a0*/  BAR.SYNC.DEFER_BLOCKING 0x0 ;  /* 0x0000000000007b1d */ /* 0x000fe20000010000 */
[----:B------:R-:W-:Y:S02]  /*25b0*/  ISETP.NE.AND P0, PT, R53, RZ, PT ;  /* 0x000000ff3500720c */ /* 0x000fe40003f05270 */
[----:B-1----:R-:W-:-:S03]  /*25c0*/  SHF.R.U32.HI R5, RZ, UR6, R45 ;  /* 0x00000006ff057c19 */ /* 0x002fc6000801162d */
[----:B------:R-:W-:Y:S01]  /*25d0*/  BSSY.RECONVERGENT B0, `(.L_x_27) ;  /* 0x0000029000007945 */ /* 0x000fe20003800200 */
[----:B------:R-:W-:Y:S01]  /*25e0*/  LOP3.LUT R5, R5, UR5, RZ, 0x30, !PT ;  /* 0x0000000505057c12 */ /* 0x000fe2000f8e30ff */
[----:B0-----:R-:W0:Y:S06]  /*25f0*/  LDS R24, [R24+0x3410] ;  /* 0x0034100018187984 */ /* 0x001e2c0000000800 */
[----:B------:R-:W-:Y:S05]  /*2600*/  @P0 BRA `(.L_x_28) ;  /* 0x0000000000940947 */ /* 0x000fea0003800000 */
[----:B------:R-:W-:-:S05]  /*2610*/  LEA R4, R3, UR4, 0x2 ;  /* 0x0000000403047c11 */ /* 0x000fca000f8e10ff */
[----:B------:R-:W0:Y:S04]  /*2620*/  LDS R13, [R4] ;  /* 0x00000000040d7984 */ /* 0x000e280000000800 */
[----:B------:R-:W1:Y:S04]  /*2630*/  LDS R15, [R4+0x400] ;  /* 0x00040000040f7984 */ /* 0x000e680000000800 */
[----:B------:R-:W2:Y:S04]  /*2640*/  LDS R17, [R4+0x800] ;  /* 0x0008000004117984 */ /* 0x000ea80000000800 */
[----:B------:R-:W3:Y:S04]  /*2650*/  LDS R19, [R4+0xc00] ;  /* 0x000c000004137984 */ /* 0x000ee80000000800 */
[----:B------:R-:W4:Y:S04]  /*2660*/  LDS R21, [R4+0x1000] ;  /* 0x0010000004157984 */ /* 0x000f280000000800 */
[----:B------:R-:W5:Y:S04]  /*2670*/  LDS R23, [R4+0x1400] ;  /* 0x0014000004177984 */ /* 0x000f680000000800 */
[----:B------:R-:W5:Y:S04]  /*2680*/  LDS R45, [R4+0x1800] ;  /* 0x00180000042d7984 */ /* 0x000f680000000800 */
[----:B------:R-:W5:Y:S04]  /*2690*/  LDS R47, [R4+0x1c00] ;  /* 0x001c0000042f7984 */ /* 0x000f680000000800 */
[----:B------:R-:W5:Y:S04]  /*26a0*/  LDS R49, [R4+0x2000] ;  /* 0x0020000004317984 */ /* 0x000f680000000800 */
[----:B------:R-:W5:Y:S04]  /*26b0*/  LDS R51, [R4+0x2400] ;  /* 0x0024000004337984 */ /* 0x000f680000000800 */
[----:B------:R-:W5:Y:S01]  /*26c0*/  LDS R8, [R4+0x2800] ;  /* 0x0028000004087984 */ /* 0x000f620000000800 */
[----:B0-----:R-:W-:-:S03]  /*26d0*/  IMAD.IADD R13, R24, 0x1, R13 ;  /* 0x00000001180d7824 */ /* 0x001fc600078e020d */
[----:B------:R-:W0:Y:S01]  /*26e0*/  LDS R9, [R4+0x2c00] ;  /* 0x002c000004097984 */ /* 0x000e220000000800 */
[----:B-1----:R-:W-:-:S03]  /*26f0*/  IMAD.IADD R15, R24, 0x1, R15 ;  /* 0x00000001180f7824 */ /* 0x002fc600078e020f */
[----:B------:R1:W-:Y:S01]  /*2700*/  STS [R4], R13 ;  /* 0x0000000d04007388 */ /* 0x0003e20000000800 */
[C---:B--2---:R-:W-:Y:S02]  /*2710*/  IMAD.IADD R17, R24.reuse, 0x1, R17 ;  /* 0x0000000118117824 */ /* 0x044fe400078e0211 */
[C---:B---3--:R-:W-:Y:S01]  /*2720*/  IMAD.IADD R19, R24.reuse, 0x1, R19 ;  /* 0x0000000118137824 */ /* 0x048fe200078e0213 */
[----:B------:R2:W-:Y:S01]  /*2730*/  STS [R4+0x400], R15 ;  /* 0x0004000f04007388 */ /* 0x0005e20000000800 */
[----:B----4-:R-:W-:-:S03]  /*2740*/  IMAD.IADD R21, R24, 0x1, R21 ;  /* 0x0000000118157824 */ /* 0x010fc600078e0215 */
[----:B------:R2:W-:Y:S01]  /*2750*/  STS [R4+0x800], R17 ;  /* 0x0008001104007388 */ /* 0x0005e20000000800 */
[----:B-----5:R-:W-:-:S03]  /*2760*/  IMAD.IADD R23, R24, 0x1, R23 ;  /* 0x0000000118177824 */ /* 0x020fc600078e0217 */
[----:B------:R2:W-:Y:S01]  /*2770*/  STS [R4+0xc00], R19 ;  /* 0x000c001304007388 */ /* 0x0005e20000000800 */
[----:B------:R-:W-:-:S03]  /*2780*/  IMAD.IADD R45, R24, 0x1, R45 ;  /* 0x00000001182d7824 */ /* 0x000fc600078e022d */
[----:B------:R2:W-:Y:S01]  /*2790*/  STS [R4+0x1000], R21 ;  /* 0x0010001504007388 */ /* 0x0005e20000000800 */
[----:B------:R-:W-:-:S03]  /*27a0*/  IMAD.IADD R47, R24, 0x1, R47 ;  /* 0x00000001182f7824 */ /* 0x000fc600078e022f */
[----:B------:R2:W-:Y:S01]  /*27b0*/  STS [R4+0x1400], R23 ;  /* 0x0014001704007388 */ /* 0x0005e20000000800 */
[----:B------:R-:W-:-:S03]  /*27c0*/  IMAD.IADD R49, R24, 0x1, R49 ;  /* 0x0000000118317824 */ /* 0x000fc600078e0231 */
[----:B------:R2:W-:Y:S01]  /*27d0*/  STS [R4+0x1800], R45 ;  /* 0x0018002d04007388 */ /* 0x0005e20000000800 */
[----:B------:R-:W-:-:S03]  /*27e0*/  IMAD.IADD R51, R24, 0x1, R51 ;  /* 0x0000000118337824 */ /* 0x000fc600078e0233 */
[----:B------:R2:W-:Y:S01]  /*27f0*/  STS [R4+0x1c00], R47 ;  /* 0x001c002f04007388 */ /* 0x0005e20000000800 */
[----:B-1----:R-:W-:-:S03]  /*2800*/  IMAD.IADD R13, R24, 0x1, R8 ;  /* 0x00000001180d7824 */ /* 0x002fc600078e0208 */
[----:B------:R2:W-:Y:S01]  /*2810*/  STS [R4+0x2000], R49 ;  /* 0x0020003104007388 */ /* 0x0005e20000000800 */
[----:B0-----:R-:W-:-:S03]  /*2820*/  IMAD.IADD R9, R24, 0x1, R9 ;  /* 0x0000000118097824 */ /* 0x001fc600078e0209 */
[----:B------:R2:W-:Y:S04]  /*2830*/  STS [R4+0x2400], R51 ;  /* 0x0024003304007388 */ /* 0x0005e80000000800 */
[----:B------:R2:W-:Y:S04]  /*2840*/  STS [R4+0x2800], R13 ;  /* 0x0028000d04007388 */ /* 0x0005e80000000800 */
[----:B------:R2:W-:Y:S02]  /*2850*/  STS [R4+0x2c00], R9 ;  /* 0x002c000904007388 */ /* 0x0005e40000000800 */
.L_x_28:
[----:B------:R-:W-:Y:S05]  /*2860*/  BSYNC.RECONVERGENT B0 ;  /* 0x0000000000007941 */ /* 0x000fea0003800200 */
.L_x_27:
[----:B------:R-:W-:Y:S01]  /*2870*/  BAR.SYNC.DEFER_BLOCKING 0x0 ;  /* 0x0000000000007b1d */ /* 0x000fe20000010000 */
[----:B------:R-:W-:Y:S01]  /*2880*/  R2P PR, R5, 0x7f ;  /* 0x0000007f05007804 */ /* 0x000fe20000000000 */
[----:B------:R-:W-:-:S04]  /*2890*/  IMAD.MOV.U32 R8, RZ, RZ, RZ ;  /* 0x000000ffff087224 */ /* 0x000fc800078e00ff */
[----:B------:R-:W-:Y:S01]  /*28a0*/  BSSY.RECONVERGENT B0, `(.L_x_29) ;  /* 0x0000026000007945 */ /* 0x000fe20003800200 */
[----:B--2---:R-:W1:Y:S07]  /*28b0*/  S2R R23, SR_LEMASK ;  /* 0x0000000000177919 */ /* 0x004e6e0000003a00 */
[----:B------:R-:W-:Y:S02]  /*28c0*/  VOTE.ANY R4, PT, P0 ;  /* 0x0000000000047806 */ /* 0x000fe400000e0100 */
[----:B------:R-:W-:-:S02]  /*28d0*/  VOTE.ANY R9, PT, P1 ;  /* 0x0000000000097806 */ /* 0x000fc400008e0100 */
[----:B------:R-:W-:Y:S02]  /*28e0*/  @!P0 LOP3.LUT R4, RZ, R4, RZ, 0x33, !PT ;  /* 0x00000004ff048212 */ /* 0x000fe400078e33ff */
[----:B------:R-:W-:Y:S02]  /*28f0*/  VOTE.ANY R13, PT, P2 ;  /* 0x00000000000d7806 */ /* 0x000fe400010e0100 */
[----:B------:R-:W-:Y:S02]  /*2900*/  @!P1 LOP3.LUT R9, RZ, R9, RZ, 0x33, !PT ;  /* 0x00000009ff099212 */ /* 0x000fe400078e33ff */
[----:B------:R-:W-:Y:S02]  /*2910*/  VOTE.ANY R15, PT, P3 ;  /* 0x00000000000f7806 */ /* 0x000fe400018e0100 */
[----:B------:R-:W-:Y:S02]  /*2920*/  @!P2 LOP3.LUT R13, RZ, R13, RZ, 0x33, !PT ;  /* 0x0000000dff0da212 */ /* 0x000fe400078e33ff */
[----:B------:R-:W-:-:S02]  /*2930*/  LOP3.LUT R4, R9, R4, RZ, 0xc0, !PT ;  /* 0x0000000409047212 */ /* 0x000fc400078ec0ff */
[----:B------:R-:W-:Y:S02]  /*2940*/  @!P3 LOP3.LUT R15, RZ, R15, RZ, 0x33, !PT ;  /* 0x0000000fff0fb212 */ /* 0x000fe400078e33ff */
[----:B------:R-:W-:Y:S02]  /*2950*/  LOP3.LUT R4, R13, R4, RZ, 0xc0, !PT ;  /* 0x000000040d047212 */ /* 0x000fe400078ec0ff */
[----:B------:R-:W-:Y:S02]  /*2960*/  VOTE.ANY R9, PT, P4 ;  /* 0x0000000000097806 */ /* 0x000fe400020e0100 */
[----:B------:R-:W-:Y:S02]  /*2970*/  LOP3.LUT P0, RZ, R5, 0x80, RZ, 0xc0, !PT ;  /* 0x0000008005ff7812 */ /* 0x000fe4000780c0ff */
[----:B------:R-:W-:Y:S02]  /*2980*/  LOP3.LUT R4, R15, R4, RZ, 0xc0, !PT ;  /* 0x000000040f047212 */ /* 0x000fe400078ec0ff */
[----:B------:R-:W-:-:S02]  /*2990*/  VOTE.ANY R13, PT, P5 ;  /* 0x00000000000d7806 */ /* 0x000fc400028e0100 */
[----:B------:R-:W-:Y:S02]  /*29a0*/  @!P4 LOP3.LUT R9, RZ, R9, RZ, 0x33, !PT ;  /* 0x00000009ff09c212 */ /* 0x000fe400078e33ff */
[----:B------:R-:W-:Y:S02]  /*29b0*/  @!P5 LOP3.LUT R13, RZ, R13, RZ, 0x33, !PT ;  /* 0x0000000dff0dd212 */ /* 0x000fe400078e33ff */
[----:B------:R-:W-:Y:S02]  /*29c0*/  LOP3.LUT R4, R9, R4, RZ, 0xc0, !PT ;  /* 0x0000000409047212 */ /* 0x000fe400078ec0ff */
[----:B------:R-:W-:Y:S02]  /*29d0*/  VOTE.ANY R9, PT, P6 ;  /* 0x0000000000097806 */ /* 0x000fe400030e0100 */
[----:B------:R-:W-:Y:S02]  /*29e0*/  LOP3.LUT R4, R13, R4, RZ, 0xc0, !PT ;  /* 0x000000040d047212 */ /* 0x000fe400078ec0ff */
[----:B------:R-:W-:-:S02]  /*29f0*/  VOTE.ANY R13, PT, P0 ;  /* 0x00000000000d7806 */ /* 0x000fc400000e0100 */
[----:B------:R-:W-:Y:S02]  /*2a00*/  @!P6 LOP3.LUT R9, RZ, R9, RZ, 0x33, !PT ;  /* 0x00000009ff09e212 */ /* 0x000fe400078e33ff */
[----:B------:R-:W-:Y:S02]  /*2a10*/  @!P0 LOP3.LUT R13, RZ, R13, RZ, 0x33, !PT ;  /* 0x0000000dff0d8212 */ /* 0x000fe400078e33ff */
[----:B------:R-:W-:Y:S02]  /*2a20*/  LOP3.LUT R4, R9, R4, RZ, 0xc0, !PT ;  /* 0x0000000409047212 */ /* 0x000fe400078ec0ff */
[----:B------:R-:W-:Y:S02]  /*2a30*/  SHF.R.U32.HI R9, RZ, UR6, R6 ;  /* 0x00000006ff097c19 */ /* 0x000fe40008011606 */
[----:B------:R-:W-:Y:S01]  /*2a40*/  LOP3.LUT R10, R13, R4, RZ, 0xc0, !PT ;  /* 0x000000040d0a7212 */ /* 0x000fe200078ec0ff */
[----:B------:R-:W-:Y:S01]  /*2a50*/  IMAD.SHL.U32 R4, R3, 0x20, RZ ;  /* 0x0000002003047824 */ /* 0x000fe200078e00ff */
[----:B------:R-:W-:-:S02]  /*2a60*/  LOP3.LUT R9, R9, UR5, RZ, 0x30, !PT ;  /* 0x0000000509097c12 */ /* 0x000fc4000f8e30ff */
[----:B------:R-:W2:Y:S01]  /*2a70*/  FLO.U32 R15, R10 ;  /* 0x0000000a000f7300 */ /* 0x000ea200000e0000 */
[----:B-1----:R-:W-:Y:S02]  /*2a80*/  LOP3.LUT R14, R23, R10, RZ, 0xc0, !PT ;  /* 0x0000000a170e7212 */ /* 0x002fe400078ec0ff */
[----:B------:R-:W-:-:S05]  /*2a90*/  LOP3.LUT R4, R4, 0x7c00, RZ, 0xc0, !PT ;  /* 0x00007c0004047812 */ /* 0x000fca00078ec0ff */
[----:B------:R-:W1:Y:S01]  /*2aa0*/  POPC R14, R14 ;  /* 0x0000000e000e7309 */ /* 0x000e620000000000 */
[----:B------:R-:W-:Y:S01]  /*2ab0*/  VIADD R22, R4, UR4 ;  /* 0x0000000404167c36 */ /* 0x000fe20008000000 */
[----:B--2---:R-:W-:-:S13]  /*2ac0*/  ISETP.NE.AND P0, PT, R46, R15, PT ;  /* 0x0000000f2e00720c */ /* 0x004fda0003f05270 */
[----:B-1----:R-:W-:Y:S05]  /*2ad0*/  @P0 BRA `(.L_x_30) ;  /* 0x0000000000080947 */ /* 0x002fea0003800000 */
[----:B------:R-:W-:-:S05]  /*2ae0*/  IMAD R5, R5, 0x4, R22 ;  /* 0x0000000405057824 */ /* 0x000fca00078e0216 */
[----:B------:R1:W2:Y:S02]  /*2af0*/  ATOMS.ADD R8, [R5], R14 ;  /* 0x0000000e0508738c */ /* 0x0002a40000000000 */
.L_x_30:
[----:B------:R-:W-:Y:S05]  /*2b00*/  BSYNC.RECONVERGENT B0 ;  /* 0x0000000000007941 */ /* 0x000fea0003800200 */
.L_x_29:
[----:B------:R-:W-:Y:S01]  /*2b10*/  R2P PR, R9, 0x7f ;  /* 0x0000007f09007804 */ /* 0x000fe20000000000 */
[----:B--2---:R2:W3:Y:S01]  /*2b20*/  SHFL.IDX PT, R8, R8, R15, 0x1f ;  /* 0x00001f0f08087589 */ /* 0x0044e200000e0000 */
[----:B------:R-:W-:Y:S01]  /*2b30*/  BSSY.RECONVERGENT B0, `(.L_x_31) ;  /* 0x0000023000007945 */ /* 0x000fe20003800200 */
[----:B------:R-:W-:-:S10]  /*2b40*/  IMAD.MOV.U32 R12, RZ, RZ, RZ ;  /* 0x000000ffff0c7224 */ /* 0x000fd400078e00ff */
[----:B------:R-:W-:Y:S02]  /*2b50*/  VOTE.ANY R4, PT, P0 ;  /* 0x0000000000047806 */ /* 0x000fe400000e0100 */
[----:B-1----:R-:W-:Y:S02]  /*2b60*/  VOTE.ANY R5, PT, P1 ;  /* 0x0000000000057806 */ /* 0x002fe400008e0100 */
[----:B------:R-:W-:Y:S02]  /*2b70*/  @!P0 LOP3.LUT R4, RZ, R4, RZ, 0x33, !PT ;  /* 0x00000004ff048212 */ /* 0x000fe400078e33ff */
[----:B------:R-:W-:Y:S02]  /*2b80*/  VOTE.ANY R13, PT, P2 ;  /* 0x00000000000d7806 */ /* 0x000fe400010e0100 */
[----:B------:R-:W-:Y:S02]  /*2b90*/  @!P1 LOP3.LUT R5, RZ, R5, RZ, 0x33, !PT ;  /* 0x00000005ff059212 */ /* 0x000fe400078e33ff */
[----:B------:R-:W-:-:S02]  /*2ba0*/  @!P2 LOP3.LUT R13, RZ, R13, RZ, 0x33, !PT ;  /* 0x0000000dff0da212 */ /* 0x000fc400078e33ff */
[----:B------:R-:W-:Y:S02]  /*2bb0*/  LOP3.LUT R4, R5, R4, RZ, 0xc0, !PT ;  /* 0x0000000405047212 */ /* 0x000fe400078ec0ff */
[----:B------:R-:W-:Y:S02]  /*2bc0*/  VOTE.ANY R5, PT, P3 ;  /* 0x0000000000057806 */ /* 0x000fe400018e0100 */
[----:B------:R-:W-:Y:S02]  /*2bd0*/  LOP3.LUT R4, R13, R4, RZ, 0xc0, !PT ;  /* 0x000000040d047212 */ /* 0x000fe400078ec0ff */
[----:B------:R-:W-:Y:S02]  /*2be0*/  LOP3.LUT P0, RZ, R9, 0x80, RZ, 0xc0, !PT ;  /* 0x0000008009ff7812 */ /* 0x000fe4000780c0ff */
[----:B------:R-:W-:Y:S02]  /*2bf0*/  VOTE.ANY R13, PT, P4 ;  /* 0x00000000000d7806 */ /* 0x000fe400020e0100 */
[----:B------:R-:W-:-:S02]  /*2c00*/  @!P3 LOP3.LUT R5, RZ, R5, RZ, 0x33, !PT ;  /* 0x00000005ff05b212 */ /* 0x000fc400078e33ff */
[----:B------:R-:W-:Y:S02]  /*2c10*/  @!P4 LOP3.LUT R13, RZ, R13, RZ, 0x33, !PT ;  /* 0x0000000dff0dc212 */ /* 0x000fe400078e33ff */
[----:B------:R-:W-:Y:S02]  /*2c20*/  LOP3.LUT R4, R5, R4, RZ, 0xc0, !PT ;  /* 0x0000000405047212 */ /* 0x000fe400078ec0ff */
[----:B------:R-:W-:Y:S02]  /*2c30*/  VOTE.ANY R5, PT, P5 ;  /* 0x0000000000057806 */ /* 0x000fe400028e0100 */
[----:B------:R-:W-:Y:S02]  /*2c40*/  LOP3.LUT R4, R13, R4, RZ, 0xc0, !PT ;  /* 0x000000040d047212 */ /* 0x000fe400078ec0ff */
[----:B------:R-:W-:Y:S02]  /*2c50*/  VOTE.ANY R13, PT, P6 ;  /* 0x00000000000d7806 */ /* 0x000fe400030e0100 */
[----:B------:R-:W-:-:S02]  /*2c60*/  @!P5 LOP3.LUT R5, RZ, R5, RZ, 0x33, !PT ;  /* 0x00000005ff05d212 */ /* 0x000fc400078e33ff */
[----:B------:R-:W-:Y:S02]  /*2c70*/  VOTE.ANY R17, PT, P0 ;  /* 0x0000000000117806 */ /* 0x000fe400000e0100 */
[----:B------:R-:W-:Y:S02]  /*2c80*/  @!P6 LOP3.LUT R13, RZ, R13, RZ, 0x33, !PT ;  /* 0x0000000dff0de212 */ /* 0x000fe400078e33ff */
[----:B------:R-:W-:Y:S02]  /*2c90*/  LOP3.LUT R4, R5, R4, RZ, 0xc0, !PT ;  /* 0x0000000405047212 */ /* 0x000fe400078ec0ff */
[----:B------:R-:W-:Y:S02]  /*2ca0*/  @!P0 LOP3.LUT R17, RZ, R17, RZ, 0x33, !PT ;  /* 0x00000011ff118212 */ /* 0x000fe400078e33ff */
[----:B------:R-:W-:-:S04]  /*2cb0*/  LOP3.LUT R4, R13, R4, RZ, 0xc0, !PT ;  /* 0x000000040d047212 */ /* 0x000fc800078ec0ff */
[----:B------:R-:W-:Y:S02]  /*2cc0*/  LOP3.LUT R4, R17, R4, RZ, 0xc0, !PT ;  /* 0x0000000411047212 */ /* 0x000fe400078ec0ff */
[----:B------:R-:W-:Y:S02]  /*2cd0*/  SHF.R.U32.HI R17, RZ, UR6, R0 ;  /* 0x00000006ff117c19 */ /* 0x000fe40008011600 */
[----:B------:R-:W1:Y:S01]  /*2ce0*/  FLO.U32 R5, R4 ;  /* 0x0000000400057300 */ /* 0x000e6200000e0000 */
[----:B------:R-:W-:Y:S02]  /*2cf0*/  LOP3.LUT R13, R23, R4, RZ, 0xc0, !PT ;  /* 0x00000004170d7212 */ /* 0x000fe400078ec0ff */
[----:B------:R-:W-:-:S05]  /*2d00*/  LOP3.LUT R17, R17, UR5, RZ, 0x30, !PT ;  /* 0x0000000511117c12 */ /* 0x000fca000f8e30ff */
[----:B------:R-:W4:Y:S01]  /*2d10*/  POPC R13, R13 ;  /* 0x0000000d000d7309 */ /* 0x000f220000000000 */
[----:B-1----:R-:W-:-:S13]  /*2d20*/  ISETP.NE.AND P0, PT, R46, R5, PT ;  /* 0x000000052e00720c */ /* 0x002fda0003f05270 */
[----:B--234-:R-:W-:Y:S05]  /*2d30*/  @P0 BRA `(.L_x_32) ;  /* 0x0000000000080947 */ /* 0x01cfea0003800000 */
[----:B------:R-:W-:-:S06]  /*2d40*/  IMAD R12, R9, 0x4, R22 ;  /* 0x00000004090c7824 */ /* 0x000fcc00078e0216 */
[----:B------:R1:W2:Y:S02]  /*2d50*/  ATOMS.ADD R12, [R12], R13 ;  /* 0x0000000d0c0c738c */ /* 0x0002a40000000000 */
.L_x_32:
[----:B------:R-:W-:Y:S05]  /*2d60*/  BSYNC.RECONVERGENT B0 ;  /* 0x0000000000007941 */ /* 0x000fea0003800200 */
.L_x_31:
[----:B------:R-:W-:Y:S01]  /*2d70*/  R2P PR, R17, 0x7f ;  /* 0x0000007f11007804 */ /* 0x000fe20000000000 */
[----:B--2---:R2:W3:Y:S01]  /*2d80*/  SHFL.IDX PT, R12, R12, R5, 0x1f ;  /* 0x00001f050c0c7589 */ /* 0x0044e200000e0000 */
[----:B------:R-:W-:Y:S11]  /*2d90*/  BSSY.RECONVERGENT B0, `(.L_x_33) ;  /* 0x0000023000007945 */ /* 0x000ff60003800200 */
[----:B------:R-:W-:-:S02]  /*2da0*/  VOTE.ANY R0, PT, P0 ;  /* 0x0000000000007806 */ /* 0x000fc400000e0100 */
[----:B------:R-:W-:Y:S02]  /*2db0*/  VOTE.ANY R9, PT, P1 ;  /* 0x0000000000097806 */ /* 0x000fe400008e0100 */
[----:B------:R-:W-:Y:S02]  /*2dc0*/  @!P0 LOP3.LUT R0, RZ, R0, RZ, 0x33, !PT ;  /* 0x00000000ff008212 */ /* 0x000fe400078e33ff */
[----:B------:R-:W-:Y:S02]  /*2dd0*/  VOTE.ANY R15, PT, P2 ;  /* 0x00000000000f7806 */ /* 0x000fe400010e0100 */
[----:B------:R-:W-:Y:S02]  /*2de0*/  @!P1 LOP3.LUT R9, RZ, R9, RZ, 0x33, !PT ;  /* 0x00000009ff099212 */ /* 0x000fe400078e33ff */
[----:B------:R-:W-:Y:S02]  /*2df0*/  @!P2 LOP3.LUT R15, RZ, R15, RZ, 0x33, !PT ;  /* 0x0000000fff0fa212 */ /* 0x000fe400078e33ff */
[----:B------:R-:W-:-:S02]  /*2e00*/  LOP3.LUT R0, R9, R0, RZ, 0xc0, !PT ;  /* 0x0000000009007212 */ /* 0x000fc400078ec0ff */
[----:B------:R-:W-:Y:S02]  /*2e10*/  VOTE.ANY R9, PT, P3 ;  /* 0x0000000000097806 */ /* 0x000fe400018e0100 */
[----:B------:R-:W-:Y:S02]  /*2e20*/  LOP3.LUT R0, R15, R0, RZ, 0xc0, !PT ;  /* 0x000000000f007212 */ /* 0x000fe400078ec0ff */
[----:B------:R-:W-:Y:S02]  /*2e30*/  LOP3.LUT P0, RZ, R17, 0x80, RZ, 0xc0, !PT ;  /* 0x0000008011ff7812 */ /* 0x000fe4000780c0ff */
[----:B------:R-:W-:Y:S02]  /*2e40*/  VOTE.ANY R15, PT, P4 ;  /* 0x00000000000f7806 */ /* 0x000fe400020e0100 */
[----:B------:R-:W-:Y:S02]  /*2e50*/  @!P3 LOP3.LUT R9, RZ, R9, RZ, 0x33, !PT ;  /* 0x00000009ff09b212 */ /* 0x000fe400078e33ff */
[----:B------:R-:W-:-:S02]  /*2e60*/  @!P4 LOP3.LUT R15, RZ, R15, RZ, 0x33, !PT ;  /* 0x0000000fff0fc212 */ /* 0x000fc400078e33ff */
[----:B------:R-:W-:Y:S02]  /*2e70*/  LOP3.LUT R0, R9, R0, RZ, 0xc0, !PT ;  /* 0x0000000009007212 */ /* 0x000fe400078ec0ff */
[----:B------:R-:W-:Y:S02]  /*2e80*/  VOTE.ANY R9, PT, P5 ;  /* 0x0000000000097806 */ /* 0x000fe400028e0100 */
[----:B------:R-:W-:Y:S02]  /*2e90*/  LOP3.LUT R0, R15, R0, RZ, 0xc0, !PT ;  /* 0x000000000f007212 */ /* 0x000fe400078ec0ff */
[----:B------:R-:W-:Y:S02]  /*2ea0*/  VOTE.ANY R15, PT, P6 ;  /* 0x00000000000f7806 */ /* 0x000fe400030e0100 */
[----:B------:R-:W-:Y:S02]  /*2eb0*/  @!P5 LOP3.LUT R9, RZ, R9, RZ, 0x33, !PT ;  /* 0x00000009ff09d212 */ /* 0x000fe400078e33ff */
[----:B------:R-:W-:-:S02]  /*2ec0*/  VOTE.ANY R19, PT, P0 ;  /* 0x0000000000137806 */ /* 0x000fc400000e0100 */
[----:B------:R-:W-:Y:S02]  /*2ed0*/  @!P6 LOP3.LUT R15, RZ, R15, RZ, 0x33, !PT ;  /* 0x0000000fff0fe212 */ /* 0x000fe400078e33ff */
[----:B------:R-:W-:Y:S02]  /*2ee0*/  LOP3.LUT R0, R9, R0, RZ, 0xc0, !PT ;  /* 0x0000000009007212 */ /* 0x000fe400078ec0ff */
[----:B------:R-:W-:Y:S02]  /*2ef0*/  @!P0 LOP3.LUT R19, RZ, R19, RZ, 0x33, !PT ;  /* 0x00000013ff138212 */ /* 0x000fe400078e33ff */
[----:B------:R-:W-:Y:S02]  /*2f00*/  LOP3.LUT R0, R15, R0, RZ, 0xc0, !PT ;  /* 0x000000000f007212 */ /* 0x000fe400078ec0ff */
[----:B------:R-:W-:Y:S02]  /*2f10*/  SHF.R.U32.HI R15, RZ, UR6, R41 ;  /* 0x00000006ff0f7c19 */ /* 0x000fe40008011629 */
[----:B------:R-:W-:Y:S01]  /*2f20*/  LOP3.LUT R4, R19, R0, RZ, 0xc0, !PT ;  /* 0x0000000013047212 */ /* 0x000fe200078ec0ff */
[----:B------:R-:W-:Y:S01]  /*2f30*/  IMAD.MOV.U32 R0, RZ, RZ, RZ ;  /* 0x000000ffff007224 */ /* 0x000fe200078e00ff */
[----:B------:R-:W-:-:S02]  /*2f40*/  LOP3.LUT R15, R15, UR5, RZ, 0x30, !PT ;  /* 0x000000050f0f7c12 */ /* 0x000fc4000f8e30ff */
[----:B------:R-:W4:Y:S01]  /*2f50*/  FLO.U32 R51, R4 ;  /* 0x0000000400337300 */ /* 0x000f2200000e0000 */
[----:B------:R-:W-:-:S07]  /*2f60*/  LOP3.LUT R10, R23, R4, RZ, 0xc0, !PT ;  /* 0x00000004170a7212 */ /* 0x000fce00078ec0ff */
[----:B------:R-:W0:Y:S01]  /*2f70*/  POPC R10, R10 ;  /* 0x0000000a000a7309 */ /* 0x000e220000000000 */
[----:B----4-:R-:W-:-:S13]  /*2f80*/  ISETP.NE.AND P0, PT, R46, R51, PT ;  /* 0x000000332e00720c */ /* 0x010fda0003f05270 */
[----:B0-23--:R-:W-:Y:S05]  /*2f90*/  @P0 BRA `(.L_x_34) ;  /* 0x0000000000080947 */ /* 0x00dfea0003800000 */
[----:B------:R-:W-:-:S05]  /*2fa0*/  IMAD R17, R17, 0x4, R22 ;  /* 0x0000000411117824 */ /* 0x000fca00078e0216 */
[----:B------:R0:W2:Y:S02]  /*2fb0*/  ATOMS.ADD R0, [R17], R10 ;  /* 0x0000000a1100738c */ /* 0x0000a40000000000 */
.L_x_34:
[----:B------:R-:W-:Y:S05]  /*2fc0*/  BSYNC.RECONVERGENT B0 ;  /* 0x0000000000007941 */ /* 0x000fea0003800200 */
.L_x_33:
        /* <DEDUP_REMOVED lines=21> */
[----:B0-----:R-:W-:-:S02]  /*3120*/  VOTE.ANY R17, PT, P0 ;  /* 0x0000000000117806 */ /* 0x001fc400000e0100 */
[----:B------:R-:W-:Y:S02]  /*3130*/  @!P6 LOP3.LUT R9, RZ, R9, RZ, 0x33, !PT ;  /* 0x00000009ff09e212 */ /* 0x000fe400078e33ff */
[----:B------:R-:W-:Y:S02]  /*3140*/  LOP3.LUT R4, R5, R4, RZ, 0xc0, !PT ;  /* 0x0000000405047212 */ /* 0x000fe400078ec0ff */
[----:B------:R-:W-:Y:S02]  /*3150*/  @!P0 LOP3.LUT R17, RZ, R17, RZ, 0x33, !PT ;  /* 0x00000011ff118212 */ /* 0x000fe400078e33ff */
[----:B------:R-:W-:-:S04]  /*3160*/  LOP3.LUT R4, R9, R4, RZ, 0xc0, !PT ;  /* 0x0000000409047212 */ /* 0x000fc800078ec0ff */
[----:B------:R-:W-:Y:S01]  /*3170*/  LOP3.LUT R6, R17, R4, RZ, 0xc0, !PT ;  /* 0x0000000411067212 */ /* 0x000fe200078ec0ff */
[----:B------:R-:W-:Y:S01]  /*3180*/  IMAD.MOV.U32 R4, RZ, RZ, RZ ;  /* 0x000000ffff047224 */ /* 0x000fe200078e00ff */
[----:B------:R-:W-:Y:S02]  /*3190*/  SHF.R.U32.HI R17, RZ, UR6, R40 ;  /* 0x00000006ff117c19 */ /* 0x000fe40008011628 */
[----:B------:R-:W0:Y:S01]  /*31a0*/  FLO.U32 R45, R6 ;  /* 0x00000006002d7300 */ /* 0x000e2200000e0000 */
[----:B------:R-:W-:Y:S02]  /*31b0*/  LOP3.LUT R9, R23, R6, RZ, 0xc0, !PT ;  /* 0x0000000617097212 */ /* 0x000fe400078ec0ff */
[----:B------:R-:W-:-:S05]  /*31c0*/  LOP3.LUT R17, R17, UR5, RZ, 0x30, !PT ;  /* 0x0000000511117c12 */ /* 0x000fca000f8e30ff */
[----:B------:R-:W4:Y:S01]  /*31d0*/  POPC R9, R9 ;  /* 0x0000000900097309 */ /* 0x000f220000000000 */
[----:B0-----:R-:W-:-:S13]  /*31e0*/  ISETP.NE.AND P0, PT, R46, R45, PT ;  /* 0x0000002d2e00720c */ /* 0x001fda0003f05270 */
[----:B--234-:R-:W-:Y:S05]  /*31f0*/  @P0 BRA `(.L_x_36) ;  /* 0x0000000000080947 */ /* 0x01cfea0003800000 */
[----:B------:R-:W-:-:S06]  /*3200*/  IMAD R4, R15, 0x4, R22 ;  /* 0x000000040f047824 */ /* 0x000fcc00078e0216 */
[----:B------:R0:W2:Y:S02]  /*3210*/  ATOMS.ADD R4, [R4], R9 ;  /* 0x000000090404738c */ /* 0x0000a40000000000 */
.L_x_36:
[----:B------:R-:W-:Y:S05]  /*3220*/  BSYNC.RECONVERGENT B0 ;  /* 0x0000000000007941 */ /* 0x000fea0003800200 */
.L_x_35:
[----:B------:R-:W-:Y:S01]  /*3230*/  R2P PR, R17, 0x7f ;  /* 0x0000007f11007804 */ /* 0x000fe20000000000 */
[----:B--2---:R2:W3:Y:S01]  /*3240*/  SHFL.IDX PT, R45, R4, R45, 0x1f ;  /* 0x00001f2d042d7589 */ /* 0x0044e200000e0000 */
[----:B------:R-:W-:Y:S01]  /*3250*/  BSSY.RECONVERGENT B0, `(.L_x_37) ;  /* 0x0000023000007945 */ /* 0x000fe20003800200 */
[----:B------:R-:W-:-:S10]  /*3260*/  IMAD.MOV.U32 R6, RZ, RZ, RZ ;  /* 0x000000ffff067224 */ /* 0x000fd400078e00ff */
[----:B------:R-:W-:Y:S02]  /*3270*/  VOTE.ANY R0, PT, P0 ;  /* 0x0000000000007806 */ /* 0x000fe400000e0100 */
[----:B------:R-:W-:Y:S02]  /*3280*/  VOTE.ANY R5, PT, P1 ;  /* 0x0000000000057806 */ /* 0x000fe400008e0100 */
        /* <DEDUP_REMOVED lines=20> */
[----:B------:R-:W-:Y:S02]  /*33d0*/  LOP3.LUT R0, R15, R0, RZ, 0xc0, !PT ;  /* 0x000000000f007212 */ /* 0x000fe400078ec0ff */
[----:B------:R-:W-:-:S02]  /*33e0*/  SHF.R.U32.HI R15, RZ, UR6, R39 ;  /* 0x00000006ff0f7c19 */ /* 0x000fc40008011627 */
[----:B------:R-:W-:Y:S02]  /*33f0*/  LOP3.LUT R0, R19, R0, RZ, 0xc0, !PT ;  /* 0x0000000013007212 */ /* 0x000fe400078ec0ff */
[----:B------:R-:W-:Y:S02]  /*3400*/  LOP3.LUT R15, R15, UR5, RZ, 0x30, !PT ;  /* 0x000000050f0f7c12 */ /* 0x000fe4000f8e30ff */
[----:B------:R-:W4:Y:S01]  /*3410*/  FLO.U32 R19, R0 ;  /* 0x0000000000137300 */ /* 0x000f2200000e0000 */
[----:B------:R-:W-:-:S07]  /*3420*/  LOP3.LUT R5, R23, R0, RZ, 0xc0, !PT ;  /* 0x0000000017057212 */ /* 0x000fce00078ec0ff */
[----:B------:R-:W0:Y:S01]  /*3430*/  POPC R5, R5 ;  /* 0x0000000500057309 */ /* 0x000e220000000000 */
[----:B----4-:R-:W-:-:S13]  /*3440*/  ISETP.NE.AND P0, PT, R46, R19, PT ;  /* 0x000000132e00720c */ /* 0x010fda0003f05270 */
[----:B0-23--:R-:W-:Y:S05]  /*3450*/  @P0 BRA `(.L_x_38) ;  /* 0x0000000000080947 */ /* 0x00dfea0003800000 */
[----:B------:R-:W-:-:S06]  /*3460*/  IMAD R6, R17, 0x4, R22 ;  /* 0x0000000411067824 */ /* 0x000fcc00078e0216 */
[----:B------:R0:W2:Y:S02]  /*3470*/  ATOMS.ADD R6, [R6], R5 ;  /* 0x000000050606738c */ /* 0x0000a40000000000 */
.L_x_38:
[----:B------:R-:W-:Y:S05]  /*3480*/  BSYNC.RECONVERGENT B0 ;  /* 0x0000000000007941 */ /* 0x000fea0003800200 */
.L_x_37:
        /* <DEDUP_REMOVED lines=37> */
.L_x_40:
[----:B------:R-:W-:Y:S05]  /*36e0*/  BSYNC.RECONVERGENT B0 ;  /* 0x0000000000007941 */ /* 0x000fea0003800200 */
.L_x_39:
[----:B------:R-:W-:Y:S01]  /*36f0*/  R2P PR, R17, 0x7f ;  /* 0x0000007f11007804 */ /* 0x000fe20000000000 */
[----:B--2---:R2:W3:Y:S01]  /*3700*/  SHFL.IDX PT, R47, R0, R47, 0x1f ;  /* 0x00001f2f002f7589 */ /* 0x0044e200000e0000 */
[----:B------:R-:W-:Y:S11]  /*3710*/  BSSY.RECONVERGENT B0, `(.L_x_41) ;  /* 0x0000021000007945 */ /* 0x000ff60003800200 */
[----:B0-----:R-:W-:-:S02]  /*3720*/  VOTE.ANY R15, PT, P0 ;  /* 0x00000000000f7806 */ /* 0x001fc400000e0100 */
        /* <DEDUP_REMOVED lines=19> */
[----:B------:R-:W-:Y:S01]  /*3860*/  LOP3.LUT R15, R16, R15, RZ, 0xc0, !PT ;  /* 0x0000000f100f7212 */ /* 0x000fe200078ec0ff */
[----:B------:R-:W-:Y:S01]  /*3870*/  IMAD.MOV.U32 R16, RZ, RZ, RZ ;  /* 0x000000ffff107224 */ /* 0x000fe200078e00ff */
[----:B------:R-:W-:Y:S02]  /*3880*/  @!P0 LOP3.LUT R20, RZ, R20, RZ, 0x33, !PT ;  /* 0x00000014ff148212 */ /* 0x000fe400078e33ff */
[----:B------:R-:W-:-:S04]  /*3890*/  LOP3.LUT R15, R18, R15, RZ, 0xc0, !PT ;  /* 0x0000000f120f7212 */ /* 0x000fc800078ec0ff */
[----:B------:R-:W-:-:S04]  /*38a0*/  LOP3.LUT R20, R20, R15, RZ, 0xc0, !PT ;  /* 0x0000000f14147212 */ /* 0x000fc800078ec0ff */
[----:B------:R-:W0:Y:S01]  /*38b0*/  FLO.U32 R49, R20 ;  /* 0x0000001400317300 */ /* 0x000e2200000e0000 */
[----:B------:R-:W-:-:S07]  /*38c0*/  LOP3.LUT R50, R23, R20, RZ, 0xc0, !PT ;  /* 0x0000001417327212 */ /* 0x000fce00078ec0ff */
[----:B------:R-:W4:Y:S01]  /*38d0*/  POPC R50, R50 ;  /* 0x0000003200327309 */ /* 0x000f220000000000 */
[----:B0-----:R-:W-:-:S13]  /*38e0*/  ISETP.NE.AND P0, PT, R46, R49, PT ;  /* 0x000000312e00720c */ /* 0x001fda0003f05270 */
[----:B--234-:R-:W-:Y:S05]  /*38f0*/  @P0 BRA `(.L_x_42) ;  /* 0x0000000000080947 */ /* 0x01cfea0003800000 */
[----:B------:R-:W-:-:S05]  /*3900*/  IMAD R17, R17, 0x4, R22 ;  /* 0x0000000411117824 */ /* 0x000fca00078e0216 */
[----:B------:R0:W2:Y:S02]  /*3910*/  ATOMS.ADD R16, [R17], R50 ;  /* 0x000000321110738c */ /* 0x0000a40000000000 */
.L_x_42:
[----:B------:R-:W-:Y:S05]  /*3920*/  BSYNC.RECONVERGENT B0 ;  /* 0x0000000000007941 */ /* 0x000fea0003800200 */
.L_x_41:
[----:B------:R-:W-:Y:S01]  /*3930*/  R2P PR, R11, 0x7f ;  /* 0x0000007f0b007804 */ /* 0x000fe20000000000 */
[----:B--2---:R2:W3:Y:S01]  /*3940*/  SHFL.IDX PT, R49, R16, R49, 0x1f ;  /* 0x00001f3110317589 */ /* 0x0044e200000e0000 */
[----:B------:R-:W-:Y:S01]  /*3950*/  BSSY.RECONVERGENT B0, `(.L_x_43) ;  /* 0x0000021000007945 */ /* 0x000fe20003800200 */
[----:B------:R-:W-:-:S10]  /*3960*/  IMAD.MOV.U32 R20, RZ, RZ, RZ ;  /* 0x000000ffff147224 */ /* 0x000fd400078e00ff */
[----:B------:R-:W-:Y:S02]  /*3970*/  VOTE.ANY R0, PT, P0 ;  /* 0x0000000000007806 */ /* 0x000fe400000e0100 */
[----:B------:R-:W-:Y:S02]  /*3980*/  VOTE.ANY R15, PT, P1 ;  /* 0x00000000000f7806 */ /* 0x000fe400008e0100 */
[----:B------:R-:W-:Y:S02]  /*3990*/  @!P0 LOP3.LUT R0, RZ, R0, RZ, 0x33, !PT ;  /* 0x00000000ff008212 */ /* 0x000fe400078e33ff */
[----:B0-----:R-:W-:Y:S02]  /*39a0*/  VOTE.ANY R17, PT, P2 ;  /* 0x0000000000117806 */ /* 0x001fe400010e0100 */
        /* <DEDUP_REMOVED lines=25> */
[----:B------:R-:W-:-:S06]  /*3b40*/  IMAD R20, R11, 0x4, R22 ;  /* 0x000000040b147824 */ /* 0x000fcc00078e0216 */
[----:B------:R0:W2:Y:S02]  /*3b50*/  ATOMS.ADD R20, [R20], R21 ;  /* 0x000000151414738c */ /* 0x0000a40000000000 */
.L_x_44:
[----:B------:R-:W-:Y:S05]  /*3b60*/  BSYNC.RECONVERGENT B0 ;  /* 0x0000000000007941 */ /* 0x000fea0003800200 */
.L_x_43:
[----:B------:R-:W-:Y:S01]  /*3b70*/  R2P PR, R7, 0x7f ;  /* 0x0000007f07007804 */ /* 0x000fe20000000000 */
[----:B--2---:R2:W3:Y:S01]  /*3b80*/  SHFL.IDX PT, R20, R20, R15, 0x1f ;  /* 0x00001f0f14147589 */ /* 0x0044e200000e0000 */
[----:B------:R-:W-:Y:S01]  /*3b90*/  BSSY.RECONVERGENT B0, `(.L_x_45) ;  /* 0x0000023000007945 */ /* 0x000fe20003800200 */
[----:B------:R-:W-:-:S10]  /*3ba0*/  IMAD.MOV.U32 R16, RZ, RZ, RZ ;  /* 0x000000ffff107224 */ /* 0x000fd400078e00ff */
[----:B------:R-:W-:Y:S02]  /*3bb0*/  VOTE.ANY R0, PT, P0 ;  /* 0x0000000000007806 */ /* 0x000fe400000e0100 */
[----:B------:R-:W-:Y:S02]  /*3bc0*/  VOTE.ANY R11, PT, P1 ;  /* 0x00000000000b7806 */ /* 0x000fe400008e0100 */
[----:B------:R-:W-:Y:S02]  /*3bd0*/  @!P0 LOP3.LUT R0, RZ, R0, RZ, 0x33, !PT ;  /* 0x00000000ff008212 */ /* 0x000fe400078e33ff */
[----:B------:R-:W-:Y:S02]  /*3be0*/  @!P1 LOP3.LUT R11, RZ, R11, RZ, 0x33, !PT ;  /* 0x0000000bff0b9212 */ /* 0x000fe400078e33ff */
[----:B------:R-:W-:Y:S02]  /*3bf0*/  VOTE.ANY R17, PT, P2 ;  /* 0x0000000000117806 */ /* 0x000fe400010e0100 */
[----:B------:R-:W-:-:S02]  /*3c00*/  LOP3.LUT R0, R11, R0, RZ, 0xc0, !PT ;  /* 0x000000000b007212 */ /* 0x000fc400078ec0ff */
[----:B------:R-:W-:Y:S02]  /*3c10*/  VOTE.ANY R11, PT, P3 ;  /* 0x00000000000b7806 */ /* 0x000fe400018e0100 */
[----:B------:R-:W-:Y:S02]  /*3c20*/  @!P2 LOP3.LUT R17, RZ, R17, RZ, 0x33, !PT ;  /* 0x00000011ff11a212 */ /* 0x000fe400078e33ff */
[----:B------:R-:W-:Y:S02]  /*3c30*/  @!P3 LOP3.LUT R11, RZ, R11, RZ, 0x33, !PT ;  /* 0x0000000bff0bb212 */ /* 0x000fe400078e33ff */
[----:B------:R-:W-:Y:S02]  /*3c40*/  LOP3.LUT R0, R17, R0, RZ, 0xc0, !PT ;  /* 0x0000000011007212 */ /* 0x000fe400078ec0ff */
[----:B------:R-:W-:Y:S02]  /*3c50*/  LOP3.LUT P0, RZ, R7, 0x80, RZ, 0xc0, !PT ;  /* 0x0000008007ff7812 */ /* 0x000fe4000780c0ff */
[----:B------:R-:W-:-:S02]  /*3c60*/  VOTE.ANY R17, PT, P4 ;  /* 0x0000000000117806 */ /* 0x000fc400020e0100 */
[----:B------:R-:W-:Y:S02]  /*3c70*/  LOP3.LUT R0, R11, R0, RZ, 0xc0, !PT ;  /* 0x000000000b007212 */ /* 0x000fe400078ec0ff */
[----:B------:R-:W-:Y:S02]  /*3c80*/  VOTE.ANY R11, PT, P5 ;  /* 0x00000000000b7806 */ /* 0x000fe400028e0100 */
[----:B------:R-:W-:Y:S02]  /*3c90*/  @!P4 LOP3.LUT R17, RZ, R17, RZ, 0x33, !PT ;  /* 0x00000011ff11c212 */ /* 0x000fe400078e33ff */
[----:B------:R-:W-:Y:S02]  /*3ca0*/  @!P5 LOP3.LUT R11, RZ, R11, RZ, 0x33, !PT ;  /* 0x0000000bff0bd212 */ /* 0x000fe400078e33ff */
[----:B------:R-:W-:Y:S02]  /*3cb0*/  LOP3.LUT R0, R17, R0, RZ, 0xc0, !PT ;  /* 0x0000000011007212 */ /* 0x000fe400078ec0ff */
[----:B------:R-:W-:-:S02]  /*3cc0*/  VOTE.ANY R17, PT, P6 ;  /* 0x0000000000117806 */ /* 0x000fc400030e0100 */
[----:B------:R-:W-:Y:S02]  /*3cd0*/  LOP3.LUT R0, R11, R0, RZ, 0xc0, !PT ;  /* 0x000000000b007212 */ /* 0x000fe400078ec0ff */
[----:B------:R-:W-:Y:S02]  /*3ce0*/  VOTE.ANY R11, PT, P0 ;  /* 0x00000000000b7806 */ /* 0x000fe400000e0100 */
[----:B------:R-:W-:Y:S02]  /*3cf0*/  @!P6 LOP3.LUT R17, RZ, R17, RZ, 0x33, !PT ;  /* 0x00000011ff11e212 */ /* 0x000fe400078e33ff */
[----:B------:R-:W-:Y:S02]  /*3d00*/  @!P0 LOP3.LUT R11, RZ, R11, RZ, 0x33, !PT ;  /* 0x0000000bff0b8212 */ /* 0x000fe400078e33ff */
[----:B------:R-:W-:-:S04]  /*3d10*/  LOP3.LUT R0, R17, R0, RZ, 0xc0, !PT ;  /* 0x0000000011007212 */ /* 0x000fc800078ec0ff */
[----:B------:R-:W-:Y:S02]  /*3d20*/  LOP3.LUT R48, R11, R0, RZ, 0xc0, !PT ;  /* 0x000000000b307212 */ /* 0x000fe400078ec0ff */
[----:B------:R-:W-:Y:S02]  /*3d30*/  SHF.R.U32.HI R0, RZ, UR6, R36 ;  /* 0x00000006ff007c19 */ /* 0x000fe40008011624 */
[----:B------:R-:W4:Y:S01]  /*3d40*/  FLO.U32 R18, R48 ;  /* 0x0000003000127300 */ /* 0x000f2200000e0000 */
[----:B------:R-:W-:Y:S02]  /*3d50*/  LOP3.LUT R19, R23, R48, RZ, 0xc0, !PT ;  /* 0x0000003017137212 */ /* 0x000fe400078ec0ff */
[----:B------:R-:W-:-:S05]  /*3d60*/  LOP3.LUT R0, R0, UR5, RZ, 0x30, !PT ;  /* 0x0000000500007c12 */ /* 0x000fca000f8e30ff */
[----:B------:R-:W0:Y:S01]  /*3d70*/  POPC R19, R19 ;  /* 0x0000001300137309 */ /* 0x000e220000000000 */
[----:B----4-:R-:W-:-:S13]  /*3d80*/  ISETP.NE.AND P0, PT, R46, R18, PT ;  /* 0x000000122e00720c */ /* 0x010fda0003f05270 */
[----:B0-23--:R-:W-:Y:S05]  /*3d90*/  @P0 BRA `(.L_x_46) ;  /* 0x0000000000080947 */ /* 0x00dfea0003800000 */
[----:B------:R-:W-:-:S06]  /*3da0*/  IMAD R16, R7, 0x4, R22 ;  /* 0x0000000407107824 */ /* 0x000fcc00078e0216 */
[----:B------:R0:W2:Y:S02]  /*3db0*/  ATOMS.ADD R16, [R16], R19 ;  /* 0x000000131010738c */ /* 0x0000a40000000000 */
.L_x_46:
[----:B------:R-:W-:Y:S05]  /*3dc0*/  BSYNC.RECONVERGENT B0 ;  /* 0x0000000000007941 */ /* 0x000fea0003800200 */
.L_x_45:
[----:B------:R-:W-:Y:S01]  /*3dd0*/  R2P PR, R0, 0x7f ;  /* 0x0000007f00007804 */ /* 0x000fe20000000000 */
[----:B--2---:R2:W3:Y:S01]  /*3de0*/  SHFL.IDX PT, R18, R16, R18, 0x1f ;  /* 0x00001f1210127589 */ /* 0x0044e200000e0000 */
[----:B------:R-:W-:Y:S01]  /*3df0*/  SHF.R.U32.HI R11, RZ, UR6, R35 ;  /* 0x00000006ff0b7c19 */ /* 0x000fe20008011623 */
[----:B------:R-:W-:Y:S01]  /*3e00*/  BSSY.RECONVERGENT B0, `(.L_x_47) ;  /* 0x0000022000007945 */ /* 0x000fe20003800200 */
[----:B------:R-:W-:Y:S02]  /*3e10*/  IMAD.MOV.U32 R15, RZ, RZ, RZ ;  /* 0x000000ffff0f7224 */ /* 0x000fe400078e00ff */
[----:B------:R-:W-:-:S07]  /*3e20*/  LOP3.LUT R11, R11, UR5, RZ, 0x30, !PT ;  /* 0x000000050b0b7c12 */ /* 0x000fce000f8e30ff */
[----:B------:R-:W-:Y:S02]  /*3e30*/  VOTE.ANY R7, PT, P0 ;  /* 0x0000000000077806 */ /* 0x000fe400000e0100 */
[----:B------:R-:W-:Y:S02]  /*3e40*/  VOTE.ANY R48, PT, P1 ;  /* 0x0000000000307806 */ /* 0x000fe400008e0100 */
[----:B------:R-:W-:Y:S02]  /*3e50*/  @!P0 LOP3.LUT R7, RZ, R7, RZ, 0x33, !PT ;  /* 0x00000007ff078212 */ /* 0x000fe400078e33ff */
[----:B------:R-:W-:Y:S02]  /*3e60*/  @!P1 LOP3.LUT R48, RZ, R48, RZ, 0x33, !PT ;  /* 0x00000030ff309212 */ /* 0x000fe400078e33ff */
[----:B------:R-:W-:Y:S02]  /*3e70*/  LOP3.LUT P0, RZ, R0, 0x80, RZ, 0xc0, !PT ;  /* 0x0000008000ff7812 */ /* 0x000fe4000780c0ff */
[----:B------:R-:W-:-:S02]  /*3e80*/  LOP3.LUT R7, R48, R7, RZ, 0xc0, !PT ;  /* 0x0000000730077212 */ /* 0x000fc400078ec0ff */
[----:B------:R-:W-:-:S04]  /*3e90*/  VOTE.ANY R48, PT, P2 ;  /* 0x0000000000307806 */ /* 0x000fc800010e0100 */
[----:B------:R-:W-:-:S04]  /*3ea0*/  @!P2 LOP3.LUT R48, RZ, R48, RZ, 0x33, !PT ;  /* 0x00000030ff30a212 */ /* 0x000fc800078e33ff */
[----:B------:R-:W-:Y:S02]  /*3eb0*/  LOP3.LUT R7, R48, R7, RZ, 0xc0, !PT ;  /* 0x0000000730077212 */ /* 0x000fe400078ec0ff */
        /* <DEDUP_REMOVED lines=14> */
[----:B------:R-:W-:-:S04]  /*3fa0*/  LOP3.LUT R48, R48, R7, RZ, 0xc0, !PT ;  /* 0x0000000730307212 */ /* 0x000fc800078ec0ff */
[----:B------:R-:W4:Y:S01]  /*3fb0*/  FLO.U32 R52, R48 ;  /* 0x0000003000347300 */ /* 0x000f2200000e0000 */
[----:B------:R-:W-:-:S07]  /*3fc0*/  LOP3.LUT R17, R23, R48, RZ, 0xc0, !PT ;  /* 0x0000003017117212 */ /* 0x000fce00078ec0ff */
[----:B------:R-:W0:Y:S01]  /*3fd0*/  POPC R17, R17 ;  /* 0x0000001100117309 */ /* 0x000e220000000000 */
[----:B----4-:R-:W-:-:S13]  /*3fe0*/  ISETP.NE.AND P0, PT, R46, R52, PT ;  /* 0x000000342e00720c */ /* 0x010fda0003f05270 */
[----:B0-23--:R-:W-:Y:S05]  /*3ff0*/  @P0 BRA `(.L_x_48) ;  /* 0x0000000000080947 */ /* 0x00dfea0003800000 */
[----:B------:R-:W-:-:S05]  /*4000*/  IMAD R0, R0, 0x4, R22 ;  /* 0x0000000400007824 */ /* 0x000fca00078e0216 */
[----:B------:R0:W2:Y:S02]  /*4010*/  ATOMS.ADD R15, [R0], R17 ;  /* 0x00000011000f738c */ /* 0x0000a40000000000 */
.L_x_48:
[----:B------:R-:W-:Y:S05]  /*4020*/  BSYNC.RECONVERGENT B0 ;  /* 0x0000000000007941 */ /* 0x000fea0003800200 */
.L_x_47:
[----:B------:R-:W-:Y:S01]  /*4030*/  R2P PR, R11, 0x7f ;  /* 0x0000007f0b007804 */ /* 0x000fe20000000000 */
[----:B--2---:R2:W3:Y:S01]  /*4040*/  SHFL.IDX PT, R16, R15, R52, 0x1f ;  /* 0x00001f340f107589 */ /* 0x0044e200000e0000 */
[----:B------:R-:W-:Y:S11]  /*4050*/  BSSY.RECONVERGENT B0, `(.L_x_49) ;  /* 0x0000023000007945 */ /* 0x000ff60003800200 */
[----:B0-----:R-:W-:-:S02]  /*4060*/  VOTE.ANY R0, PT, P0 ;  /* 0x0000000000007806 */ /* 0x001fc400000e0100 */
[----:B------:R-:W-:Y:S02]  /*4070*/  VOTE.ANY R7, PT, P1 ;  /* 0x0000000000077806 */ /* 0x000fe400008e0100 */
[----:B------:R-:W-:Y:S02]  /*4080*/  @!P0 LOP3.LUT R0, RZ, R0, RZ, 0x33, !PT ;  /* 0x00000000ff008212 */ /* 0x000fe400078e33ff */
[----:B------:R-:W-:Y:S02]  /*4090*/  @!P1 LOP3.LUT R7, RZ, R7, RZ, 0x33, !PT ;  /* 0x00000007ff079212 */ /* 0x000fe400078e33ff */
[----:B------:R-:W-:Y:S02]  /*40a0*/  LOP3.LUT P0, RZ, R11, 0x80, RZ, 0xc0, !PT ;  /* 0x000000800bff7812 */ /* 0x000fe4000780c0ff */
        /* <DEDUP_REMOVED lines=19> */
[----:B------:R0:W4:Y:S01]  /*41e0*/  FLO.U32 R7, R0 ;  /* 0x0000000000077300 */ /* 0x00012200000e0000 */
[----:B------:R-:W-:-:S07]  /*41f0*/  LOP3.LUT R48, R23, R0, RZ, 0xc0, !PT ;  /* 0x0000000017307212 */ /* 0x000fce00078ec0ff */
[----:B--2---:R2:W1:Y:S01]  /*4200*/  POPC R15, R48 ;  /* 0x00000030000f7309 */ /* 0x0044620000000000 */
[----:B0-----:R-:W-:-:S04]  /*4210*/  SHF.R.U32.HI R0, RZ, UR6, R34 ;  /* 0x00000006ff007c19 */ /* 0x001fc80008011622 */
[----:B------:R-:W-:Y:S02]  /*4220*/  LOP3.LUT R0, R0, UR5, RZ, 0x30, !PT ;  /* 0x0000000500007c12 */ /* 0x000fe4000f8e30ff */
[----:B----4-:R-:W-:Y:S01]  /*4230*/  ISETP.NE.AND P0, PT, R46, R7, PT ;  /* 0x000000072e00720c */ /* 0x010fe20003f05270 */
[----:B--2---:R-:W-:-:S12]  /*4240*/  IMAD.MOV.U32 R48, RZ, RZ, RZ ;  /* 0x000000ffff307224 */ /* 0x004fd800078e00ff */
[----:B-1-3--:R-:W-:Y:S05]  /*4250*/  @P0 BRA `(.L_x_50) ;  /* 0x0000000000080947 */ /* 0x00afea0003800000 */
[----:B------:R-:W-:-:S06]  /*4260*/  IMAD R48, R11, 0x4, R22 ;  /* 0x000000040b307824 */ /* 0x000fcc00078e0216 */
[----:B------:R0:W1:Y:S02]  /*4270*/  ATOMS.ADD R48, [R48], R15 ;  /* 0x0000000f3030738c */ /* 0x0000640000000000 */
.L_x_50:
[----:B------:R-:W-:Y:S05]  /*4280*/  BSYNC.RECONVERGENT B0 ;  /* 0x0000000000007941 */ /* 0x000fea0003800200 */
.L_x_49:
[----:B------:R-:W-:Y:S01]  /*4290*/  R2P PR, R0, 0x7f ;  /* 0x0000007f00007804 */ /* 0x000fe20000000000 */
[----:B------:R-:W-:Y:S01]  /*42a0*/  IMAD.IADD R14, R14, 0x1, R8 ;  /* 0x000000010e0e7824 */ /* 0x000fe200078e0208 */
[----:B------:R-:W-:Y:S01]  /*42b0*/  BSSY.RECONVERGENT B0, `(.L_x_51) ;  /* 0x0000025000007945 */ /* 0x000fe20003800200 */
[----:B------:R-:W-:Y:S02]  /*42c0*/  IMAD.IADD R13, R13, 0x1, R12 ;  /* 0x000000010d0d7824 */ /* 0x000fe400078e020c */
[----:B-1----:R1:W2:Y:S08]  /*42d0*/  SHFL.IDX PT, R12, R48, R7, 0x1f ;  /* 0x00001f07300c7589 */ /* 0x0022b000000e0000 */
[----:B------:R-:W-:-:S02]  /*42e0*/  VOTE.ANY R11, PT, P0 ;  /* 0x00000000000b7806 */ /* 0x000fc400000e0100 */
[----:B------:R-:W-:Y:S01]  /*42f0*/  VOTE.ANY R8, PT, P1 ;  /* 0x0000000000087806 */ /* 0x000fe200008e0100 */
[----:B-1----:R-:W-:Y:S01]  /*4300*/  IMAD.MOV.U32 R7, RZ, RZ, RZ ;  /* 0x000000ffff077224 */ /* 0x002fe200078e00ff */
        /* <DEDUP_REMOVED lines=22> */
[----:B------:R1:W3:Y:S01]  /*4470*/  FLO.U32 R8, R52 ;  /* 0x0000003400087300 */ /* 0x0002e200000e0000 */
[----:B------:R-:W-:-:S07]  /*4480*/  LOP3.LUT R11, R23, R52, RZ, 0xc0, !PT ;  /* 0x00000034170b7212 */ /* 0x000fce00078ec0ff */
[----:B------:R-:W4:Y:S01]  /*4490*/  POPC R11, R11 ;  /* 0x0000000b000b7309 */ /* 0x000f220000000000 */
[----:B-1----:R-:W-:-:S04]  /*44a0*/  SHF.R.U32.HI R52, RZ, UR6, R26 ;  /* 0x00000006ff347c19 */ /* 0x002fc8000801161a */
[----:B------:R-:W-:Y:S02]  /*44b0*/  LOP3.LUT R48, R52, UR5, RZ, 0x30, !PT ;  /* 0x0000000534307c12 */ /* 0x000fe4000f8e30ff */
[----:B---3--:R-:W-:-:S13]  /*44c0*/  ISETP.NE.AND P0, PT, R46, R8, PT ;  /* 0x000000082e00720c */ /* 0x008fda0003f05270 */
[----:B--2-4-:R-:W-:Y:S05]  /*44d0*/  @P0 BRA `(.L_x_52) ;  /* 0x0000000000080947 */ /* 0x014fea0003800000 */
[----:B------:R-:W-:-:S05]  /*44e0*/  IMAD R0, R0, 0x4, R22 ;  /* 0x0000000400007824 */ /* 0x000fca00078e0216 */
[----:B------:R1:W2:Y:S02]  /*44f0*/  ATOMS.ADD R7, [R0], R11 ;  /* 0x0000000b0007738c */ /* 0x0002a40000000000 */
.L_x_52:
[----:B------:R-:W-:Y:S05]  /*4500*/  BSYNC.RECONVERGENT B0 ;  /* 0x0000000000007941 */ /* 0x000fea0003800200 */
.L_x_51:
[----:B------:R-:W-:Y:S01]  /*4510*/  R2P PR, R48, 0x7f ;  /* 0x0000007f30007804 */ /* 0x000fe20000000000 */
[----:B------:R-:W-:Y:S01]  /*4520*/  IMAD.IADD R10, R10, 0x1, R51 ;  /* 0x000000010a0a7824 */ /* 0x000fe200078e0233 */
[----:B--2---:R2:W3:Y:S01]  /*4530*/  SHFL.IDX PT, R8, R7, R8, 0x1f ;  /* 0x00001f0807087589 */ /* 0x0044e200000e0000 */
[----:B------:R-:W-:Y:S01]  /*4540*/  BSSY.RECONVERGENT B0, `(.L_x_53) ;  /* 0x0000024000007945 */ /* 0x000fe20003800200 */
[----:B------:R-:W-:Y:S02]  /*4550*/  IMAD.IADD R9, R9, 0x1, R45 ;  /* 0x0000000109097824 */ /* 0x000fe400078e022d */
[----:B------:R-:W-:-:S07]  /*4560*/  IMAD.MOV.U32 R45, RZ, RZ, RZ ;  /* 0x000000ffff2d7224 */ /* 0x000fce00078e00ff */
[----:B-1----:R-:W-:Y:S02]  /*4570*/  VOTE.ANY R0, PT, P0 ;  /* 0x0000000000007806 */ /* 0x002fe400000e0100 */
        /* <DEDUP_REMOVED lines=23> */
[----:B------:R-:W-:Y:S02]  /*46f0*/  SHF.R.U32.HI R51, RZ, UR6, R33 ;  /* 0x00000006ff337c19 */ /* 0x000fe40008011621 */
[----:B------:R1:W4:Y:S02]  /*4700*/  FLO.U32 R0, R52 ;  /* 0x0000003400007300 */ /* 0x00032400000e0000 */
[----:B------:R-:W-:Y:S02]  /*4710*/  LOP3.LUT R51, R51, UR5, RZ, 0x30, !PT ;  /* 0x0000000533337c12 */ /* 0x000fe4000f8e30ff */
[----:B-1----:R-:W-:-:S04]  /*4720*/  LOP3.LUT R52, R23, R52, RZ, 0xc0, !PT ;  /* 0x0000003417347212 */ /* 0x002fc800078ec0ff */
[----:B--2---:R1:W2:Y:S01]  /*4730*/  POPC R7, R52 ;  /* 0x0000003400077309 */ /* 0x0042a20000000000 */
[----:B----4-:R-:W-:-:S13]  /*4740*/  ISETP.NE.AND P0, PT, R46, R0, PT ;  /* 0x000000002e00720c */ /* 0x010fda0003f05270 */
[----:B-123--:R-:W-:Y:S05]  /*4750*/  @P0 BRA `(.L_x_54) ;  /* 0x0000000000080947 */ /* 0x00efea0003800000 */
[----:B------:R-:W-:-:S05]  /*4760*/  IMAD R48, R48, 0x4, R22 ;  /* 0x0000000430307824 */ /* 0x000fca00078e0216 */
[----:B------:R1:W2:Y:S02]  /*4770*/  ATOMS.ADD R45, [R48], R7 ;  /* 0x00000007302d738c */ /* 0x0002a40000000000 */
.L_x_54:
[----:B------:R-:W-:Y:S05]  /*4780*/  BSYNC.RECONVERGENT B0 ;  /* 0x0000000000007941 */ /* 0x000fea0003800200 */
.L_x_53:
[----:B------:R-:W-:Y:S01]  /*4790*/  R2P PR, R51, 0x7f ;  /* 0x0000007f33007804 */ /* 0x000fe20000000000 */
[----:B------:R-:W-:Y:S01]  /*47a0*/  IMAD.IADD R6, R5, 0x1, R6 ;  /* 0x0000000105067824 */ /* 0x000fe200078e0206 */
[----:B--2---:R2:W3:Y:S01]  /*47b0*/  SHFL.IDX PT, R0, R45, R0, 0x1f ;  /* 0x00001f002d007589 */ /* 0x0044e200000e0000 */
[----:B------:R-:W-:Y:S01]  /*47c0*/  IMAD.IADD R4, R4, 0x1, R47 ;  /* 0x0000000104047824 */ /* 0x000fe200078e022f */
[----:B------:R-:W-:Y:S01]  /*47d0*/  SHF.R.U32.HI R47, RZ, UR6, R32 ;  /* 0x00000006ff2f7c19 */ /* 0x000fe20008011620 */
[----:B------:R-:W-:Y:S03]  /*47e0*/  BSSY.RECONVERGENT B0, `(.L_x_55) ;  /* 0x0000022000007945 */ /* 0x000fe60003800200 */
[----:B------:R-:W-:-:S05]  /*47f0*/  LOP3.LUT R47, R47, UR5, RZ, 0x30, !PT ;  /* 0x000000052f2f7c12 */ /* 0x000fca000f8e30ff */
        /* <DEDUP_REMOVED lines=9> */
[----:B------:R-:W-:Y:S02]  /*4890*/  VOTE.ANY R48, PT, P3 ;  /* 0x0000000000307806 */ /* 0x000fe400018e0100 */
[----:B------:R-:W-:Y:S02]  /*48a0*/  VOTE.ANY R52, PT, P0 ;  /* 0x0000000000347806 */ /* 0x000fe400000e0100 */
[----:B------:R-:W-:Y:S02]  /*48b0*/  @!P3 LOP3.LUT R48, RZ, R48, RZ, 0x33, !PT ;  /* 0x00000030ff30b212 */ /* 0x000fe400078e33ff */
[----:B------:R-:W-:Y:S02]  /*48c0*/  @!P0 LOP3.LUT R52, RZ, R52, RZ, 0x33, !PT ;  /* 0x00000034ff348212 */ /* 0x000fe400078e33ff */
        /* <DEDUP_REMOVED lines=9> */
[----:B------:R-:W-:Y:S01]  /*4960*/  LOP3.LUT R5, R48, R5, RZ, 0xc0, !PT ;  /* 0x0000000530057212 */ /* 0x000fe200078ec0ff */
[----:B------:R-:W-:-:S03]  /*4970*/  IMAD.MOV.U32 R48, RZ, RZ, RZ ;  /* 0x000000ffff307224 */ /* 0x000fc600078e00ff */
[----:B------:R-:W-:-:S04]  /*4980*/  LOP3.LUT R52, R52, R5, RZ, 0xc0, !PT ;  /* 0x0000000534347212 */ /* 0x000fc800078ec0ff */
[----:B------:R1:W4:Y:S02]  /*4990*/  FLO.U32 R5, R52 ;  /* 0x0000003400057300 */ /* 0x00032400000e0000 */
[----:B-1----:R-:W-:-:S06]  /*49a0*/  LOP3.LUT R52, R23, R52, RZ, 0xc0, !PT ;  /* 0x0000003417347212 */ /* 0x002fcc00078ec0ff */
[----:B--2---:R1:W2:Y:S01]  /*49b0*/  POPC R45, R52 ;  /* 0x00000034002d7309 */ /* 0x0042a20000000000 */
[----:B----4-:R-:W-:-:S13]  /*49c0*/  ISETP.NE.AND P0, PT, R46, R5, PT ;  /* 0x000000052e00720c */ /* 0x010fda0003f05270 */
[----:B-1-3--:R-:W-:Y:S05]  /*49d0*/  @P0 BRA `(.L_x_56) ;  /* 0x0000000000080947 */ /* 0x00afea0003800000 */
[----:B------:R-:W-:-:S06]  /*49e0*/  IMAD R48, R51, 0x4, R22 ;  /* 0x0000000433307824 */ /* 0x000fcc00078e0216 */
[----:B--2---:R1:W3:Y:S02]  /*49f0*/  ATOMS.ADD R48, [R48], R45 ;  /* 0x0000002d3030738c */ /* 0x0042e40000000000 */
.L_x_56:
[----:B------:R-:W-:Y:S05]  /*4a00*/  BSYNC.RECONVERGENT B0 ;  /* 0x0000000000007941 */ /* 0x000fea0003800200 */
.L_x_55:
[----:B------:R-:W-:Y:S01]  /*4a10*/  R2P PR, R47, 0x7f ;  /* 0x0000007f2f007804 */ /* 0x000fe20000000000 */
[----:B------:R-:W-:Y:S01]  /*4a20*/  IMAD.IADD R50, R50, 0x1, R49 ;  /* 0x0000000132327824 */ /* 0x000fe200078e0231 */
[----:B---3--:R3:W4:Y:S01]  /*4a30*/  SHFL.IDX PT, R48, R48, R5, 0x1f ;  /* 0x00001f0530307589 */ /* 0x00872200000e0000 */
[----:B------:R-:W-:Y:S01]  /*4a40*/  IMAD.IADD R20, R21, 0x1, R20 ;  /* 0x0000000115147824 */ /* 0x000fe200078e0214 */
[----:B------:R-:W-:Y:S01]  /*4a50*/  SHF.R.U32.HI R21, RZ, UR6, R31 ;  /* 0x00000006ff157c19 */ /* 0x000fe2000801161f */
[----:B------:R-:W-:Y:S03]  /*4a60*/  BSSY.RECONVERGENT B0, `(.L_x_57) ;  /* 0x0000022000007945 */ /* 0x000fe60003800200 */
[----:B---3--:R-:W-:Y:S01]  /*4a70*/  LOP3.LUT R5, R21, UR5, RZ, 0x30, !PT ;  /* 0x0000000515057c12 */ /* 0x008fe2000f8e30ff */
[----:B------:R-:W-:-:S04]  /*4a80*/  IMAD.MOV.U32 R21, RZ, RZ, RZ ;  /* 0x000000ffff157224 */ /* 0x000fc800078e00ff */
        /* <DEDUP_REMOVED lines=23> */
[----:B------:R-:W-:-:S04]  /*4c00*/  LOP3.LUT R52, R49, R52, RZ, 0xc0, !PT ;  /* 0x0000003431347212 */ /* 0x000fc800078ec0ff */
[----:B------:R-:W3:Y:S01]  /*4c10*/  FLO.U32 R49, R52 ;  /* 0x0000003400317300 */ /* 0x000ee200000e0000 */
[----:B------:R-:W-:-:S07]  /*4c20*/  LOP3.LUT R51, R23, R52, RZ, 0xc0, !PT ;  /* 0x0000003417337212 */ /* 0x000fce00078ec0ff */
[----:B------:R-:W0:Y:S01]  /*4c30*/  POPC R51, R51 ;  /* 0x0000003300337309 */ /* 0x000e220000000000 */
[----:B---3--:R-:W-:-:S13]  /*4c40*/  ISETP.NE.AND P0, PT, R46, R49, PT ;  /* 0x000000312e00720c */ /* 0x008fda0003f05270 */
[----:B0---4-:R-:W-:Y:S05]  /*4c50*/  @P0 BRA `(.L_x_58) ;  /* 0x0000000000080947 */ /* 0x011fea0003800000 */
[----:B------:R-:W-:-:S05]  /*4c60*/  IMAD R52, R47, 0x4, R22 ;  /* 0x000000042f347824 */ /* 0x000fca00078e0216 */
[----:B------:R0:W3:Y:S02]  /*4c70*/  ATOMS.ADD R21, [R52], R51 ;  /* 0x000000333415738c */ /* 0x0000e40000000000 */
.L_x_58:
[----:B------:R-:W-:Y:S05]  /*4c80*/  BSYNC.RECONVERGENT B0 ;  /* 0x0000000000007941 */ /* 0x000fea0003800200 */
.L_x_57:
        /* <DEDUP_REMOVED lines=9> */
[----:B0-----:R-:W-:Y:S02]  /*4d20*/  VOTE.ANY R52, PT, P1 ;  /* 0x0000000000347806 */ /* 0x001fe400008e0100 */
        /* <DEDUP_REMOVED lines=22> */
[----:B------:R-:W0:Y:S01]  /*4e90*/  FLO.U32 R19, R52 ;  /* 0x0000003400137300 */ /* 0x000e2200000e0000 */
[----:B------:R-:W-:-:S07]  /*4ea0*/  LOP3.LUT R47, R23, R52, RZ, 0xc0, !PT ;  /* 0x00000034172f7212 */ /* 0x000fce00078ec0ff */
[----:B------:R-:W3:Y:S01]  /*4eb0*/  POPC R47, R47 ;  /* 0x0000002f002f7309 */ /* 0x000ee20000000000 */
[----:B0-----:R-:W-:-:S13]  /*4ec0*/  ISETP.NE.AND P0, PT, R46, R19, PT ;  /* 0x000000132e00720c */ /* 0x001fda0003f05270 */
[----:B---34-:R-:W-:Y:S05]  /*4ed0*/  @P0 BRA `(.L_x_60) ;  /* 0x0000000000080947 */ /* 0x018fea0003800000 */
[----:B------:R-:W-:-:S05]  /*4ee0*/  IMAD R52, R5, 0x4, R22 ;  /* 0x0000000405347824 */ /* 0x000fca00078e0216 */
[----:B------:R0:W3:Y:S02]  /*4ef0*/  ATOMS.ADD R17, [R52], R47 ;  /* 0x0000002f3411738c */ /* 0x0000e40000000000 */
.L_x_60:
[----:B------:R-:W-:Y:S05]  /*4f00*/  BSYNC.RECONVERGENT B0 ;  /* 0x0000000000007941 */ /* 0x000fea0003800200 */
.L_x_59:
        /* <DEDUP_REMOVED lines=39> */
.L_x_62:
[----:B------:R-:W-:Y:S05]  /*5180*/  BSYNC.RECONVERGENT B0 ;  /* 0x0000000000007941 */ /* 0x000fea0003800200 */
.L_x_61:
[----:B------:R-:W-:Y:S01]  /*5190*/  R2P PR, R19, 0x7f ;  /* 0x0000007f13007804 */ /* 0x000fe20000000000 */
[----:B------:R-:W-:Y:S01]  /*51a0*/  IMAD.IADD R0, R7, 0x1, R0 ;  /* 0x0000000107007824 */ /* 0x000fe200078e0200 */
[----:B---3--:R3:W4:Y:S01]  /*51b0*/  SHFL.IDX PT, R11, R11, R5, 0x1f ;  /* 0x00001f050b0b7589 */ /* 0x00872200000e0000 */
[----:B--2---:R-:W-:Y:S01]  /*51c0*/  IMAD.IADD R48, R45, 0x1, R48 ;  /* 0x000000012d307824 */ /* 0x004fe200078e0230 */
[----:B-1----:R-:W-:Y:S01]  /*51d0*/  SHF.R.U32.HI R45, RZ, UR6, R28 ;  /* 0x00000006ff2d7c19 */ /* 0x002fe2000801161c */
[----:B------:R-:W-:Y:S03]  /*51e0*/  BSSY.RECONVERGENT B0, `(.L_x_63) ;  /* 0x0000022000007945 */ /* 0x000fe60003800200 */
[----:B------:R-:W-:-:S05]  /*51f0*/  LOP3.LUT R45, R45, UR5, RZ, 0x30, !PT ;  /* 0x000000052d2d7c12 */ /* 0x000fca000f8e30ff */
        /* <DEDUP_REMOVED lines=24> */
[----:B------:R0:W1:Y:S01]  /*5380*/  FLO.U32 R7, R52 ;  /* 0x0000003400077300 */ /* 0x00006200000e0000 */
[----:B------:R-:W-:-:S07]  /*5390*/  LOP3.LUT R49, R23, R52, RZ, 0xc0, !PT ;  /* 0x0000003417317212 */ /* 0x000fce00078ec0ff */
[----:B------:R-:W2:Y:S01]  /*53a0*/  POPC R49, R49 ;  /* 0x0000003100317309 */ /* 0x000ea20000000000 */
[----:B0-----:R-:W-:Y:S01]  /*53b0*/  IMAD.MOV.U32 R52, RZ, RZ, RZ ;  /* 0x000000ffff347224 */ /* 0x001fe200078e00ff */
[----:B-1----:R-:W-:-:S13]  /*53c0*/  ISETP.NE.AND P0, PT, R46, R7, PT ;  /* 0x000000072e00720c */ /* 0x002fda0003f05270 */
[----:B--234-:R-:W-:Y:S05]  /*53d0*/  @P0 BRA `(.L_x_64) ;  /* 0x0000000000080947 */ /* 0x01cfea0003800000 */
[----:B------:R-:W-:-:S06]  /*53e0*/  IMAD R52, R19, 0x4, R22 ;  /* 0x0000000413347824 */ /* 0x000fcc00078e0216 */
[----:B------:R0:W1:Y:S02]  /*53f0*/  ATOMS.ADD R52, [R52], R49 ;  /* 0x000000313434738c */ /* 0x0000640000000000 */
.L_x_64:
[----:B------:R-:W-:Y:S05]  /*5400*/  BSYNC.RECONVERGENT B0 ;  /* 0x0000000000007941 */ /* 0x000fea0003800200 */
.L_x_63:
[----:B------:R-:W-:Y:S01]  /*5410*/  R2P PR, R45, 0x7f ;  /* 0x0000007f2d007804 */ /* 0x000fe20000000000 */
[----:B-1----:R1:W2:Y:S01]  /*5420*/  SHFL.IDX PT, R52, R52, R7, 0x1f ;  /* 0x00001f0734347589 */ /* 0x0022a200000e0000 */
[----:B------:R-:W-:Y:S11]  /*5430*/  BSSY.RECONVERGENT B0, `(.L_x_65) ;  /* 0x0000021000007945 */ /* 0x000ff60003800200 */
[----:B------:R-:W-:-:S02]  /*5440*/  VOTE.ANY R5, PT, P0 ;  /* 0x0000000000057806 */ /* 0x000fc400000e0100 */
[----:B------:R-:W-:Y:S02]  /*5450*/  VOTE.ANY R19, PT, P1 ;  /* 0x0000000000137806 */ /* 0x000fe400008e0100 */
[----:B------:R-:W-:Y:S02]  /*5460*/  @!P0 LOP3.LUT R5, RZ, R5, RZ, 0x33, !PT ;  /* 0x00000005ff058212 */ /* 0x000fe400078e33ff */
[----:B------:R-:W-:Y:S02]  /*5470*/  @!P1 LOP3.LUT R19, RZ, R19, RZ, 0x33, !PT ;  /* 0x00000013ff139212 */ /* 0x000fe400078e33ff */
[----:B-1----:R-:W-:Y:S02]  /*5480*/  VOTE.ANY R7, PT, P5 ;  /* 0x0000000000077806 */ /* 0x002fe400028e0100 */
[----:B------:R-:W-:Y:S02]  /*5490*/  LOP3.LUT R5, R19, R5, RZ, 0xc0, !PT ;  /* 0x0000000513057212 */ /* 0x000fe400078ec0ff */
[----:B------:R-:W-:-:S02]  /*54a0*/  VOTE.ANY R19, PT, P2 ;  /* 0x0000000000137806 */ /* 0x000fc400010e0100 */
        /* <DEDUP_REMOVED lines=9> */
[----:B------:R-:W-:-:S04]  /*5540*/  LOP3.LUT R5, R19, R5, RZ, 0xc0, !PT ;  /* 0x0000000513057212 */ /* 0x000fc800078ec0ff */
[----:B------:R-:W-:Y:S02]  /*5550*/  LOP3.LUT R5, R7, R5, RZ, 0xc0, !PT ;  /* 0x0000000507057212 */ /* 0x000fe400078ec0ff */
[----:B------:R-:W-:-:S04]  /*5560*/  VOTE.ANY R7, PT, P6 ;  /* 0x0000000000077806 */ /* 0x000fc800030e0100 */
[----:B------:R-:W-:-:S04]  /*5570*/  @!P6 LOP3.LUT R7, RZ, R7, RZ, 0x33, !PT ;  /* 0x00000007ff07e212 */ /* 0x000fc800078e33ff */
[----:B------:R-:W-:Y:S02]  /*5580*/  LOP3.LUT R5, R7, R5, RZ, 0xc0, !PT ;  /* 0x0000000507057212 */ /* 0x000fe400078ec0ff */
[----:B------:R-:W-:-:S04]  /*5590*/  VOTE.ANY R7, PT, P0 ;  /* 0x0000000000077806 */ /* 0x000fc800000e0100 */
[----:B------:R-:W-:-:S04]  /*55a0*/  @!P0 LOP3.LUT R7, RZ, R7, RZ, 0x33, !PT ;  /* 0x00000007ff078212 */ /* 0x000fc800078e33ff */
[----:B------:R-:W-:-:S04]  /*55b0*/  LOP3.LUT R19, R7, R5, RZ, 0xc0, !PT ;  /* 0x0000000507137212 */ /* 0x000fc800078ec0ff */
[----:B------:R-:W1:Y:S01]  /*55c0*/  FLO.U32 R7, R19 ;  /* 0x0000001300077300 */ /* 0x000e6200000e0000 */
[----:B------:R-:W-:-:S07]  /*55d0*/  LOP3.LUT R5, R23, R19, RZ, 0xc0, !PT ;  /* 0x0000001317057212 */ /* 0x000fce00078ec0ff */
[----:B------:R-:W3:Y:S01]  /*55e0*/  POPC R5, R5 ;  /* 0x0000000500057309 */ /* 0x000ee20000000000 */
[----:B-1----:R-:W-:Y:S01]  /*55f0*/  ISETP.NE.AND P0, PT, R46, R7, PT ;  /* 0x000000072e00720c */ /* 0x002fe20003f05270 */
[----:B------:R-:W-:-:S12]  /*5600*/  IMAD.MOV.U32 R46, RZ, RZ, RZ ;  /* 0x000000ffff2e7224 */ /* 0x000fd800078e00ff */
[----:B--23--:R-:W-:Y:S05]  /*5610*/  @P0 BRA `(.L_x_66) ;  /* 0x0000000000080947 */ /* 0x00cfea0003800000 */
[----:B------:R-:W-:-:S05]  /*5620*/  IMAD R22, R45, 0x4, R22 ;  /* 0x000000042d167824 */ /* 0x000fca00078e0216 */
[----:B------:R1:W2:Y:S02]  /*5630*/  ATOMS.ADD R46, [R22], R5 ;  /* 0x00000005162e738c */ /* 0x0002a40000000000 */
.L_x_66:
[----:B------:R-:W-:Y:S05]  /*5640*/  BSYNC.RECONVERGENT B0 ;  /* 0x0000000000007941 */ /* 0x000fea0003800200 */
.L_x_65:
[----:B-12---:R1:W2:Y:S01]  /*5650*/  SHFL.IDX PT, R22, R46, R7, 0x1f ;  /* 0x00001f072e167589 */ /* 0x0062a200000e0000 */
[----:B------:R-:W-:Y:S01]  /*5660*/  LOP3.LUT R19, R44, 0x80000000, RZ, 0x3c, !PT ;  /* 0x800000002c137812 */ /* 0x000fe200078e3cff */
[----:B------:R-:W-:Y:S01]  /*5670*/  IMAD.IADD R11, R15, 0x1, R11 ;  /* 0x000000010f0b7824 */ /* 0x000fe200078e020b */
[----:B------:R-:W-:Y:S01]  /*5680*/  LEA R14, R14, UR4, 0x2 ;  /* 0x000000040e0e7c11 */ /* 0x000fe2000f8e10ff */
[----:B------:R-:W-:Y:S01]  /*5690*/  BAR.SYNC.DEFER_BLOCKING 0x0 ;  /* 0x0000000000007b1d */ /* 0x000fe20000010000 */
[----:B------:R-:W-:Y:S01]  /*56a0*/  LOP3.LUT R43, R43, 0x80000000, RZ, 0x3c, !PT ;  /* 0x800000002b2b7812 */ /* 0x000fe200078e3cff */
[----:B------:R-:W-:Y:S01]  /*56b0*/  IMAD.IADD R21, R51, 0x1, R21 ;  /* 0x0000000133157824 */ /* 0x000fe200078e0215 */
[----:B------:R-:W-:Y:S01]  /*56c0*/  LEA R13, R13, UR4, 0x2 ;  /* 0x000000040d0d7c11 */ /* 0x000fe2000f8e10ff */
[----:B------:R-:W-:Y:S01]  /*56d0*/  IMAD.IADD R17, R47, 0x1, R17 ;  /* 0x000000012f117824 */ /* 0x000fe200078e0211 */
[----:B------:R-:W-:Y:S01]  /*56e0*/  LOP3.LUT R15, R42, 0x80000000, RZ, 0x3c, !PT ;  /* 0x800000002a0f7812 */ /* 0x000fe200078e3cff */
[----:B------:R-:W-:Y:S01]  /*56f0*/  IMAD.IADD R52, R49, 0x1, R52 ;  /* 0x0000000131347824 */ /* 0x000fe200078e0234 */
[----:B------:R-:W-:Y:S01]  /*5700*/  LEA R10, R10, UR4, 0x2 ;  /* 0x000000040a0a7c11 */ /* 0x000fe2000f8e10ff */
[----:B------:R-:W-:Y:S01]  /*5710*/  BSSY B1, `(.L_x_67) ;  /* 0x0000058000017945 */ /* 0x000fe20003800000 */
[----:B------:R-:W-:-:S02]  /*5720*/  LEA R42, R9, UR4, 0x2 ;  /* 0x00000004092a7c11 */ /* 0x000fc4000f8e10ff */
[----:B------:R-:W-:Y:S02]  /*5730*/  LEA R4, R4, UR4, 0x2 ;  /* 0x0000000404047c11 */ /* 0x000fe4000f8e10ff */
[----:B------:R-:W-:Y:S02]  /*5740*/  LEA R50, R50, UR4, 0x2 ;  /* 0x0000000432327c11 */ /* 0x000fe4000f8e10ff */
[----:B-1----:R-:W-:Y:S02]  /*5750*/  LEA R7, R20, UR4, 0x2 ;  /* 0x0000000414077c11 */ /* 0x002fe4000f8e10ff */
[----:B------:R-:W-:Y:S02]  /*5760*/  LEA R18, R18, UR4, 0x2 ;  /* 0x0000000412127c11 */ /* 0x000fe4000f8e10ff */
[----:B------:R-:W-:Y:S01]  /*5770*/  LEA R9, R16, UR4, 0x2 ;  /* 0x0000000410097c11 */ /* 0x000fe2000f8e10ff */
[----:B--2---:R-:W-:Y:S01]  /*5780*/  IMAD.IADD R22, R5, 0x1, R22 ;  /* 0x0000000105167824 */ /* 0x004fe200078e0216 */
[----:B------:R-:W-:-:S02]  /*5790*/  LEA R5, R6, UR4, 0x2 ;  /* 0x0000000406057c11 */ /* 0x000fc4000f8e10ff */
[----:B------:R-:W-:Y:S01]  /*57a0*/  LEA R12, R12, UR4, 0x2 ;  /* 0x000000040c0c7c11 */ /* 0x000fe2000f8e10ff */
[----:B------:R-:W-:Y:S01]  /*57b0*/  STS [R14+-0x4], R19 ;  /* 0xfffffc130e007388 */ /* 0x000fe20000000800 */
[----:B------:R-:W-:Y:S02]  /*57c0*/  LEA R48, R48, UR4, 0x2 ;  /* 0x0000000430307c11 */ /* 0x000fe4000f8e10ff */
[----:B------:R-:W-:Y:S01]  /*57d0*/  LEA R21, R21, UR4, 0x2 ;  /* 0x0000000415157c11 */ /* 0x000fe2000f8e10ff */
[----:B------:R1:W-:Y:S01]  /*57e0*/  STS [R13+-0x4], R43 ;  /* 0xfffffc2b0d007388 */ /* 0x0003e20000000800 */
[----:B------:R-:W-:Y:S02]  /*57f0*/  LEA R11, R11, UR4, 0x2 ;  /* 0x000000040b0b7c11 */ /* 0x000fe4000f8e10ff */
[----:B------:R-:W-:Y:S01]  /*5800*/  LEA R52, R52, UR4, 0x2 ;  /* 0x0000000434347c11 */ /* 0x000fe2000f8e10ff */
[----:B------:R2:W-:Y:S01]  /*5810*/  STS [R10+-0x4], R15 ;  /* 0xfffffc0f0a007388 */ /* 0x0005e20000000800 */
[----:B------:R-:W-:-:S03]  /*5820*/  ISETP.NE.AND P0, PT, R53, RZ, PT ;  /* 0x000000ff3500720c */ /* 0x000fc60003f05270 */
[----:B------:R-:W-:Y:S01]  /*5830*/  STS [R42+-0x4], R41 ;  /* 0xfffffc292a007388 */ /* 0x000fe20000000800 */
[----:B-1----:R-:W-:-:S03]  /*5840*/  LEA R13, R8, UR4, 0x2 ;  /* 0x00000004080d7c11 */ /* 0x002fc6000f8e10ff */
[----:B------:R1:W-:Y:S01]  /*5850*/  STS [R5+-0x4], R40 ;  /* 0xfffffc2805007388 */ /* 0x0003e20000000800 */
[----:B--2---:R-:W-:-:S03]  /*5860*/  LEA R15, R0, UR4, 0x2 ;  /* 0x00000004000f7c11 */ /* 0x004fc6000f8e10ff */
[----:B------:R-:W-:Y:S01]  /*5870*/  STS [R4+-0x4], R39 ;  /* 0xfffffc2704007388 */ /* 0x000fe20000000800 */
[----:B------:R-:W-:-:S03]  /*5880*/  LEA R0, R17, UR4, 0x2 ;  /* 0x0000000411007c11 */ /* 0x000fc6000f8e10ff */
[----:B------:R-:W-:Y:S01]  /*5890*/  STS [R50+-0x4], R25 ;  /* 0xfffffc1932007388 */ /* 0x000fe20000000800 */
[----:B-1----:R-:W-:-:S03]  /*58a0*/  LEA R5, R22, UR4, 0x2 ;  /* 0x0000000416057c11 */ /* 0x002fc6000f8e10ff */
[----:B------:R-:W-:Y:S04]  /*58b0*/  STS [R7+-0x4], R38 ;  /* 0xfffffc2607007388 */ /* 0x000fe80000000800 */
[----:B------:R-:W-:Y:S04]  /*58c0*/  STS [R18+-0x4], R37 ;  /* 0xfffffc2512007388 */ /* 0x000fe80000000800 */
[----:B------:R-:W-:Y:S04]  /*58d0*/  STS [R9+-0x4], R36 ;  /* 0xfffffc2409007388 */ /* 0x000fe80000000800 */
[----:B------:R-:W-:Y:S04]  /*58e0*/  STS [R12+-0x4], R35 ;  /* 0xfffffc230c007388 */ /* 0x000fe80000000800 */
[----:B------:R1:W-:Y:S04]  /*58f0*/  STS [R13+-0x4], R34 ;  /* 0xfffffc220d007388 */ /* 0x0003e80000000800 */
[----:B------:R2:W-:Y:S04]  /*5900*/  STS [R15+-0x4], R26 ;  /* 0xfffffc1a0f007388 */ /* 0x0005e80000000800 */
[----:B------:R2:W-:Y:S01]  /*5910*/  STS [R48+-0x4], R33 ;  /* 0xfffffc2130007388 */ /* 0x0005e20000000800 */
[----:B-1----:R-:W-:-:S03]  /*5920*/  LEA R13, R3, UR4, 0x3 ;  /* 0x00000004030d7c11 */ /* 0x002fc6000f8e18ff */
[----:B------:R2:W-:Y:S04]  /*5930*/  STS [R21+-0x4], R32 ;  /* 0xfffffc2015007388 */ /* 0x0005e80000000800 */
[----:B------:R2:W-:Y:S04]  /*5940*/  STS [R0+-0x4], R31 ;  /* 0xfffffc1f00007388 */ /* 0x0005e80000000800 */
[----:B------:R2:W-:Y:S04]  /*5950*/  STS [R11+-0x4], R30 ;  /* 0xfffffc1e0b007388 */ /* 0x0005e80000000800 */
[----:B------:R2:W-:Y:S04]  /*5960*/  STS [R52+-0x4], R29 ;  /* 0xfffffc1d34007388 */ /* 0x0005e80000000800 */
[----:B------:R2:W-:Y:S01]  /*5970*/  STS [R5+-0x4], R28 ;  /* 0xfffffc1c05007388 */ /* 0x0005e20000000800 */
[----:B------:R-:W-:Y:S05]  /*5980*/  @P0 BRA `(.L_x_68) ;  /* 0x0000000000c00947 */ /* 0x000fea0003800000 */
[----:B------:R-:W1:Y:S02]  /*5990*/  LDCU.64 UR10, c[0x0][0x398] ;  /* 0x00007300ff0a77ac */ /* 0x000e640008000a00 */
[----:B-1----:R-:W-:-:S04]  /*59a0*/  LEA R6, P0, R3, UR10, 0x3 ;  /* 0x0000000a03067c11 */ /* 0x002fc8000f8018ff */
[----:B------:R-:W-:-:S05]  /*59b0*/  LEA.HI.X R7, R3, UR11, RZ, 0x3, P0 ;  /* 0x0000000b03077c11 */ /* 0x000fca00080f1cff */
[----:B--2---:R-:W2:Y:S01]  /*59c0*/  LDG.E.64 R4, desc[UR8][R6.64] ;  /* 0x0000000806047981 */ /* 0x004ea2000c1e1b00 */
[----:B------:R-:W-:Y:S01]  /*59d0*/  SHF.R.S32.HI R9, RZ, 0x1f, R24 ;  /* 0x0000001fff097819 */ /* 0x000fe20000011418 */
[----:B------:R-:W-:Y:S01]  /*59e0*/  UISETP.GE.AND UP0, UPT, UR7, 0x1, UPT ;  /* 0x000000010700788c */ /* 0x000fe2000bf06270 */
[----:B------:R-:W-:Y:S01]  /*59f0*/  IMAD.MOV.U32 R0, RZ, RZ, R27 ;  /* 0x000000ffff007224 */ /* 0x000fe200078e001b */
[----:B--2---:R-:W-:-:S05]  /*5a00*/  IADD3 R4, P0, PT, -R24, R4, RZ ;  /* 0x0000000418047210 */ /* 0x004fca0007f1e1ff */
[----:B------:R-:W-:-:S05]  /*5a10*/  IMAD.X R5, R5, 0x1, ~R9, P0 ;  /* 0x0000000105057824 */ /* 0x000fca00000e0e09 */
[----:B------:R1:W-:Y:S01]  /*5a20*/  STS.64 [R13+0x7200], R4 ;  /* 0x007200040d007388 */ /* 0x0003e20000000a00 */
[----:B------:R-:W-:Y:S05]  /*5a30*/  BRA.U !UP0, `(.L_x_69) ;  /* 0x00000001086c7547 */ /* 0x000fea000b800000 */
[----:B------:R-:W-:Y:S01]  /*5a40*/  BSSY B0, `(.L_x_70) ;  /* 0x0000019000007945 */ /* 0x000fe20003800000 */
[----:B------:R-:W-:Y:S02]  /*5a50*/  IMAD.MOV.U32 R6, RZ, RZ, -0x1 ;  /* 0xffffffffff067424 */ /* 0x000fe400078e00ff */
[----:B------:R-:W-:Y:S02]  /*5a60*/  IMAD.U32 R7, RZ, RZ, UR7 ;  /* 0x00000007ff077e24 */ /* 0x000fe4000f8e00ff */
[----:B------:R-:W-:-:S07]  /*5a70*/  IMAD.MOV.U32 R0, RZ, RZ, R27 ;  /* 0x000000ffff007224 */ /* 0x000fce00078e001b */
.L_x_74:
[----:B-1----:R-:W1:Y:S01]  /*5a80*/  LDC.64 R4, c[0x0][0x380] ;  /* 0x0000e000ff047b82 */ /* 0x002e620000000a00 */
[----:B------:R-:W-:Y:S01]  /*5a90*/  VIADD R11, R7, 0xffffffff ;  /* 0xffffffff070b7836 */ /* 0x000fe20000000000 */
[----:B------:R-:W-:Y:S03]  /*5aa0*/  BSSY B2, `(.L_x_71) ;  /* 0x0000008000027945 */ /* 0x000fe60003800000 */
[----:B------:R-:W-:-:S04]  /*5ab0*/  IMAD R9, R11, 0x100, R3 ;  /* 0x000001000b097824 */ /* 0x000fc800078e0203 */
[----:B-1----:R-:W-:-:S07]  /*5ac0*/  IMAD.WIDE R4, R9, 0x4, R4 ;  /* 0x0000000409047825 */ /* 0x002fce00078e0204 */
.L_x_72:
[----:B------:R-:W-:Y:S05]  /*5ad0*/  YIELD ;  /* 0x0000000000007946 */ /* 0x000fea0003800000 */
[----:B------:R1:W-:Y:S06]  /*5ae0*/  MEMBAR.SC.CTA ;  /* 0x0000000000007992 */ /* 0x0003ec0000000000 */
[----:B-1----:R-:W2:Y:S02]  /*5af0*/  LDG.E.STRONG.SYS R8, desc[UR8][R4.64] ;  /* 0x0000000804087981 */ /* 0x002ea4000c1f5900 */
[----:B--2---:R-:W-:-:S13]  /*5b00*/  ISETP.NE.AND P0, PT, R8, RZ, PT ;  /* 0x000000ff0800720c */ /* 0x004fda0003f05270 */
[----:B------:R-:W-:Y:S05]  /*5b10*/  @!P0 BRA `(.L_x_72) ;  /* 0xfffffffc00ec8947 */ /* 0x000fea000383ffff */
[----:B------:R-:W-:Y:S05]  /*5b20*/  BSYNC B2 ;  /* 0x0000000000027941 */ /* 0x000fea0003800000 */
.L_x_71:
[----:B------:R-:W-:Y:S01]  /*5b30*/  BSSY.RECONVERGENT B2, `(.L_x_73) ;  /* 0x0000006000027945 */ /* 0x000fe20003800200 */
[C---:B------:R-:W-:Y:S02]  /*5b40*/  ISETP.GT.AND P0, PT, R8.reuse, -0x1, PT ;  /* 0xffffffff0800780c */ /* 0x040fe40003f04270 */
[----:B------:R-:W-:Y:S01]  /*5b50*/  LOP3.LUT R5, R8, 0x3fffffff, RZ, 0xc0, !PT ;  /* 0x3fffffff08057812 */ /* 0x000fe200078ec0ff */
[----:B------:R-:W-:Y:S05]  /*5b60*/  WARPSYNC.EXCLUSIVE R6 ;  /* 0x0000000006007348 */ /* 0x000fea0003a00000 */
[----:B------:R-:W-:-:S05]  /*5b70*/  IMAD.IADD R0, R5, 0x1, R0 ;  /* 0x0000000105007824 */ /* 0x000fca00078e0200 */
[----:B------:R-:W-:-:S07]  /*5b80*/  VOTE.ANY R6, PT, P0 ;  /* 0x0000000000067806 */ /* 0x000fce00000e0100 */
[----:B------:R-:W-:Y:S05]  /*5b90*/  BSYNC.RECONVERGENT B2 ;  /* 0x0000000000027941 */ /* 0x000fea0003800200 */
.L_x_73:
[----:B------:R-:W-:Y:S01]  /*5ba0*/  ISETP.GT.U32.AND P1, PT, R7, 0x1, PT ;  /* 0x000000010700780c */ /* 0x000fe20003f24070 */
[----:B------:R-:W-:-:S12]  /*5bb0*/  IMAD.MOV.U32 R7, RZ, RZ, R11 ;  /* 0x000000ffff077224 */ /* 0x000fd800078e000b */
[----:B------:R-:W-:Y:S05]  /*5bc0*/  @P0 BRA P1, `(.L_x_74) ;  /* 0xfffffffc00ac0947 */ /* 0x000fea000083ffff */
[----:B------:R-:W-:Y:S05]  /*5bd0*/  BSYNC B0 ;  /* 0x0000000000007941 */ /* 0x000fea0003800000 */
.L_x_70:
[----:B------:R2:W3:Y:S02]  /*5be0*/  LDS.64 R4, [R13+0x7200] ;  /* 0x007200000d047984 */ /* 0x0004e40000000a00 */
.L_x_69:
[----:B------:R-:W4:Y:S01]  /*5bf0*/  LDC.64 R6, c[0x0][0x380] ;  /* 0x0000e000ff067b82 */ /* 0x000f220000000a00 */
[C---:B------:R-:W-:Y:S01]  /*5c00*/  IMAD.IADD R11, R0.reuse, 0x1, -R27 ;  /* 0x00000001000b7824 */ /* 0x040fe200078e0a1b */
[----:B------:R-:W-:Y:S01]  /*5c10*/  LOP3.LUT R9, R0, 0x80000000, RZ, 0xfc, !PT ;  /* 0x8000000000097812 */ /* 0x000fe200078efcff */
[----:B------:R-:W-:-:S03]  /*5c20*/  IMAD.U32 R15, RZ, RZ, UR7 ;  /* 0x00000007ff0f7e24 */ /* 0x000fc6000f8e00ff */
[----:B-1-3--:R-:W-:Y:S01]  /*5c30*/  IADD3 R4, P0, PT, R11, R4, RZ ;  /* 0x000000040b047210 */ /* 0x00afe20007f1e0ff */
[----:B------:R-:W-:-:S03]  /*5c40*/  IMAD R15, R15, 0x100, R3 ;  /* 0x000001000f0f7824 */ /* 0x000fc600078e0203 */
[----:B------:R-:W-:-:S05]  /*5c50*/  LEA.HI.X.SX32 R5, R11, R5, 0x1, P0 ;  /* 0x000000050b057211 */ /* 0x000fca00000f0eff */
[----:B------:R1:W-:Y:S01]  /*5c60*/  STS.64 [R13+0x7200], R4 ;  /* 0x007200040d007388 */ /* 0x0003e20000000a00 */
[----:B----4-:R-:W-:-:S05]  /*5c70*/  IMAD.WIDE R6, R15, 0x4, R6 ;  /* 0x000000040f067825 */ /* 0x010fca00078e0206 */
[----:B------:R1:W-:Y:S02]  /*5c80*/  STG.E.STRONG.SYS desc[UR8][R6.64], R9 ;  /* 0x0000000906007986 */ /* 0x0003e4000c115908 */
.L_x_68:
[----:B------:R-:W-:Y:S05]  /*5c90*/  BSYNC B1 ;  /* 0x0000000000017941 */ /* 0x000fea0003800000 */
.L_x_67:
[----:B-1----:R-:W1:Y:S01]  /*5ca0*/  LDC.64 R6, c[0x0][0x390] ;  /* 0x0000e400ff067b82 */ /* 0x002e620000000a00 */
[----:B------:R-:W-:-:S06]  /*5cb0*/  UIMAD UR6, UR7, 0x1c80, URZ ;  /* 0x00001c80070678a4 */ /* 0x000fcc000f8e02ff */
[----:B--2---:R-:W-:Y:S01]  /*5cc0*/  IMAD.U32 R0, RZ, RZ, UR6 ;  /* 0x00000006ff007e24 */ /* 0x004fe2000f8e00ff */
[----:B------:R-:W2:Y:S03]  /*5cd0*/  LDC R9, c[0x0][0x3c0] ;  /* 0x0000f000ff097b82 */ /* 0x000ea60000000800 */
[----:B------:R-:W-:Y:S01]  /*5ce0*/  VIADD R0, R0, 0x1c80 ;  /* 0x00001c8000007836 */ /* 0x000fe20000000000 */
[----:B-1----:R-:W-:-:S04]  /*5cf0*/  ISETP.EQ.U32.AND P1, PT, R6, RZ, PT ;  /* 0x000000ff0600720c */ /* 0x002fc80003f22070 */
[CC--:B--2---:R-:W-:Y:S02]  /*5d00*/  ISETP.GE.AND P0, PT, R0.reuse, R9.reuse, PT ;  /* 0x000000090000720c */ /* 0x0c4fe40003f06270 */
[----:B------:R-:W-:Y:S02]  /*5d10*/  ISETP.GT.AND P3, PT, R0, R9, PT ;  /* 0x000000090000720c */ /* 0x000fe40003f64270 */
[----:B------:R-:W-:Y:S02]  /*5d20*/  ISETP.EQ.OR.EX P0, PT, R7, RZ, !P0, P1 ;  /* 0x000000ff0700720c */ /* 0x000fe40004702710 */
[C---:B------:R-:W-:Y:S02]  /*5d30*/  LEA R0, R3.reuse, UR4, 0x2 ;  /* 0x0000000403007c11 */ /* 0x040fe4000f8e10ff */
[----:B------:R-:W-:-:S13]  /*5d40*/  ISETP.GT.U32.OR P0, PT, R3, 0xff, P0 ;  /* 0x000000ff0300780c */ /* 0x000fda0000704470 */
[----:B------:R-:W-:Y:S05]  /*5d50*/  @P0 BRA `(.L_x_75) ;  /* 0x0000000000200947 */ /* 0x000fea0003800000 */
[----:B------:R-:W1:Y:S01]  /*5d60*/  LDS.64 R4, [R13+0x7200] ;  /* 0x007200000d047984 */ /* 0x000e620000000a00 */
[C---:B------:R-:W-:Y:S02]  /*5d70*/  LEA R6, P2, R3.reuse, R6, 0x3 ;  /* 0x0000000603067211 */ /* 0x040fe400078418ff */
[--C-:B------:R-:W-:Y:S02]  /*5d80*/  SHF.R.S32.HI R11, RZ, 0x1f, R27.reuse ;  /* 0x0000001fff0b7819 */ /* 0x100fe4000001141b */
[----:B------:R-:W-:Y:S02]  /*5d90*/  LEA.HI.X R7, R3, R7, RZ, 0x3, P2 ;  /* 0x0000000703077211 */ /* 0x000fe400010f1cff */
[----:B-1----:R-:W-:Y:S02]  /*5da0*/  IADD3 R4, P0, P1, R4, R24, R27 ;  /* 0x0000001804047210 */ /* 0x002fe4000791e01b */
[----:B------:R-:W-:-:S04]  /*5db0*/  SHF.R.S32.HI R24, RZ, 0x1f, R24 ;  /* 0x0000001fff187819 */ /* 0x000fc80000011418 */
[----:B------:R-:W-:-:S05]  /*5dc0*/  IADD3.X R5, PT, PT, R5, R24, R11, P0, P1 ;  /* 0x0000001805057210 */ /* 0x000fca00007e240b */
[----:B------:R1:W-:Y:S02]  /*5dd0*/  STG.E.64 desc[UR8][R6.64], R4 ;  /* 0x0000000406007986 */ /* 0x0003e4000c101b08 */
.L_x_75:
[----:B------:R-:W-:Y:S05]  /*5de0*/  WARPSYNC.ALL ;  /* 0x0000000000007948 */ /* 0x000fea0003800000 */
[----:B------:R-:W-:Y:S06]  /*5df0*/  BAR.SYNC.DEFER_BLOCKING 0x0 ;  /* 0x0000000000007b1d */ /* 0x000fec0000010000 */
[----:B------:R-:W-:Y:S05]  /*5e00*/  @P3 BRA `(.L_x_76) ;  /* 0x0000000c009c3947 */ /* 0x000fea0003800000 */
[----:B------:R-:W1:Y:S01]  /*5e10*/  LDS R2, [R0] ;  /* 0x0000000000027984 */ /* 0x000e620000000800 */
[----:B------:R-:W1:Y:S01]  /*5e20*/  LDCU UR6, c[0x0][0x3c4] ;  /* 0x00007880ff0677ac */ /* 0x000e620008000800 */
[----:B------:R-:W2:Y:S01]  /*5e30*/  LDCU.64 UR10, c[0x0][0x3a0] ;  /* 0x00007400ff0a77ac */ /* 0x000ea20008000a00 */
[----:B-1----:R-:W-:Y:S02]  /*5e40*/  SHF.R.U32.HI R4, RZ, UR6, R2 ;  /* 0x00000006ff047c19 */ /* 0x002fe40008011602 */
[----:B------:R-:W-:Y:S02]  /*5e50*/  LOP3.LUT R11, R2, 0x80000000, RZ, 0x3c, !PT ;  /* 0x80000000020b7812 */ /* 0x000fe400078e3cff */
[----:B------:R-:W-:-:S04]  /*5e60*/  LOP3.LUT R4, R4, UR5, RZ, 0x30, !PT ;  /* 0x0000000504047c12 */ /* 0x000fc8000f8e30ff */
[----:B------:R-:W-:-:S06]  /*5e70*/  LEA R5, R4, UR4, 0x3 ;  /* 0x0000000404057c11 */ /* 0x000fcc000f8e18ff */
[----:B------:R-:W1:Y:S02]  /*5e80*/  LDS.64 R4, [R5+0x7200] ;  /* 0x0072000005047984 */ /* 0x000e640000000a00 */
[----:B-1----:R-:W-:-:S05]  /*5e90*/  IADD3 R4, P0, PT, R4, R3, RZ ;  /* 0x0000000304047210 */ /* 0x002fca0007f1e0ff */
[----:B------:R-:W-:Y:S01]  /*5ea0*/  IMAD.X R7, RZ, RZ, R5, P0 ;  /* 0x000000ffff077224 */ /* 0x000fe200000e0605 */
[----:B--2---:R-:W-:-:S04]  /*5eb0*/  LEA R6, P0, R4, UR10, 0x2 ;  /* 0x0000000a04067c11 */ /* 0x004fc8000f8010ff */
[----:B------:R-:W-:-:S05]  /*5ec0*/  LEA.HI.X R7, R4, UR11, R7, 0x2, P0 ;  /* 0x0000000b04077c11 */ /* 0x000fca00080f1407 */
[----:B------:R-:W-:Y:S01]  /*5ed0*/  STG.E desc[UR8][R6.64], R11 ;  /* 0x0000000b06007986 */ /* 0x000fe2000c101908 */
[----:B------:R-:W-:-:S03]  /*5ee0*/  NOP ;  /* 0x0000000000007918 */ /* 0x000fc60000000000 */
[----:B------:R-:W1:Y:S02]  /*5ef0*/  LDS R2, [R0+0x600] ;  /* 0x0006000000027984 */ /* 0x000e640000000800 */
[----:B-1----:R-:W-:Y:S02]  /*5f00*/  SHF.R.U32.HI R4, RZ, UR6, R2 ;  /* 0x00000006ff047c19 */ /* 0x002fe40008011602 */
[----:B------:R-:W-:Y:S02]  /*5f10*/  LOP3.LUT R11, R2, 0x80000000, RZ, 0x3c, !PT ;  /* 0x80000000020b7812 */ /* 0x000fe400078e3cff */
[----:B------:R-:W-:-:S04]  /*5f20*/  LOP3.LUT R4, R4, UR5, RZ, 0x30, !PT ;  /* 0x0000000504047c12 */ /* 0x000fc8000f8e30ff */
[----:B------:R-:W-:-:S06]  /*5f30*/  LEA R5, R4, UR4, 0x3 ;  /* 0x0000000404057c11 */ /* 0x000fcc000f8e18ff */
[----:B------:R-:W1:Y:S02]  /*5f40*/  LDS.64 R4, [R5+0x7200] ;  /* 0x0072000005047984 */ /* 0x000e640000000a00 */
[----:B-1----:R-:W-:-:S05]  /*5f50*/  IADD3 R4, P0, PT, R4, R3, RZ ;  /* 0x0000000304047210 */ /* 0x002fca0007f1e0ff */
[----:B------:R-:W-:Y:S01]  /*5f60*/  IMAD.X R9, RZ, RZ, R5, P0 ;  /* 0x000000ffff097224 */ /* 0x000fe200000e0605 */
[----:B------:R-:W-:-:S04]  /*5f70*/  LEA R8, P0, R4, UR10, 0x2 ;  /* 0x0000000a04087c11 */ /* 0x000fc8000f8010ff */
        /* <DEDUP_REMOVED lines=196> */
[----:B-1----:R-:W-:-:S04]  /*6bc0*/  SHF.R.U32.HI R2, RZ, UR6, R0 ;  /* 0x00000006ff027c19 */ /* 0x002fc80008011600 */
[----:B------:R-:W-:-:S04]  /*6bd0*/  LOP3.LUT R2, R2, UR5, RZ, 0x30, !PT ;  /* 0x0000000502027c12 */ /* 0x000fc8000f8e30ff */
[----:B------:R-:W-:-:S06]  /*6be0*/  LEA R4, R2, UR4, 0x3 ;  /* 0x0000000402047c11 */ /* 0x000fcc000f8e18ff */
[----:B------:R-:W1:Y:S02]  /*6bf0*/  LDS.64 R4, [R4+0x7200] ;  /* 0x0072000004047984 */ /* 0x000e640000000a00 */
[----:B-1----:R-:W-:-:S05]  /*6c00*/  IADD3 R3, P0, PT, R4, R3, RZ ;  /* 0x0000000304037210 */ /* 0x002fca0007f1e0ff */
[----:B------:R-:W-:Y:S01]  /*6c10*/  IMAD.X R6, RZ, RZ, R5, P0 ;  /* 0x000000ffff067224 */ /* 0x000fe200000e0605 */
[C---:B------:R-:W-:Y:S02]  /*6c20*/  LEA R2, P0, R3.reuse, UR10, 0x2 ;  /* 0x0000000a03027c11 */ /* 0x040fe4000f8010ff */
[----:B------:R-:W-:Y:S02]  /*6c30*/  LOP3.LUT R5, R0, 0x80000000, RZ, 0x3c, !PT ;  /* 0x8000000000057812 */ /* 0x000fe400078e3cff */
[----:B------:R-:W-:-:S05]  /*6c40*/  LEA.HI.X R3, R3, UR11, R6, 0x2, P0 ;  /* 0x0000000b03037c11 */ /* 0x000fca00080f1406 */
[----:B------:R-:W-:Y:S01]  /*6c50*/  STG.E desc[UR8][R2.64+0x6c00], R5 ;  /* 0x006c000502007986 */ /* 0x000fe2000c101908 */
[----:B------:R-:W-:Y:S01]  /*6c60*/  NOP ;  /* 0x0000000000007918 */ /* 0x000fe20000000000 */
[----:B------:R-:W-:Y:S05]  /*6c70*/  EXIT ;  /* 0x000000000000794d */ /* 0x000fea0003800000 */
.L_x_76:
[----:B-1----:R-:W-:Y:S01]  /*6c80*/  IMAD.U32 R4, RZ, RZ, UR7 ;  /* 0x00000007ff047e24 */ /* 0x002fe2000f8e00ff */
[----:B------:R-:W-:Y:S01]  /*6c90*/  BSSY.RECONVERGENT B0, `(.L_x_77) ;  /* 0x000001e000007945 */ /* 0x000fe20003800200 */
[C---:B------:R-:W-:Y:S02]  /*6ca0*/  VIADD R6, R3.reuse, 0x300 ;  /* 0x0000030003067836 */ /* 0x040fe40000000000 */
[----:B------:R-:W-:Y:S02]  /*6cb0*/  IMAD R5, R4, -0x1c80, R9 ;  /* 0xffffe38004057824 */ /* 0x000fe400078e0209 */
[C---:B------:R-:W-:Y:S02]  /*6cc0*/  VIADD R4, R3.reuse, 0x180 ;  /* 0x0000018003047836 */ /* 0x040fe40000000000 */
[C---:B------:R-:W-:Y:S01]  /*6cd0*/  VIADD R8, R3.reuse, 0x480 ;  /* 0x0000048003087836 */ /* 0x040fe20000000000 */
[CC--:B------:R-:W-:Y:S01]  /*6ce0*/  ISETP.GE.AND P1, PT, R3.reuse, R5.reuse, PT ;  /* 0x000000050300720c */ /* 0x0c0fe20003f26270 */
[C---:B------:R-:W-:Y:S01]  /*6cf0*/  VIADD R10, R3.reuse, 0xa80 ;  /* 0x00000a80030a7836 */ /* 0x040fe20000000000 */
[-C--:B------:R-:W-:Y:S01]  /*6d00*/  ISETP.GE.AND P2, PT, R4, R5.reuse, PT ;  /* 0x000000050400720c */ /* 0x080fe20003f46270 */
[C---:B------:R-:W-:Y:S01]  /*6d10*/  VIADD R4, R3.reuse, 0x600 ;  /* 0x0000060003047836 */ /* 0x040fe20000000000 */
[-C--:B------:R-:W-:Y:S01]  /*6d20*/  ISETP.GE.AND P3, PT, R6, R5.reuse, PT ;  /* 0x000000050600720c */ /* 0x080fe20003f66270 */
[C---:B------:R-:W-:Y:S01]  /*6d30*/  VIADD R6, R3.reuse, 0x780 ;  /* 0x0000078003067836 */ /* 0x040fe20000000000 */
[-C--:B------:R-:W-:Y:S01]  /*6d40*/  ISETP.GE.AND P4, PT, R8, R5.reuse, PT ;  /* 0x000000050800720c */ /* 0x080fe20003f86270 */
[----:B------:R-:W-:Y:S01]  /*6d50*/  VIADD R8, R3, 0x900 ;  /* 0x0000090003087836 */ /* 0x000fe20000000000 */
[----:B------:R-:W-:-:S02]  /*6d60*/  ISETP.GE.AND P5, PT, R4, R5, PT ;  /* 0x000000050400720c */ /* 0x000fc40003fa6270 */
[-C--:B------:R-:W-:Y:S02]  /*6d70*/  ISETP.GE.AND P6, PT, R6, R5.reuse, PT ;  /* 0x000000050600720c */ /* 0x080fe40003fc6270 */
[----:B------:R-:W-:Y:S01]  /*6d80*/  ISETP.GE.AND P0, PT, R8, R5, PT ;  /* 0x000000050800720c */ /* 0x000fe20003f06270 */
[----:B------:R-:W-:-:S12]  /*6d90*/  @P1 BRA `(.L_x_78) ;  /* 0x0000000000341947 */ /* 0x000fd80003800000 */
[----:B------:R-:W1:Y:S01]  /*6da0*/  LDS R4, [R0] ;  /* 0x0000000000047984 */ /* 0x000e620000000800 */
[----:B------:R-:W1:Y:S01]  /*6db0*/  LDCU UR6, c[0x0][0x3c4] ;  /* 0x00007880ff0677ac */ /* 0x000e620008000800 */
[----:B------:R-:W2:Y:S01]  /*6dc0*/  LDCU.64 UR10, c[0x0][0x3a0] ;  /* 0x00007400ff0a77ac */ /* 0x000ea20008000a00 */
[----:B-1----:R-:W-:-:S04]  /*6dd0*/  SHF.R.U32.HI R6, RZ, UR6, R4 ;  /* 0x00000006ff067c19 */ /* 0x002fc80008011604 */
[----:B------:R-:W-:-:S04]  /*6de0*/  LOP3.LUT R6, R6, UR5, RZ, 0x30, !PT ;  /* 0x0000000506067c12 */ /* 0x000fc8000f8e30ff */
[----:B------:R-:W-:-:S05]  /*6df0*/  LEA R8, R6, UR4, 0x3 ;  /* 0x0000000406087c11 */ /* 0x000fca000f8e18ff */
[----:B------:R-:W1:Y:S02]  /*6e00*/  LDS.64 R6, [R8+0x7200] ;  /* 0x0072000008067984 */ /* 0x000e640000000a00 */
[----:B-1----:R-:W-:-:S05]  /*6e10*/  IADD3 R9, P1, PT, R6, R3, RZ ;  /* 0x0000000306097210 */ /* 0x002fca0007f3e0ff */
[----:B------:R-:W-:Y:S01]  /*6e20*/  IMAD.X R12, RZ, RZ, R7, P1 ;  /* 0x000000ffff0c7224 */ /* 0x000fe200008e0607 */
[----:B--2---:R-:W-:-:S04]  /*6e30*/  LEA R6, P1, R9, UR10, 0x2 ;  /* 0x0000000a09067c11 */ /* 0x004fc8000f8210ff */
[----:B------:R-:W-:Y:S02]  /*6e40*/  LEA.HI.X R7, R9, UR11, R12, 0x2, P1 ;  /* 0x0000000b09077c11 */ /* 0x000fe400088f140c */
[----:B------:R-:W-:-:S05]  /*6e50*/  LOP3.LUT R9, R4, 0x80000000, RZ, 0x3c, !PT ;  /* 0x8000000004097812 */ /* 0x000fca00078e3cff */
[----:B------:R1:W-:Y:S02]  /*6e60*/  STG.E desc[UR8][R6.64], R9 ;  /* 0x0000000906007986 */ /* 0x0003e4000c101908 */
.L_x_78:
[----:B------:R-:W-:Y:S05]  /*6e70*/  BSYNC.RECONVERGENT B0 ;  /* 0x0000000000007941 */ /* 0x000fea0003800200 */
.L_x_77:
[----:B------:R-:W-:Y:S01]  /*6e80*/  NOP ;  /* 0x0000000000007918 */ /* 0x000fe20000000000 */
[----:B------:R-:W-:Y:S01]  /*6e90*/  BSSY.RECONVERGENT B0, `(.L_x_79) ;  /* 0x0000011000007945 */ /* 0x000fe20003800200 */
[----:B------:R-:W-:Y:S02]  /*6ea0*/  ISETP.GE.AND P1, PT, R10, R5, PT ;  /* 0x000000050a00720c */ /* 0x000fe40003f26270 */
[----:B------:R-:W-:Y:S01]  /*6eb0*/  LOP3.LUT R10, R3, 0xc00, RZ, 0xfc, !PT ;  /* 0x00000c00030a7812 */ /* 0x000fe200078efcff */
[----:B------:R-:W-:Y:S10]  /*6ec0*/  @P2 BRA `(.L_x_80) ;  /* 0x0000000000342947 */ /* 0x000ff40003800000 */
[----:B------:R-:W1:Y:S01]  /*6ed0*/  LDS R4, [R0+0x600] ;  /* 0x0006000000047984 */ /* 0x000e620000000800 */
        /* <DEDUP_REMOVED lines=12> */
.L_x_80:
[----:B------:R-:W-:Y:S05]  /*6fa0*/  BSYNC.RECONVERGENT B0 ;  /* 0x0000000000007941 */ /* 0x000fea0003800200 */
.L_x_79:
[----:B------:R-:W-:Y:S01]  /*6fb0*/  NOP ;  /* 0x0000000000007918 */ /* 0x000fe20000000000 */
[----:B------:R-:W-:Y:S01]  /*6fc0*/  BSSY.RECONVERGENT B0, `(.L_x_81) ;  /* 0x0000011000007945 */ /* 0x000fe20003800200 */
[----:B------:R-:W-:Y:S01]  /*6fd0*/  ISETP.GE.AND P2, PT, R10, R5, PT ;  /* 0x000000050a00720c */ /* 0x000fe20003f46270 */
[----:B------:R-:W-:Y:S02]  /*6fe0*/  VIADD R10, R3, 0xd80 ;  /* 0x00000d80030a7836 */ /* 0x000fe40000000000 */
[----:B------:R-:W-:Y:S10]  /*6ff0*/  @P3 BRA `(.L_x_82) ;  /* 0x0000000000343947 */ /* 0x000ff40003800000 */
[----:B------:R-:W1:Y:S01]  /*7000*/  LDS R4, [R0+0xc00] ;  /* 0x000c000000047984 */ /* 0x000e620000000800 */
[----:B------:R-:W1:Y:S01]  /*7010*/  LDCU UR6, c[0x0][0x3c4] ;  /* 0x00007880ff0677ac */ /* 0x000e620008000800 */
[----:B------:R-:W3:Y:S01]  /*7020*/  LDCU.64 UR10, c[0x0][0x3a0] ;  /* 0x00007400ff0a77ac */ /* 0x000ee20008000a00 */
[----:B-12---:R-:W-:-:S04]  /*7030*/  SHF.R.U32.HI R6, RZ, UR6, R4 ;  /* 0x00000006ff067c19 */ /* 0x006fc80008011604 */
[----:B------:R-:W-:-:S04]  /*7040*/  LOP3.LUT R6, R6, UR5, RZ, 0x30, !PT ;  /* 0x0000000506067c12 */ /* 0x000fc8000f8e30ff */
[----:B------:R-:W-:-:S05]  /*7050*/  LEA R8, R6, UR4, 0x3 ;  /* 0x0000000406087c11 */ /* 0x000fca000f8e18ff */
[----:B------:R-:W1:Y:S02]  /*7060*/  LDS.64 R6, [R8+0x7200] ;  /* 0x0072000008067984 */ /* 0x000e640000000a00 */
[----:B-1----:R-:W-:-:S05]  /*7070*/  IADD3 R9, P3, PT, R6, R3, RZ ;  /* 0x0000000306097210 */ /* 0x002fca0007f7e0ff */
[----:B------:R-:W-:Y:S01]  /*7080*/  IMAD.X R12, RZ, RZ, R7, P3 ;  /* 0x000000ffff0c7224 */ /* 0x000fe200018e0607 */
[----:B---3--:R-:W-:-:S04]  /*7090*/  LEA R6, P3, R9, UR10, 0x2 ;  /* 0x0000000a09067c11 */ /* 0x008fc8000f8610ff */
[----:B------:R-:W-:Y:S02]  /*70a0*/  LEA.HI.X R7, R9, UR11, R12, 0x2, P3 ;  /* 0x0000000b09077c11 */ /* 0x000fe400098f140c */
[----:B------:R-:W-:-:S05]  /*70b0*/  LOP3.LUT R9, R4, 0x80000000, RZ, 0x3c, !PT ;  /* 0x8000000004097812 */ /* 0x000fca00078e3cff */
[----:B------:R3:W-:Y:S02]  /*70c0*/  STG.E desc[UR8][R6.64+0xc00], R9 ;  /* 0x000c000906007986 */ /* 0x0007e4000c101908 */
.L_x_82:
[----:B------:R-:W-:Y:S05]  /*70d0*/  BSYNC.RECONVERGENT B0 ;  /* 0x0000000000007941 */ /* 0x000fea0003800200 */
.L_x_81:
[----:B------:R-:W-:Y:S01]  /*70e0*/  NOP ;  /* 0x0000000000007918 */ /* 0x000fe20000000000 */
[----:B------:R-:W-:Y:S01]  /*70f0*/  BSSY.RECONVERGENT B0, `(.L_x_83) ;  /* 0x0000011000007945 */ /* 0x000fe20003800200 */
[----:B------:R-:W-:Y:S01]  /*7100*/  ISETP.GE.AND P3, PT, R10, R5, PT ;  /* 0x000000050a00720c */ /* 0x000fe20003f66270 */
[----:B------:R-:W-:Y:S02]  /*7110*/  VIADD R10, R3, 0xf00 ;  /* 0x00000f00030a7836 */ /* 0x000fe40000000000 */
[----:B------:R-:W-:Y:S10]  /*7120*/  @P4 BRA `(.L_x_84) ;  /* 0x0000000000344947 */ /* 0x000ff40003800000 */
[----:B------:R-:W1:Y:S01]  /*7130*/  LDS R4, [R0+0x1200] ;  /* 0x0012000000047984 */ /* 0x000e620000000800 */
[----:B------:R-:W1:Y:S01]  /*7140*/  LDCU UR6, c[0x0][0x3c4] ;  /* 0x00007880ff0677ac */ /* 0x000e620008000800 */
[----:B------:R-:W4:Y:S01]  /*7150*/  LDCU.64 UR10, c[0x0][0x3a0] ;  /* 0x00007400ff0a77ac */ /* 0x000f220008000a00 */
[----:B-123--:R-:W-:-:S04]  /*7160*/  SHF.R.U32.HI R6, RZ, UR6, R4 ;  /* 0x00000006ff067c19 */ /* 0x00efc80008011604 */
[----:B------:R-:W-:-:S04]  /*7170*/  LOP3.LUT R6, R6, UR5, RZ, 0x30, !PT ;  /* 0x0000000506067c12 */ /* 0x000fc8000f8e30ff */
[----:B------:R-:W-:-:S05]  /*7180*/  LEA R8, R6, UR4, 0x3 ;  /* 0x0000000406087c11 */ /* 0x000fca000f8e18ff */
[----:B------:R-:W1:Y:S02]  /*7190*/  LDS.64 R6, [R8+0x7200] ;  /* 0x0072000008067984 */ /* 0x000e640000000a00 */
[----:B-1----:R-:W-:-:S05]  /*71a0*/  IADD3 R9, P4, PT, R6, R3, RZ ;  /* 0x0000000306097210 */ /* 0x002fca0007f9e0ff */
[----:B------:R-:W-:Y:S01]  /*71b0*/  IMAD.X R12, RZ, RZ, R7, P4 ;  /* 0x000000ffff0c7224 */ /* 0x000fe200020e0607 */
[----:B----4-:R-:W-:-:S04]  /*71c0*/  LEA R6, P4, R9, UR10, 0x2 ;  /* 0x0000000a09067c11 */ /* 0x010fc8000f8810ff */
[----:B------:R-:W-:Y:S02]  /*71d0*/  LEA.HI.X R7, R9, UR11, R12, 0x2, P4 ;  /* 0x0000000b09077c11 */ /* 0x000fe4000a0f140c */
[----:B------:R-:W-:-:S05]  /*71e0*/  LOP3.LUT R9, R4, 0x80000000, RZ, 0x3c, !PT ;  /* 0x8000000004097812 */ /* 0x000fca00078e3cff */
[----:B------:R4:W-:Y:S02]  /*71f0*/  STG.E desc[UR8][R6.64+0x1200], R9 ;  /* 0x0012000906007986 */ /* 0x0009e4000c101908 */
.L_x_84:
[----:B------:R-:W-:Y:S05]  /*7200*/  BSYNC.RECONVERGENT B0 ;  /* 0x0000000000007941 */ /* 0x000fea0003800200 */
.L_x_83:
[----:B------:R-:W-:Y:S01]  /*7210*/  NOP ;  /* 0x0000000000007918 */ /* 0x000fe20000000000 */
[----:B------:R-:W-:Y:S01]  /*7220*/  BSSY.RECONVERGENT B0, `(.L_x_85) ;  /* 0x0000011000007945 */ /* 0x000fe20003800200 */
[----:B------:R-:W-:Y:S01]  /*7230*/  ISETP.GE.AND P4, PT, R10, R5, PT ;  /* 0x000000050a00720c */ /* 0x000fe20003f86270 */
[----:B------:R-:W-:Y:S02]  /*7240*/  VIADD R10, R3, 0x1080 ;  /* 0x00001080030a7836 */ /* 0x000fe40000000000 */
[----:B------:R-:W-:Y:S10]  /*7250*/  @P5 BRA `(.L_x_86) ;  /* 0x0000000000345947 */ /* 0x000ff40003800000 */
[----:B------:R-:W1:Y:S01]  /*7260*/  LDS R4, [R0+0x1800] ;  /* 0x0018000000047984 */ /* 0x000e620000000800 */
[----:B------:R-:W1:Y:S01]  /*7270*/  LDCU UR6, c[0x0][0x3c4] ;  /* 0x00007880ff0677ac */ /* 0x000e620008000800 */
[----:B------:R-:W5:Y:S01]  /*7280*/  LDCU.64 UR10, c[0x0][0x3a0] ;  /* 0x00007400ff0a77ac */ /* 0x000f620008000a00 */
[----:B-1234-:R-:W-:-:S04]  /*7290*/  SHF.R.U32.HI R6, RZ, UR6, R4 ;  /* 0x00000006ff067c19 */ /* 0x01efc80008011604 */
[----:B------:R-:W-:-:S04]  /*72a0*/  LOP3.LUT R6, R6, UR5, RZ, 0x30, !PT ;  /* 0x0000000506067c12 */ /* 0x000fc8000f8e30ff */
[----:B------:R-:W-:-:S05]  /*72b0*/  LEA R8, R6, UR4, 0x3 ;  /* 0x0000000406087c11 */ /* 0x000fca000f8e18ff */
[----:B------:R-:W1:Y:S02]  /*72c0*/  LDS.64 R6, [R8+0x7200] ;  /* 0x0072000008067984 */ /* 0x000e640000000a00 */
[----:B-1----:R-:W-:-:S05]  /*72d0*/  IADD3 R9, P5, PT, R6, R3, RZ ;  /* 0x0000000306097210 */ /* 0x002fca0007fbe0ff */
[----:B------:R-:W-:Y:S01]  /*72e0*/  IMAD.X R12, RZ, RZ, R7, P5 ;  /* 0x000000ffff0c7224 */ /* 0x000fe200028e0607 */
[----:B-----5:R-:W-:-:S04]  /*72f0*/  LEA R6, P5, R9, UR10, 0x2 ;  /* 0x0000000a09067c11 */ /* 0x020fc8000f8a10ff */
[----:B------:R-:W-:Y:S02]  /*7300*/  LEA.HI.X R7, R9, UR11, R12, 0x2, P5 ;  /* 0x0000000b09077c11 */ /* 0x000fe4000a8f140c */
[----:B------:R-:W-:-:S05]  /*7310*/  LOP3.LUT R9, R4, 0x80000000, RZ, 0x3c, !PT ;  /* 0x8000000004097812 */ /* 0x000fca00078e3cff */
[----:B------:R1:W-:Y:S02]  /*7320*/  STG.E desc[UR8][R6.64+0x1800], R9 ;  /* 0x0018000906007986 */ /* 0x0003e4000c101908 */
.L_x_86:
[----:B------:R-:W-:Y:S05]  /*7330*/  BSYNC.RECONVERGENT B0 ;  /* 0x0000000000007941 */ /* 0x000fea0003800200 */
.L_x_85:
        /* <DEDUP_REMOVED lines=18> */
.L_x_88:
[----:B------:R-:W-:Y:S05]  /*7460*/  BSYNC.RECONVERGENT B0 ;  /* 0x0000000000007941 */ /* 0x000fea0003800200 */
.L_x_87:
        /* <DEDUP_REMOVED lines=18> */
.L_x_90:
[----:B------:R-:W-:Y:S05]  /*7590*/  BSYNC.RECONVERGENT B0 ;  /* 0x0000000000007941 */ /* 0x000fea0003800200 */
.L_x_89:
        /* <DEDUP_REMOVED lines=18> */
.L_x_92:
[----:B------:R-:W-:Y:S05]  /*76c0*/  BSYNC.RECONVERGENT B0 ;  /* 0x0000000000007941 */ /* 0x000fea0003800200 */
.L_x_91:
        /* <DEDUP_REMOVED lines=18> */
.L_x_94:
[----:B------:R-:W-:Y:S05]  /*77f0*/  BSYNC.RECONVERGENT B0 ;  /* 0x0000000000007941 */ /* 0x000fea0003800200 */
.L_x_93:
[----:B------:R-:W-:Y:S01]  /*7800*/  NOP ;  /* 0x0000000000007918 */ /* 0x000fe20000000000 */
[----:B------:R-:W-:Y:S01]  /*7810*/  BSSY.RECONVERGENT B0, `(.L_x_95) ;  /* 0x0000011000007945 */ /* 0x000fe20003800200 */
[----:B------:R-:W-:Y:S02]  /*7820*/  ISETP.GE.AND P2, PT, R10, R5, PT ;  /* 0x000000050a00720c */ /* 0x000fe40003f46270 */
[----:B------:R-:W-:Y:S01]  /*7830*/  LOP3.LUT R10, R3, 0x1800, RZ, 0xfc, !PT ;  /* 0x00001800030a7812 */ /* 0x000fe200078efcff */
        /* <DEDUP_REMOVED lines=14> */
.L_x_96:
[----:B------:R-:W-:Y:S05]  /*7920*/  BSYNC.RECONVERGENT B0 ;  /* 0x0000000000007941 */ /* 0x000fea0003800200 */
.L_x_95:
        /* <DEDUP_REMOVED lines=18> */
.L_x_98:
[----:B------:R-:W-:Y:S05]  /*7a50*/  BSYNC.RECONVERGENT B0 ;  /* 0x0000000000007941 */ /* 0x000fea0003800200 */
.L_x_97:
[----:B------:R-:W-:Y:S01]  /*7a60*/  NOP ;  /* 0x0000000000007918 */ /* 0x000fe20000000000 */
[----:B------:R-:W-:Y:S01]  /*7a70*/  BSSY.RECONVERGENT B0, `(.L_x_99) ;  /* 0x0000010000007945 */ /* 0x000fe20003800200 */
[----:B------:R-:W-:-:S03]  /*7a80*/  ISETP.GE.AND P4, PT, R10, R5, PT ;  /* 0x000000050a00720c */ /* 0x000fc60003f86270 */
        /* <DEDUP_REMOVED lines=14> */
.L_x_100:
[----:B------:R-:W-:Y:S05]  /*7b70*/  BSYNC.RECONVERGENT B0 ;  /* 0x0000000000007941 */ /* 0x000fea0003800200 */
.L_x_99:
[----:B------:R-:W-:Y:S01]  /*7b80*/  NOP ;  /* 0x0000000000007918 */ /* 0x000fe20000000000 */
[----:B------:R-:W-:Y:S04]  /*7b90*/  BSSY.RECONVERGENT B0, `(.L_x_101) ;  /* 0x000000f000007945 */ /* 0x000fe80003800200 */
[----:B------:R-:W-:Y:S05]  /*7ba0*/  @P6 BRA `(.L_x_102) ;  /* 0x0000000000346947 */ /* 0x000fea0003800000 */
        /* <DEDUP_REMOVED lines=13> */
.L_x_102:
[----:B------:R-:W-:Y:S05]  /*7c80*/  BSYNC.RECONVERGENT B0 ;  /* 0x0000000000007941 */ /* 0x000fea0003800200 */
.L_x_101:
        /* <DEDUP_REMOVED lines=16> */
.L_x_104:
[----:B------:R-:W-:Y:S05]  /*7d90*/  BSYNC.RECONVERGENT B0 ;  /* 0x0000000000007941 */ /* 0x000fea0003800200 */
.L_x_103:
        /* <DEDUP_REMOVED lines=16> */
.L_x_106:
[----:B------:R-:W-:Y:S05]  /*7ea0*/  BSYNC.RECONVERGENT B0 ;  /* 0x0000000000007941 */ /* 0x000fea0003800200 */
.L_x_105:
        /* <DEDUP_REMOVED lines=16> */
.L_x_108:
[----:B------:R-:W-:Y:S05]  /*7fb0*/  BSYNC.RECONVERGENT B0 ;  /* 0x0000000000007941 */ /* 0x000fea0003800200 */
.L_x_107:
        /* <DEDUP_REMOVED lines=16> */
.L_x_110:
[----:B------:R-:W-:Y:S05]  /*80c0*/  BSYNC.RECONVERGENT B0 ;  /* 0x0000000000007941 */ /* 0x000fea0003800200 */
.L_x_109:
        /* <DEDUP_REMOVED lines=16> */
.L_x_112:
[----:B------:R-:W-:Y:S05]  /*81d0*/  BSYNC.RECONVERGENT B0 ;  /* 0x0000000000007941 */ /* 0x000fea0003800200 */
.L_x_111:
[----:B------:R-:W-:Y:S01]  /*81e0*/  NOP ;  /* 0x0000000000007918 */ /* 0x000fe20000000000 */
[----:B------:R-:W5:Y:S01]  /*81f0*/  LDS R0, [R0+0x6c00] ;  /* 0x006c000000007984 */ /* 0x000f620000000800 */
[----:B------:R-:W5:Y:S02]  /*8200*/  LDCU UR6, c[0x0][0x3c4] ;  /* 0x00007880ff0677ac */ /* 0x000f640008000800 */
[----:B-----5:R-:W-:-:S04]  /*8210*/  SHF.R.U32.HI R2, RZ, UR6, R0 ;  /* 0x00000006ff027c19 */ /* 0x020fc80008011600 */
[----:B------:R-:W-:-:S04]  /*8220*/  LOP3.LUT R2, R2, UR5, RZ, 0x30, !PT ;  /* 0x0000000502027c12 */ /* 0x000fc8000f8e30ff */
[----:B-1234-:R-:W-:Y:S01]  /*8230*/  LEA R6, R2, UR4, 0x3 ;  /* 0x0000000402067c11 */ /* 0x01efe2000f8e18ff */
[----:B------:R-:W-:-:S05]  /*8240*/  VIADD R2, R3, 0x1b00 ;  /* 0x00001b0003027836 */ /* 0x000fca0000000000 */
[----:B------:R-:W1:Y:S01]  /*8250*/  LDS.64 R6, [R6+0x7200] ;  /* 0x0072000006067984 */ /* 0x000e620000000a00 */
[----:B------:R-:W-:-:S13]  /*8260*/  ISETP.GE.AND P0, PT, R2, R5, PT ;  /* 0x000000050200720c */ /* 0x000fda0003f06270 */
[----:B------:R-:W2:Y:S01]  /*8270*/  @!P0 LDC.64 R8, c[0x0][0x3a0] ;  /* 0x0000e800ff088b82 */ /* 0x000ea20000000a00 */
[----:B------:R-:W-:Y:S02]  /*8280*/  @!P0 LOP3.LUT R5, R0, 0x80000000, RZ, 0x3c, !PT ;  /* 0x8000000000058812 */ /* 0x000fe400078e3cff */
[----:B-1----:R-:W-:-:S05]  /*8290*/  IADD3 R3, P1, PT, R6, R3, RZ ;  /* 0x0000000306037210 */ /* 0x002fca0007f3e0ff */
[----:B------:R-:W-:Y:S01]  /*82a0*/  IMAD.X R4, RZ, RZ, R7, P1 ;  /* 0x000000ffff047224 */ /* 0x000fe200008e0607 */
[----:B--2---:R-:W-:-:S04]  /*82b0*/  @!P0 LEA R2, P1, R3, R8, 0x2 ;  /* 0x0000000803028211 */ /* 0x004fc800078210ff */
[----:B------:R-:W-:-:S05]  /*82c0*/  @!P0 LEA.HI.X R3, R3, R9, R4, 0x2, P1 ;  /* 0x0000000903038211 */ /* 0x000fca00008f1404 */
[----:B------:R-:W-:Y:S01]  /*82d0*/  @!P0 STG.E desc[UR8][R2.64+0x6c00], R5 ;  /* 0x006c000502008986 */ /* 0x000fe2000c101908 */
[----:B------:R-:W-:Y:S01]  /*82e0*/  NOP ;  /* 0x0000000000007918 */ /* 0x000fe20000000000 */
[----:B------:R-:W-:Y:S05]  /*82f0*/  EXIT ;  /* 0x000000000000794d */ /* 0x000fea0003800000 */
.L_x_26:
[----:B------:R-:W-:Y:S02]  /*8300*/  IMAD.MOV.U32 R50, RZ, RZ, R19 ;  /* 0x000000ffff327224 */ /* 0x000fe400078e0013 */
[----:B------:R-:W-:Y:S02]  /*8310*/  IMAD.MOV.U32 R49, RZ, RZ, 0x1 ;  /* 0x00000001ff317424 */ /* 0x000fe400078e00ff */
[----:B------:R-:W-:Y:S02]  /*8320*/  IMAD.MOV.U32 R52, RZ, RZ, RZ ;  /* 0x000000ffff347224 */ /* 0x000fe400078e00ff */
[----:B------:R-:W-:-:S07]  /*8330*/  IMAD.MOV.U32 R47, RZ, RZ, -0x1 ;  /* 0xffffffffff2f7424 */ /* 0x000fce00078e00ff */
[----:B------:R-:W-:Y:S05]  /*8340*/  WARPSYNC.COLLECTIVE R47, `(.L_x_113) ;  /* 0x000000002f087348 */ /* 0x000fea0003c00000 */
[----:B------:R0:W1:Y:S02]  /*8350*/  SHFL.UP P0, R48, R50, R49, R52 ;  /* 0x0400003132307389 */ /* 0x0000640000000034 */
[----:B01----:R-:W-:Y:S05]  /*8360*/  ENDCOLLECTIVE ;  /* 0x000000000000791b */ /* 0x003fea0003800000 */
.L_x_113:
[----:B------:R-:W-:Y:S02]  /*8370*/  IMAD.MOV.U32 R49, RZ, RZ, 0x2 ;  /* 0x00000002ff317424 */ /* 0x000fe400078e00ff */
[----:B------:R-:W-:-:S04]  /*8380*/  IMAD.MOV.U32 R20, RZ, RZ, R48 ;  /* 0x000000ffff147224 */ /* 0x000fc800078e0030 */
[----:B------:R-:W-:-:S04]  /*8390*/  @P0 IMAD.IADD R20, R19, 0x1, R20 ;  /* 0x0000000113140824 */ /* 0x000fc800078e0214 */
[----:B------:R-:W-:-:S07]  /*83a0*/  IMAD.MOV.U32 R50, RZ, RZ, R20 ;  /* 0x000000ffff327224 */ /* 0x000fce00078e0014 */
[----:B------:R-:W-:Y:S05]  /*83b0*/  WARPSYNC.COLLECTIVE R47, `(.L_x_114) ;  /* 0x000000002f087348 */ /* 0x000fea0003c00000 */
[----:B------:R0:W1:Y:S02]  /*83c0*/  SHFL.UP P0, R48, R50, R49, R52 ;  /* 0x0400003132307389 */ /* 0x0000640000000034 */
[----:B01----:R-:W-:Y:S05]  /*83d0*/  ENDCOLLECTIVE ;  /* 0x000000000000791b */ /* 0x003fea0003800000 */
.L_x_114:
[----:B------:R-:W-:Y:S02]  /*83e0*/  IMAD.MOV.U32 R49, RZ, RZ, 0x4 ;  /* 0x00000004ff317424 */ /* 0x000fe400078e00ff */
[----:B------:R-:W-:-:S04]  /*83f0*/  IMAD.MOV.U32 R21, RZ, RZ, R48 ;  /* 0x000000ffff157224 */ /* 0x000fc800078e0030 */
[----:B------:R-:W-:-:S04]  /*8400*/  @P0 IMAD.IADD R21, R20, 0x1, R21 ;  /* 0x0000000114150824 */ /* 0x000fc800078e0215 */
[----:B------:R-:W-:-:S07]  /*8410*/  IMAD.MOV.U32 R50, RZ, RZ, R21 ;  /* 0x000000ffff327224 */ /* 0x000fce00078e0015 */
[----:B------:R-:W-:Y:S05]  /*8420*/  WARPSYNC.COLLECTIVE R47, `(.L_x_115) ;  /* 0x000000002f087348 */ /* 0x000fea0003c00000 */
[----:B------:R0:W1:Y:S02]  /*8430*/  SHFL.UP P0, R48, R50, R49, R52 ;  /* 0x0400003132307389 */ /* 0x0000640000000034 */
[----:B01----:R-:W-:Y:S05]  /*8440*/  ENDCOLLECTIVE ;  /* 0x000000000000791b */ /* 0x003fea0003800000 */
.L_x_115:
[----:B------:R-:W-:Y:S02]  /*8450*/  IMAD.MOV.U32 R49, RZ, RZ, 0x8 ;  /* 0x00000008ff317424 */ /* 0x000fe400078e00ff */
[----:B------:R-:W-:-:S04]  /*8460*/  IMAD.MOV.U32 R22, RZ, RZ, R48 ;  /* 0x000000ffff167224 */ /* 0x000fc800078e0030 */
[----:B------:R-:W-:-:S04]  /*8470*/  @P0 IMAD.IADD R22, R21, 0x1, R22 ;  /* 0x0000000115160824 */ /* 0x000fc800078e0216 */
[----:B------:R-:W-:-:S07]  /*8480*/  IMAD.MOV.U32 R50, RZ, RZ, R22 ;  /* 0x000000ffff327224 */ /* 0x000fce00078e0016 */
[----:B------:R-:W-:Y:S05]  /*8490*/  WARPSYNC.COLLECTIVE R47, `(.L_x_116) ;  /* 0x000000002f087348 */ /* 0x000fea0003c00000 */
[----:B------:R0:W1:Y:S02]  /*84a0*/  SHFL.UP P0, R48, R50, R49, R52 ;  /* 0x0400003132307389 */ /* 0x0000640000000034 */
[----:B01----:R-:W-:Y:S05]  /*84b0*/  ENDCOLLECTIVE ;  /* 0x000000000000791b */ /* 0x003fea0003800000 */
.L_x_116:
[----:B------:R-:W-:Y:S02]  /*84c0*/  IMAD.MOV.U32 R49, RZ, RZ, 0x10 ;  /* 0x00000010ff317424 */ /* 0x000fe400078e00ff */
[----:B------:R-:W-:-:S04]  /*84d0*/  IMAD.MOV.U32 R23, RZ, RZ, R48 ;  /* 0x000000ffff177224 */ /* 0x000fc800078e0030 */
[----:B------:R-:W-:-:S04]  /*84e0*/  @P0 IMAD.IADD R23, R22, 0x1, R23 ;  /* 0x0000000116170824 */ /* 0x000fc800078e0217 */
[----:B------:R-:W-:-:S07]  /*84f0*/  IMAD.MOV.U32 R50, RZ, RZ, R23 ;  /* 0x000000ffff327224 */ /* 0x000fce00078e0017 */
[----:B------:R-:W-:Y:S05]  /*8500*/  WARPSYNC.COLLECTIVE R47, `(.L_x_117) ;  /* 0x000000002f087348 */ /* 0x000fea0003c00000 */
[----:B------:R0:W1:Y:S02]  /*8510*/  SHFL.UP P0, R48, R50, R49, R52 ;  /* 0x0400003132307389 */ /* 0x0000640000000034 */
[----:B01----:R-:W-:Y:S05]  /*8520*/  ENDCOLLECTIVE ;  /* 0x000000000000791b */ /* 0x003fea0003800000 */
.L_x_117:
[----:B------:R-:W-:Y:S05]  /*8530*/  BRA `(.L_x_118) ;  /* 0xffffff9c00b07947 */ /* 0x000fea000383ffff */
.L_x_119:
[----:B------:R-:W-:-:S00]  /*8540*/  BRA `(.L_x_119) ;  /* 0xfffffffc00fc7947 */ /* 0x000fc0000383ffff */
[----:B------:R-:W-:-:S00]  /*8550*/  NOP ;  /* 0x0000000000007918 */ /* 0x000fc00000000000 */
        /* <DEDUP_REMOVED lines=10> */
.L_x_256:


//--------------------- .text._ZN3cub18CUB_300001_SM_10006detail10radix_sort33DeviceRadixSortExclusiveSumKernelINS1_5radix10policy_hubIiNS0_8NullTypeEyE10Policy1000EyEEvPT0_ --------------------------
	.section	.text._ZN3cub18CUB_300001_SM_10006detail10radix_sort33DeviceRadixSortExclusiveSumKernelINS1_5radix10policy_hubIiNS0_8NullTypeEyE10Policy1000EyEEvPT0_,"ax",@progbits
	.align	128
        .global         _ZN3cub18CUB_300001_SM_10006detail10radix_sort33DeviceRadixSortExclusiveSumKernelINS1_5radix10policy_hubIiNS0_8NullTypeEyE10Policy1000EyEEvPT0_
        .type           _ZN3cub18CUB_300001_SM_10006detail10radix_sort33DeviceRadixSortExclusiveSumKernelINS1_5radix10policy_hubIiNS0_8NullTypeEyE10Policy1000EyEEvPT0_,@function
        .size           _ZN3cub18CUB_300001_SM_10006detail10radix_sort33DeviceRadixSortExclusiveSumKernelINS1_5radix10policy_hubIiNS0_8NullTypeEyE10Policy1000EyEEvPT0_,(.L_x_257 - _ZN3cub18CUB_300001_SM_10006detail10radix_sort33DeviceRadixSortExclusiveSumKernelINS1_5radix10policy_hubIiNS0_8NullTypeEyE10Policy1000EyEEvPT0_)
        .other          _ZN3cub18CUB_300001_SM_10006detail10radix_sort33DeviceRadixSortExclusiveSumKernelINS1_5radix10policy_hubIiNS0_8NullTypeEyE10Policy1000EyEEvPT0_,@"STO_CUDA_ENTRY STV_DEFAULT"
_ZN3cub18CUB_300001_SM_10006detail10radix_sort33DeviceRadixSortExclusiveSumKernelINS1_5radix10policy_hubIiNS0_8NullTypeEyE10Policy1000EyEEvPT0_:
.text._ZN3cub18CUB_300001_SM_10006detail10radix_sort33DeviceRadixSortExclusiveSumKernelINS1_5radix10policy_hubIiNS0_8NullTypeEyE10Policy1000EyEEvPT0_:
[----:B------:R-:W-:Y:S01]  /*0000*/  LDC R1, c[0x0][0x37c] ;  /* 0x0000df00ff017b82 */ /* 0x000fe20000000800 */
[----:B------:R-:W0:Y:S07]  /*0010*/  S2R R18, SR_TID.X ;  /* 0x0000000000127919 */ /* 0x000e2e0000002100 */
[----:B------:R-:W1:Y:S01]  /*0020*/  LDC.64 R16, c[0x0][0x380] ;  /* 0x0000e000ff107b82 */ /* 0x000e620000000a00 */
[----:B------:R-:W2:Y:S01]  /*0030*/  LDCU.64 UR4, c[0x0][0x358] ;  /* 0x00006b00ff0477ac */ /* 0x000ea20008000a00 */
[----:B------:R-:W3:Y:S01]  /*0040*/  S2R R5, SR_CTAID.X ;  /* 0x0000000000057919 */ /* 0x000ee20000002500 */
[----:B0-----:R-:W-:Y:S01]  /*0050*/  ISETP.GT.U32.AND P1, PT, R18, 0xff, PT ;  /* 0x000000ff1200780c */ /* 0x001fe20003f24070 */
[----:B---3--:R-:W-:-:S04]  /*0060*/  IMAD R5, R5, 0x100, R18 ;  /* 0x0000010005057824 */ /* 0x008fc800078e0212 */
[----:B-1----:R-:W-:-:S08]  /*0070*/  IMAD.WIDE R16, R5, 0x8, R16 ;  /* 0x0000000805107825 */ /* 0x002fd000078e0210 */
[----:B--2---:R-:W2:Y:S01]  /*0080*/  @!P1 LDG.E.64 R2, desc[UR4][R16.64] ;  /* 0x0000000410029981 */ /* 0x004ea2000c1e1b00 */
[----:B------:R-:W-:Y:S02]  /*0090*/  MOV R0, 0x400 ;  /* 0x0000040000007802 */ /* 0x000fe40000000f00 */
[C---:B------:R-:W-:Y:S01]  /*00a0*/  ISETP.GT.U32.AND P0, PT, R18.reuse, 0x1f, PT ;  /* 0x0000001f1200780c */ /* 0x040fe20003f04070 */
[----:B------:R-:W0:Y:S02]  /*00b0*/  S2R R5, SR_CgaCtaId ;  /* 0x0000000000057919 */ /* 0x000e240000008800 */
[----:B0-----:R-:W-:Y:S02]  /*00c0*/  LEA R5, R5, R0, 0x18 ;  /* 0x0000000005057211 */ /* 0x001fe400078ec0ff */
[----:B------:R-:W-:-:S05]  /*00d0*/  LEA.HI R0, R18, R18, RZ, 0x1d ;  /* 0x0000001212007211 */ /* 0x000fca00078fe8ff */
[----:B------:R-:W-:-:S05]  /*00e0*/  IMAD R0, R0, 0x8, R5 ;  /* 0x0000000800007824 */ /* 0x000fca00078e0205 */
[----:B--2---:R0:W-:Y:S01]  /*00f0*/  STS.64 [R0+0x10], R2 ;  /* 0x0000100200007388 */ /* 0x0041e20000000a00 */
[----:B------:R-:W-:Y:S06]  /*0100*/  BAR.SYNC.DEFER_BLOCKING 0x0 ;  /* 0x0000000000007b1d */ /* 0x000fec0000010000 */
[----:B------:R-:W-:Y:S05]  /*0110*/  @P0 BRA `(.L_x_120) ;  /* 0x0000000400240947 */ /* 0x000fea0003800000 */
[----:B------:R-:W-:Y:S01]  /*0120*/  IMAD R18, R18, 0x48, R5 ;  /* 0x0000004812127824 */ /* 0x000fe200078e0205 */
[----:B------:R-:W-:-:S04]  /*0130*/  UMOV UR6, 0xffffffff ;  /* 0xffffffff00067882 */ /* 0x000fc80000000000 */
[----:B------:R-:W-:Y:S04]  /*0140*/  LDS.64 R14, [R18+0x10] ;  /* 0x00001000120e7984 */ /* 0x000fe80000000a00 */
[----:B------:R-:W-:Y:S04]  /*0150*/  LDS.64 R12, [R18+0x18] ;  /* 0x00001800120c7984 */ /* 0x000fe80000000a00 */
[----:B------:R-:W1:Y:S04]  /*0160*/  LDS.64 R10, [R18+0x20] ;  /* 0x00002000120a7984 */ /* 0x000e680000000a00 */
[----:B------:R-:W-:Y:S04]  /*0170*/  LDS.64 R8, [R18+0x28] ;  /* 0x0000280012087984 */ /* 0x000fe80000000a00 */
[----:B------:R-:W2:Y:S04]  /*0180*/  LDS.64 R6, [R18+0x30] ;  /* 0x0000300012067984 */ /* 0x000ea80000000a00 */
[----:B------:R-:W-:Y:S04]  /*0190*/  LDS.64 R4, [R18+0x38] ;  /* 0x0000380012047984 */ /* 0x000fe80000000a00 */
[----:B0-----:R-:W0:Y:S04]  /*01a0*/  LDS.64 R2, [R18+0x40] ;  /* 0x0000400012027984 */ /* 0x001e280000000a00 */
[----:B------:R-:W3:Y:S01]  /*01b0*/  LDS.64 R20, [R18+0x48] ;  /* 0x0000480012147984 */ /* 0x000ee20000000a00 */
[----:B-1----:R-:W-:-:S04]  /*01c0*/  IADD3 R19, P3, P4, R10, R12, R14 ;  /* 0x0000000c0a137210 */ /* 0x002fc80007c7e00e */
[----:B------:R-:W-:Y:S02]  /*01d0*/  IADD3.X R23, PT, PT, R11, R13, R15, P3, P4 ;  /* 0x0000000d0b177210 */ /* 0x000fe40001fe840f */
[----:B--2---:R-:W-:-:S04]  /*01e0*/  IADD3 R19, P0, P2, R6, R19, R8 ;  /* 0x0000001306137210 */ /* 0x004fc80007a1e008 */
[----:B------:R-:W-:Y:S02]  /*01f0*/  IADD3.X R23, PT, PT, R7, R23, R9, P0, P2 ;  /* 0x0000001707177210 */ /* 0x000fe400007e4409 */
[----:B0-----:R-:W-:-:S04]  /*0200*/  IADD3 R19, P3, P4, R2, R19, R4 ;  /* 0x0000001302137210 */ /* 0x001fc80007c7e004 */
[----:B---3--:R-:W-:Y:S02]  /*0210*/  IADD3 R20, P0, PT, R20, R19, RZ ;  /* 0x0000001314147210 */ /* 0x008fe40007f1e0ff */
[----:B------:R-:W-:-:S05]  /*0220*/  IADD3.X R19, PT, PT, R3, R23, R5, P3, P4 ;  /* 0x0000001703137210 */ /* 0x000fca0001fe8405 */
[----:B------:R-:W-:Y:S01]  /*0230*/  IMAD.X R19, R21, 0x1, R19, P0 ;  /* 0x0000000115137824 */ /* 0x000fe200000e0613 */
[----:B------:R-:W-:Y:S06]  /*0240*/  BRA.DIV UR6, `(.L_x_121) ;  /* 0x0000000206f07947 */ /* 0x000fec000b800000 */
[----:B------:R-:W0:Y:S04]  /*0250*/  SHFL.UP PT, R27, R20, 0x1, RZ ;  /* 0x04200000141b7989 */ /* 0x000e2800000e00ff */
[----:B------:R-:W1:Y:S01]  /*0260*/  SHFL.UP P0, R25, R19, 0x1, RZ ;  /* 0x0420000013197989 */ /* 0x000e6200000000ff */
[----:B0-----:R-:W-:-:S04]  /*0270*/  IADD3 R22, P2, PT, R27, R20, RZ ;  /* 0x000000141b167210 */ /* 0x001fc80007f5e0ff */
[----:B-1----:R-:W-:Y:S01]  /*0280*/  SEL R27, R22, R27, P0 ;  /* 0x0000001b161b7207 */ /* 0x002fe20000000000 */
[----:B------:R-:W-:-:S04]  /*0290*/  IMAD.X R26, R25, 0x1, R19, P2 ;  /* 0x00000001191a7824 */ /* 0x000fc800010e0613 */
[----:B------:R-:W0:Y:S01]  /*02a0*/  SHFL.UP PT, R28, R27, 0x2, RZ ;  /* 0x044000001b1c7989 */ /* 0x000e2200000e00ff */
[----:B------:R-:W-:-:S05]  /*02b0*/  SEL R26, R26, R25, P0 ;  /* 0x000000191a1a7207 */ /* 0x000fca0000000000 */
[----:B------:R-:W1:Y:S01]  /*02c0*/  SHFL.UP P0, R25, R26, 0x2, RZ ;  /* 0x044000001a197989 */ /* 0x000e6200000000ff */
[----:B0-----:R-:W-:-:S05]  /*02d0*/  IADD3 R21, P2, PT, R28, R27, RZ ;  /* 0x0000001b1c157210 */ /* 0x001fca0007f5e0ff */
[----:B-1----:R-:W-:Y:S01]  /*02e0*/  IMAD.X R22, R25, 0x1, R26, P2 ;  /* 0x0000000119167824 */ /* 0x002fe200010e061a */
[----:B------:R-:W-:-:S04]  /*02f0*/  SEL R28, R21, R28, P0 ;  /* 0x0000001c151c7207 */ /* 0x000fc80000000000 */
[----:B------:R-:W-:Y:S01]  /*0300*/  SEL R29, R22, R25, P0 ;  /* 0x00000019161d7207 */ /* 0x000fe20000000000 */
        /* <DEDUP_REMOVED lines=12> */
[----:B------:R0:W1:Y:S04]  /*03d0*/  SHFL.UP PT, R28, R27, 0x10, RZ ;  /* 0x060000001b1c7989 */ /* 0x00006800000e00ff */
[----:B------:R0:W2:Y:S02]  /*03e0*/  SHFL.UP P0, R25, R26, 0x10, RZ ;  /* 0x060000001a197989 */ /* 0x0000a400000000ff */
.L_x_132:
[----:B-1----:R-:W-:-:S04]  /*03f0*/  IADD3 R21, P2, PT, R28, R27, RZ ;  /* 0x0000001b1c157210 */ /* 0x002fc80007f5e0ff */
[----:B--2---:R-:W-:Y:S01]  /*0400*/  SEL R21, R21, R28, P0 ;  /* 0x0000001c15157207 */ /* 0x004fe20000000000 */
[----:B------:R-:W-:-:S05]  /*0410*/  IMAD.X R22, R25, 0x1, R26, P2 ;  /* 0x0000000119167824 */ /* 0x000fca00010e061a */
[----:B------:R-:W-:Y:S02]  /*0420*/  SEL R22, R22, R25, P0 ;  /* 0x0000001916167207 */ /* 0x000fe40000000000 */
[----:B------:R-:W-:-:S05]  /*0430*/  IADD3 R20, P0, PT, R21, -R20, RZ ;  /* 0x8000001415147210 */ /* 0x000fca0007f1e0ff */
[----:B------:R-:W-:Y:S01]  /*0440*/  IMAD.X R21, R22, 0x1, ~R19, P0 ;  /* 0x0000000116157824 */ /* 0x000fe200000e0e13 */
[----:B------:R-:W-:-:S04]  /*0450*/  IADD3 R14, P0, PT, R14, R20, RZ ;  /* 0x000000140e0e7210 */ /* 0x000fc80007f1e0ff */
[----:B------:R1:W-:Y:S01]  /*0460*/  STS.64 [R18+0x10], R20 ;  /* 0x0000101412007388 */ /* 0x0003e20000000a00 */
[----:B------:R-:W-:Y:S01]  /*0470*/  IMAD.X R15, R15, 0x1, R21, P0 ;  /* 0x000000010f0f7824 */ /* 0x000fe200000e0615 */
        /* <DEDUP_REMOVED lines=17> */
[----:B------:R-:W-:-:S05]  /*0590*/  IMAD.X R3, R3, 0x1, R5, P0 ;  /* 0x0000000103037824 */ /* 0x000fca00000e0605 */
[----:B------:R1:W-:Y:S03]  /*05a0*/  STS.64 [R18+0x48], R2 ;  /* 0x0000480212007388 */ /* 0x0003e60000000a00 */
.L_x_120:
[----:B------:R-:W-:Y:S05]  /*05b0*/  WARPSYNC.ALL ;  /* 0x0000000000007948 */ /* 0x000fea0003800000 */
[----:B------:R-:W-:Y:S06]  /*05c0*/  BAR.SYNC.DEFER_BLOCKING 0x0 ;  /* 0x0000000000007b1d */ /* 0x000fec0000010000 */
[----:B------:R-:W-:Y:S05]  /*05d0*/  @P1 EXIT ;  /* 0x000000000000194d */ /* 0x000fea0003800000 */
[----:B01----:R-:W0:Y:S04]  /*05e0*/  LDS.64 R2, [R0+0x10] ;  /* 0x0000100000027984 */ /* 0x003e280000000a00 */
[----:B0-----:R-:W-:Y:S01]  /*05f0*/  STG.E.64 desc[UR4][R16.64], R2 ;  /* 0x0000000210007986 */ /* 0x001fe2000c101b04 */
[----:B------:R-:W-:Y:S05]  /*0600*/  EXIT ;  /* 0x000000000000794d */ /* 0x000fea0003800000 */
.L_x_121:
[----:B------:R-:W-:Y:S02]  /*0610*/  IMAD.MOV.U32 R24, RZ, RZ, R20 ;  /* 0x000000ffff187224 */ /* 0x000fe400078e0014 */
[----:B------:R-:W-:Y:S02]  /*0620*/  IMAD.MOV.U32 R23, RZ, RZ, 0x1 ;  /* 0x00000001ff177424 */ /* 0x000fe400078e00ff */
[----:B------:R-:W-:Y:S02]  /*0630*/  IMAD.MOV.U32 R22, RZ, RZ, RZ ;  /* 0x000000ffff167224 */ /* 0x000fe400078e00ff */
[----:B------:R-:W-:-:S07]  /*0640*/  IMAD.MOV.U32 R21, RZ, RZ, -0x1 ;  /* 0xffffffffff157424 */ /* 0x000fce00078e00ff */
[----:B------:R-:W-:Y:S05]  /*0650*/  WARPSYNC.COLLECTIVE R21, `(.L_x_122) ;  /* 0x0000000015087348 */ /* 0x000fea0003c00000 */
[----:B------:R0:W1:Y:S02]  /*0660*/  SHFL.UP P0, R25, R24, R23, R22 ;  /* 0x0400001718197389 */ /* 0x0000640000000016 */
[----:B01----:R-:W-:Y:S05]  /*0670*/  ENDCOLLECTIVE ;  /* 0x000000000000791b */ /* 0x003fea0003800000 */
.L_x_122:
[----:B------:R-:W-:Y:S02]  /*0680*/  IMAD.MOV.U32 R24, RZ, RZ, R19 ;  /* 0x000000ffff187224 */ /* 0x000fe400078e0013 */
[----:B------:R-:W-:-:S07]  /*0690*/  IMAD.MOV.U32 R27, RZ, RZ, R25 ;  /* 0x000000ffff1b7224 */ /* 0x000fce00078e0019 */
[----:B------:R-:W-:Y:S05]  /*06a0*/  WARPSYNC.COLLECTIVE R21, `(.L_x_123) ;  /* 0x0000000015087348 */ /* 0x000fea0003c00000 */
[----:B------:R0:W1:Y:S02]  /*06b0*/  SHFL.UP P0, R25, R24, R23, R22 ;  /* 0x0400001718197389 */ /* 0x0000640000000016 */
[----:B01----:R-:W-:Y:S05]  /*06c0*/  ENDCOLLECTIVE ;  /* 0x000000000000791b */ /* 0x003fea0003800000 */
.L_x_123:
[----:B------:R-:W-:Y:S01]  /*06d0*/  IADD3 R26, P2, PT, R27, R20, RZ ;  /* 0x000000141b1a7210 */ /* 0x000fe20007f5e0ff */
[----:B------:R-:W-:-:S03]  /*06e0*/  IMAD.MOV.U32 R23, RZ, RZ, 0x2 ;  /* 0x00000002ff177424 */ /* 0x000fc600078e00ff */
[----:B------:R-:W-:Y:S01]  /*06f0*/  SEL R27, R26, R27, P0 ;  /* 0x0000001b1a1b7207 */ /* 0x000fe20000000000 */
[----:B------:R-:W-:-:S04]  /*0700*/  IMAD.X R26, R25, 0x1, R19, P2 ;  /* 0x00000001191a7824 */ /* 0x000fc800010e0613 */
[----:B------:R-:W-:Y:S01]  /*0710*/  IMAD.MOV.U32 R24, RZ, RZ, R27 ;  /* 0x000000ffff187224 */ /* 0x000fe200078e001b */
[----:B------:R-:W-:-:S07]  /*0720*/  SEL R26, R26, R25, P0 ;  /* 0x000000191a1a7207 */ /* 0x000fce0000000000 */
[----:B------:R-:W-:Y:S05]  /*0730*/  WARPSYNC.COLLECTIVE R21, `(.L_x_124) ;  /* 0x0000000015087348 */ /* 0x000fea0003c00000 */
[----:B------:R0:W1:Y:S02]  /*0740*/  SHFL.UP P0, R25, R24, R23, R22 ;  /* 0x0400001718197389 */ /* 0x0000640000000016 */
[----:B01----:R-:W-:Y:S05]  /*0750*/  ENDCOLLECTIVE ;  /* 0x000000000000791b */ /* 0x003fea0003800000 */
.L_x_124:
[----:B------:R-:W-:Y:S02]  /*0760*/  IMAD.MOV.U32 R24, RZ, RZ, R26 ;  /* 0x000000ffff187224 */ /* 0x000fe400078e001a */
[----:B------:R-:W-:-:S07]  /*0770*/  IMAD.MOV.U32 R28, RZ, RZ, R25 ;  /* 0x000000ffff1c7224 */ /* 0x000fce00078e0019 */
[----:B------:R-:W-:Y:S05]  /*0780*/  WARPSYNC.COLLECTIVE R21, `(.L_x_125) ;  /* 0x0000000015087348 */ /* 0x000fea0003c00000 */
[----:B------:R0:W1:Y:S02]  /*0790*/  SHFL.UP P0, R25, R24, R23, R22 ;  /* 0x0400001718197389 */ /* 0x0000640000000016 */
[----:B01----:R-:W-:Y:S05]  /*07a0*/  ENDCOLLECTIVE ;  /* 0x000000000000791b */ /* 0x003fea0003800000 */
.L_x_125:
        /* <DEDUP_REMOVED lines=9> */
.L_x_126:
[----:B------:R-:W-:Y:S02]  /*0840*/  IMAD.MOV.U32 R24, RZ, RZ, R29 ;  /* 0x000000ffff187224 */ /* 0x000fe400078e001d */
[----:B------:R-:W-:-:S07]  /*0850*/  IMAD.MOV.U32 R27, RZ, RZ, R25 ;  /* 0x000000ffff1b7224 */ /* 0x000fce00078e0019 */
[----:B------:R-:W-:Y:S05]  /*0860*/  WARPSYNC.COLLECTIVE R21, `(.L_x_127) ;  /* 0x0000000015087348 */ /* 0x000fea0003c00000 */
[----:B------:R0:W1:Y:S02]  /*0870*/  SHFL.UP P0, R25, R24, R23, R22 ;  /* 0x0400001718197389 */ /* 0x0000640000000016 */
[----:B01----:R-:W-:Y:S05]  /*0880*/  ENDCOLLECTIVE ;  /* 0x000000000000791b */ /* 0x003fea0003800000 */
.L_x_127:
        /* <DEDUP_REMOVED lines=9> */
.L_x_128:
[----:B------:R-:W-:Y:S02]  /*0920*/  IMAD.MOV.U32 R24, RZ, RZ, R29 ;  /* 0x000000ffff187224 */ /* 0x000fe400078e001d */
[----:B------:R-:W-:-:S07]  /*0930*/  IMAD.MOV.U32 R27, RZ, RZ, R25 ;  /* 0x000000ffff1b7224 */ /* 0x000fce00078e0019 */
[----:B------:R-:W-:Y:S05]  /*0940*/  WARPSYNC.COLLECTIVE R21, `(.L_x_129) ;  /* 0x0000000015087348 */ /* 0x000fea0003c00000 */
[----:B------:R0:W1:Y:S02]  /*0950*/  SHFL.UP P0, R25, R24, R23, R22 ;  /* 0x0400001718197389 */ /* 0x0000640000000016 */
[----:B01----:R-:W-:Y:S05]  /*0960*/  ENDCOLLECTIVE ;  /* 0x000000000000791b */ /* 0x003fea0003800000 */
.L_x_129:
        /* <DEDUP_REMOVED lines=9> */
.L_x_130:
[----:B------:R-:W-:Y:S02]  /*0a00*/  IMAD.MOV.U32 R24, RZ, RZ, R26 ;  /* 0x000000ffff187224 */ /* 0x000fe400078e001a */
[----:B------:R-:W-:-:S07]  /*0a10*/  IMAD.MOV.U32 R28, RZ, RZ, R25 ;  /* 0x000000ffff1c7224 */ /* 0x000fce00078e0019 */
[----:B------:R-:W-:Y:S05]  /*0a20*/  WARPSYNC.COLLECTIVE R21, `(.L_x_131) ;  /* 0x0000000015087348 */ /* 0x000fea0003c00000 */
[----:B------:R0:W1:Y:S02]  /*0a30*/  SHFL.UP P0, R25, R24, R23, R22 ;  /* 0x0400001718197389 */ /* 0x0000640000000016 */
[----:B01----:R-:W-:Y:S05]  /*0a40*/  ENDCOLLECTIVE ;  /* 0x000000000000791b */ /* 0x003fea0003800000 */
.L_x_131:
[----:B------:R-:W-:Y:S05]  /*0a50*/  BRA `(.L_x_132) ;  /* 0xfffffff800647947 */ /* 0x000fea000383ffff */
.L_x_133:
        /* <DEDUP_REMOVED lines=10> */
.L_x_257:


//--------------------- .text._ZN3cub18CUB_300001_SM_10006detail10radix_sort30DeviceRadixSortHistogramKernelINS1_5radix10policy_hubIiNS0_8NullTypeEyE10Policy1000ELNS0_9SortOrderE0EiyNS1_21identity_decomposer_tEEEvPT2_PKT1_SB_iiT3_ --------------------------
	.section	.text._ZN3cub18CUB_300001_SM_10006detail10radix_sort30DeviceRadixSortHistogramKernelINS1_5radix10policy_hubIiNS0_8NullTypeEyE10Policy1000ELNS0_9SortOrderE0EiyNS1_21identity_decomposer_tEEEvPT2_PKT1_SB_iiT3_,"ax",@progbits
	.align	128
        .global         _ZN3cub18CUB_300001_SM_10006detail10radix_sort30DeviceRadixSortHistogramKernelINS1_5radix10policy_hubIiNS0_8NullTypeEyE10Policy1000ELNS0_9SortOrderE0EiyNS1_21identity_decomposer_tEEEvPT2_PKT1_SB_iiT3_
        .type           _ZN3cub18CUB_300001_SM_10006detail10radix_sort30DeviceRadixSortHistogramKernelINS1_5radix10policy_hubIiNS0_8NullTypeEyE10Policy1000ELNS0_9SortOrderE0EiyNS1_21identity_decomposer_tEEEvPT2_PKT1_SB_iiT3_,@function
        .size           _ZN3cub18CUB_300001_SM_10006detail10radix_sort30DeviceRadixSortHistogramKernelINS1_5radix10policy_hubIiNS0_8NullTypeEyE10Policy1000ELNS0_9SortOrderE0EiyNS1_21identity_decomposer_tEEEvPT2_PKT1_SB_iiT3_,(.L_x_258 - _ZN3cub18CUB_300001_SM_10006detail10radix_sort30DeviceRadixSortHistogramKernelINS1_5radix10policy_hubIiNS0_8NullTypeEyE10Policy1000ELNS0_9SortOrderE0EiyNS1_21identity_decomposer_tEEEvPT2_PKT1_SB_iiT3_)
        .other          _ZN3cub18CUB_300001_SM_10006detail10radix_sort30DeviceRadixSortHistogramKernelINS1_5radix10policy_hubIiNS0_8NullTypeEyE10Policy1000ELNS0_9SortOrderE0EiyNS1_21identity_decomposer_tEEEvPT2_PKT1_SB_iiT3_,@"STO_CUDA_ENTRY STV_DEFAULT"
_ZN3cub18CUB_300001_SM_10006detail10radix_sort30DeviceRadixSortHistogramKernelINS1_5radix10policy_hubIiNS0_8NullTypeEyE10Policy1000ELNS0_9SortOrderE0EiyNS1_21identity_decomposer_tEEEvPT2_PKT1_SB_iiT3_:
.text._ZN3cub18CUB_300001_SM_10006detail10radix_sort30DeviceRadixSortHistogramKernelINS1_5radix10policy_hubIiNS0_8NullTypeEyE10Policy1000ELNS0_9SortOrderE0EiyNS1_21identity_decomposer_tEEEvPT2_PKT1_SB_iiT3_:
[----:B------:R-:W-:Y:S01]  /*0000*/  LDC R1, c[0x0][0x37c] ;  /* 0x0000df00ff017b82 */ /* 0x000fe20000000800 */
[----:B------:R-:W0:Y:S02]  /*0010*/  LDCU.64 UR14, c[0x0][0x390] ;  /* 0x00007200ff0e77ac */ /* 0x000e240008000a00 */
[----:B0-----:R-:W-:-:S04]  /*0020*/  ISETP.NE.U32.AND P0, PT, RZ, UR14, PT ;  /* 0x0000000eff007c0c */ /* 0x001fc8000bf05070 */
[----:B------:R-:W-:-:S13]  /*0030*/  ISETP.NE.AND.EX P0, PT, RZ, UR15, PT, P0 ;  /* 0x0000000fff007c0c */ /* 0x000fda000bf05300 */
[----:B------:R-:W-:Y:S05]  /*0040*/  @!P0 EXIT ;  /* 0x000000000000894d */ /* 0x000fea0003800000 */
[----:B------:R-:W-:Y:S01]  /*0050*/  UIADD3 UR11, UP0, UPT, UR14, -0x1, URZ ;  /* 0xffffffff0e0b7890 */ /* 0x000fe2000ff1e0ff */
[----:B------:R-:W0:Y:S01]  /*0060*/  S2R R4, SR_TID.X ;  /* 0x0000000000047919 */ /* 0x000e220000002100 */
[----:B------:R-:W1:Y:S01]  /*0070*/  LDCU.64 UR4, c[0x0][0x398] ;  /* 0x00007300ff0477ac */ /* 0x000e620008000a00 */
[----:B------:R-:W2:Y:S01]  /*0080*/  S2UR UR7, SR_CgaCtaId ;  /* 0x00000000000779c3 */ /* 0x000ea20000008800 */
[----:B------:R-:W-:Y:S01]  /*0090*/  UIADD3.X UR12, UPT, UPT, UR15, -0x1, URZ, UP0, !UPT ;  /* 0xffffffff0f0c7890 */ /* 0x000fe200087fe4ff */
[----:B------:R-:W-:Y:S01]  /*00a0*/  UMOV UR6, 0x400 ;  /* 0x0000040000067882 */ /* 0x000fe20000000000 */
[----:B------:R-:W3:Y:S05]  /*00b0*/  LDCU.64 UR20, c[0x0][0x358] ;  /* 0x00006b00ff1477ac */ /* 0x000eea0008000a00 */
[----:B------:R-:W4:Y:S01]  /*00c0*/  S2UR UR8, SR_CTAID.X ;  /* 0x00000000000879c3 */ /* 0x000f220000002500 */
[----:B------:R-:W-:Y:S01]  /*00d0*/  USHF.R.U64 UR11, UR11, 0x1e, UR12 ;  /* 0x0000001e0b0b7899 */ /* 0x000fe2000800120c */
[----:B------:R-:W0:Y:S03]  /*00e0*/  LDCU UR28, c[0x0][0x370] ;  /* 0x00006e00ff1c77ac */ /* 0x000e260008000800 */
[----:B------:R-:W-:-:S02]  /*00f0*/  UIADD3 UR11, UP0, UPT, UR11, 0x1, URZ ;  /* 0x000000010b0b7890 */ /* 0x000fc4000ff1e0ff */
[----:B-1----:R-:W-:Y:S02]  /*0100*/  UIADD3 UR4, UPT, UPT, UR5, 0x7, -UR4 ;  /* 0x0000000705047890 */ /* 0x002fe4000fffe804 */
[----:B------:R-:W-:Y:S02]  /*0110*/  ULEA.HI.X UR12, UR12, URZ, URZ, 0x2, UP0 ;  /* 0x000000ff0c0c7291 */ /* 0x000fe400080f14ff */
[----:B------:R-:W-:Y:S02]  /*0120*/  UISETP.LT.U32.AND UP0, UPT, UR11, UR14, UPT ;  /* 0x0000000e0b00728c */ /* 0x000fe4000bf01070 */
[----:B------:R-:W-:Y:S02]  /*0130*/  USHF.R.S32.HI UR5, URZ, 0x1f, UR4 ;  /* 0x0000001fff057899 */ /* 0x000fe40008011404 */
[----:B------:R-:W-:Y:S02]  /*0140*/  UISETP.LT.U32.AND.EX UP0, UPT, UR12, UR15, UPT, UP0 ;  /* 0x0000000f0c00728c */ /* 0x000fe4000bf01100 */
[----:B------:R-:W-:-:S02]  /*0150*/  ULEA.HI UR5, UR5, UR4, URZ, 0x3 ;  /* 0x0000000405057291 */ /* 0x000fc4000f8f18ff */
[----:B------:R-:W-:Y:S01]  /*0160*/  USEL UR11, UR11, UR14, UP0 ;  /* 0x0000000e0b0b7287 */ /* 0x000fe20008000000 */
[C---:B0-----:R-:W-:Y:S01]  /*0170*/  VIADD R21, R4.reuse, 0x780 ;  /* 0x0000078004157836 */ /* 0x041fe20000000000 */
[----:B------:R-:W-:Y:S02]  /*0180*/  USEL UR12, UR12, UR15, UP0 ;  /* 0x0000000f0c0c7287 */ /* 0x000fe40008000000 */
[----:B------:R-:W-:Y:S02]  /*0190*/  UISETP.GE.AND UP0, UPT, UR4, 0x8, UPT ;  /* 0x000000080400788c */ /* 0x000fe4000bf06270 */
[----:B--2---:R-:W-:Y:S02]  /*01a0*/  ULEA UR6, UR7, UR6, 0x18 ;  /* 0x0000000607067291 */ /* 0x004fe4000f8ec0ff */
[----:B------:R-:W-:Y:S02]  /*01b0*/  USHF.R.S32.HI UR5, URZ, 0x3, UR5 ;  /* 0x00000003ff057899 */ /* 0x000fe40008011405 */
[----:B------:R-:W-:Y:S01]  /*01c0*/  PLOP3.LUT P0, PT, PT, PT, UP0, 0x80, 0x8 ;  /* 0x000000000008781c */ /* 0x000fe20003f0f008 */
[----:B----4-:R-:W-:Y:S01]  /*01d0*/  USHF.L.U32 UR8, UR8, 0xb, URZ ;  /* 0x0000000b08087899 */ /* 0x010fe200080006ff */
[C---:B------:R-:W-:Y:S01]  /*01e0*/  LEA R0, R4.reuse, UR6, 0x2 ;  /* 0x0000000604007c11 */ /* 0x040fe2000f8e10ff */
[----:B------:R-:W-:Y:S01]  /*01f0*/  UIADD3 UR22, UPT, UPT, UR5, -0x1, URZ ;  /* 0xffffffff05167890 */ /* 0x000fe2000fffe0ff */
[----:B------:R-:W-:Y:S01]  /*0200*/  ISETP.GT.U32.OR P0, PT, R4, 0xff, !P0 ;  /* 0x000000ff0400780c */ /* 0x000fe20004704470 */
[----:B------:R-:W-:-:S02]  /*0210*/  ULOP3.LUT UR23, UR5, 0xf, URZ, 0xc0, !UPT ;  /* 0x0000000f05177892 */ /* 0x000fc4000f8ec0ff */
[----:B------:R-:W-:Y:S01]  /*0220*/  ULOP3.LUT UR24, UR5, 0x7, URZ, 0xc0, !UPT ;  /* 0x0000000705187892 */ /* 0x000fe2000f8ec0ff */
[----:B------:R-:W-:Y:S01]  /*0230*/  P2R R20, PR, RZ, 0x1 ;  /* 0x00000001ff147803 */ /* 0x000fe20000000000 */
[----:B------:R-:W-:Y:S02]  /*0240*/  ULOP3.LUT UR25, UR5, 0x3, URZ, 0xc0, !UPT ;  /* 0x0000000305197892 */ /* 0x000fe4000f8ec0ff */
[----:B------:R-:W-:Y:S02]  /*0250*/  ULOP3.LUT UR26, UR5, 0xffffff0, URZ, 0xc0, !UPT ;  /* 0x0ffffff0051a7892 */ /* 0x000fe4000f8ec0ff */
[----:B------:R-:W-:Y:S02]  /*0260*/  ULOP3.LUT UR27, UR5, 0xffffff8, URZ, 0xc0, !UPT ;  /* 0x0ffffff8051b7892 */ /* 0x000fe4000f8ec0ff */
[----:B------:R-:W-:Y:S01]  /*0270*/  ULOP3.LUT UR9, UR5, 0x1, URZ, 0xc0, !UPT ;  /* 0x0000000105097892 */ /* 0x000fe2000f8ec0ff */
[----:B------:R-:W-:Y:S01]  /*0280*/  UMOV UR6, URZ ;  /* 0x000000ff00067c82 */ /* 0x000fe20008000000 */
[----:B---3--:R-:W-:-:S10]  /*0290*/  UMOV UR7, URZ ;  /* 0x000000ff00077c82 */ /* 0x008fd40008000000 */
.L_x_217:
[----:B------:R-:W-:Y:S01]  /*02a0*/  ISETP.NE.AND P0, PT, R20, RZ, PT ;  /* 0x000000ff1400720c */ /* 0x000fe20003f05270 */
[----:B------:R-:W-:-:S12]  /*02b0*/  BSSY.RECONVERGENT B0, `(.L_x_134) ;  /* 0x000007c000007945 */ /* 0x000fd80003800200 */
[----:B012345:R-:W-:Y:S05]  /*02c0*/  @P0 BRA `(.L_x_135) ;  /* 0x0000000400e80947 */ /* 0x03ffea0003800000 */
[----:B------:R-:W-:Y:S02]  /*02d0*/  IMAD.U32 R2, RZ, RZ, UR22 ;  /* 0x00000016ff027e24 */ /* 0x000fe4000f8e00ff */
[----:B------:R-:W-:-:S03]  /*02e0*/  IMAD.MOV.U32 R3, RZ, RZ, RZ ;  /* 0x000000ffff037224 */ /* 0x000fc600078e00ff */
[----:B------:R-:W-:-:S13]  /*02f0*/  ISETP.GE.U32.AND P1, PT, R2, 0xf, PT ;  /* 0x0000000f0200780c */ /* 0x000fda0003f26070 */
[----:B------:R-:W-:Y:S05]  /*0300*/  @!P1 BRA `(.L_x_136) ;  /* 0x00000000005c9947 */ /* 0x000fea0003800000 */
[----:B------:R-:W-:Y:S01]  /*0310*/  VIADD R2, R0, 0x2000 ;  /* 0x0000200000027836 */ /* 0x000fe20000000000 */
[----:B------:R-:W-:-:S12]  /*0320*/  UIADD3 UR4, UPT, UPT, -UR26, URZ, URZ ;  /* 0x000000ff1a047290 */ /* 0x000fd8000fffe1ff */
.L_x_137:
[----:B------:R-:W-:Y:S01]  /*0330*/  UIADD3 UR4, UPT, UPT, UR4, 0x10, URZ ;  /* 0x0000001004047890 */ /* 0x000fe2000fffe0ff */
[----:B------:R-:W-:Y:S03]  /*0340*/  STS [R2+-0x2000], RZ ;  /* 0xffe000ff02007388 */ /* 0x000fe60000000800 */
[----:B------:R-:W-:Y:S01]  /*0350*/  UISETP.NE.AND UP0, UPT, UR4, URZ, UPT ;  /* 0x000000ff0400728c */ /* 0x000fe2000bf05270 */
        /* <DEDUP_REMOVED lines=16> */
[----:B------:R-:W-:Y:S06]  /*0460*/  BRA.U UP0, `(.L_x_137) ;  /* 0xfffffffd00b07547 */ /* 0x000fec000b83ffff */
[----:B------:R-:W-:-:S07]  /*0470*/  IMAD.U32 R3, RZ, RZ, UR26 ;  /* 0x0000001aff037e24 */ /* 0x000fce000f8e00ff */
.L_x_136:
[----:B------:R-:W-:Y:S01]  /*0480*/  ISETP.NE.AND P0, PT, RZ, UR23, PT ;  /* 0x00000017ff007c0c */ /* 0x000fe2000bf05270 */
[----:B------:R-:W-:Y:S01]  /*0490*/  IMAD.U32 R6, RZ, RZ, UR24 ;  /* 0x00000018ff067e24 */ /* 0x000fe2000f8e00ff */
[----:B------:R-:W-:-:S03]  /*04a0*/  MOV R2, UR23 ;  /* 0x0000001700027c02 */ /* 0x000fc60008000f00 */
[----:B------:R-:W-:Y:S02]  /*04b0*/  VIADD R6, R6, 0xffffffff ;  /* 0xffffffff06067836 */ /* 0x000fe40000000000 */
[----:B------:R-:W-:-:S06]  /*04c0*/  VIADD R2, R2, 0xffffffff ;  /* 0xffffffff02027836 */ /* 0x000fcc0000000000 */
[----:B------:R-:W-:Y:S05]  /*04d0*/  @!P0 BRA `(.L_x_138) ;  /* 0x00000000007c8947 */ /* 0x000fea0003800000 */
[----:B------:R-:W-:Y:S01]  /*04e0*/  ISETP.GE.U32.AND P2, PT, R2, 0x7, PT ;  /* 0x000000070200780c */ /* 0x000fe20003f46070 */
[----:B------:R-:W-:-:S12]  /*04f0*/  UISETP.NE.AND UP0, UPT, UR24, URZ, UPT ;  /* 0x000000ff1800728c */ /* 0x000fd8000bf05270 */
[----:B------:R-:W-:Y:S05]  /*0500*/  @!P2 BRA `(.L_x_139) ;  /* 0x000000000028a947 */ /* 0x000fea0003800000 */
        /* <DEDUP_REMOVED lines=10> */
.L_x_139:
[----:B------:R-:W-:Y:S05]  /*05b0*/  BRA.U !UP0, `(.L_x_138) ;  /* 0x0000000108447547 */ /* 0x000fea000b800000 */
[----:B------:R-:W-:Y:S01]  /*05c0*/  ISETP.GE.U32.AND P2, PT, R6, 0x3, PT ;  /* 0x000000030600780c */ /* 0x000fe20003f46070 */
[----:B------:R-:W-:-:S12]  /*05d0*/  UISETP.NE.AND UP0, UPT, UR25, URZ, UPT ;  /* 0x000000ff1900728c */ /* 0x000fd8000bf05270 */
[C---:B0-----:R-:W-:Y:S02]  /*05e0*/  @P2 IMAD R5, R3.reuse, 0x400, R0 ;  /* 0x0000040003052824 */ /* 0x041fe400078e0200 */
[----:B------:R-:W-:-:S03]  /*05f0*/  @P2 VIADD R3, R3, 0x4 ;  /* 0x0000000403032836 */ /* 0x000fc60000000000 */
[----:B------:R1:W-:Y:S04]  /*0600*/  @P2 STS [R5], RZ ;  /* 0x000000ff05002388 */ /* 0x0003e80000000800 */
[----:B------:R1:W-:Y:S04]  /*0610*/  @P2 STS [R5+0x400], RZ ;  /* 0x000400ff05002388 */ /* 0x0003e80000000800 */
[----:B------:R1:W-:Y:S04]  /*0620*/  @P2 STS [R5+0x800], RZ ;  /* 0x000800ff05002388 */ /* 0x0003e80000000800 */
[----:B------:R1:W-:Y:S01]  /*0630*/  @P2 STS [R5+0xc00], RZ ;  /* 0x000c00ff05002388 */ /* 0x0003e20000000800 */
[----:B------:R-:W-:Y:S05]  /*0640*/  BRA.U !UP0, `(.L_x_138) ;  /* 0x0000000108207547 */ /* 0x000fea000b800000 */
[----:B------:R-:W-:Y:S01]  /*0650*/  IMAD R3, R3, 0x400, R0 ;  /* 0x0000040003037824 */ /* 0x000fe200078e0200 */
[----:B------:R-:W-:-:S04]  /*0660*/  UISETP.NE.AND UP0, UPT, UR25, 0x1, UPT ;  /* 0x000000011900788c */ /* 0x000fc8000bf05270 */
[----:B------:R2:W-:Y:S05]  /*0670*/  STS [R3], RZ ;  /* 0x000000ff03007388 */ /* 0x0005ea0000000800 */
[----:B------:R-:W-:Y:S05]  /*0680*/  BRA.U !UP0, `(.L_x_138) ;  /* 0x0000000108107547 */ /* 0x000fea000b800000 */
[----:B------:R-:W-:Y:S01]  /*0690*/  UISETP.NE.AND UP0, UPT, UR25, 0x2, UPT ;  /* 0x000000021900788c */ /* 0x000fe2000bf05270 */
[----:B------:R3:W-:Y:S05]  /*06a0*/  STS [R3+0x400], RZ ;  /* 0x000400ff03007388 */ /* 0x0007ea0000000800 */
[----:B------:R-:W-:-:S13]  /*06b0*/  PLOP3.LUT P2, PT, PT, PT, UP0, 0x80, 0x8 ;  /* 0x000000000008781c */ /* 0x000fda0003f4f008 */
[----:B------:R3:W-:Y:S02]  /*06c0*/  @P2 STS [R3+0x800], RZ ;  /* 0x000800ff03002388 */ /* 0x0007e40000000800 */
.L_x_138:
[----:B------:R-:W-:-:S13]  /*06d0*/  ISETP.GT.U32.AND P2, PT, R4, 0x7f, PT ;  /* 0x0000007f0400780c */ /* 0x000fda0003f44070 */
[----:B------:R-:W-:Y:S05]  /*06e0*/  @P2 BRA `(.L_x_135) ;  /* 0x0000000000e02947 */ /* 0x000fea0003800000 */
[----:B--23--:R-:W-:Y:S01]  /*06f0*/  HFMA2 R3, -RZ, RZ, 0, 0 ;  /* 0x00000000ff037431 */ /* 0x00cfe200000001ff */
[----:B------:R-:W-:Y:S06]  /*0700*/  @!P1 BRA `(.L_x_140) ;  /* 0x0000000000589947 */ /* 0x000fec0003800000 */
[----:B------:R-:W-:-:S07]  /*0710*/  IMAD.MOV.U32 R3, RZ, RZ, RZ ;  /* 0x000000ffff037224 */ /* 0x000fce00078e00ff */
.L_x_141:
[C---:B012---:R-:W-:Y:S02]  /*0720*/  IMAD R5, R3.reuse, 0x400, R0 ;  /* 0x0000040003057824 */ /* 0x047fe400078e0200 */
[----:B------:R-:W-:-:S03]  /*0730*/  VIADD R3, R3, 0x10 ;  /* 0x0000001003037836 */ /* 0x000fc60000000000 */
[----:B------:R2:W-:Y:S02]  /*0740*/  STS [R5+0x200], RZ ;  /* 0x000200ff05007388 */ /* 0x0005e40000000800 */
[----:B------:R-:W-:Y:S02]  /*0750*/  ISETP.NE.AND P1, PT, R3, UR26, PT ;  /* 0x0000001a03007c0c */ /* 0x000fe4000bf25270 */
[----:B------:R2:W-:Y:S04]  /*0760*/  STS [R5+0x600], RZ ;  /* 0x000600ff05007388 */ /* 0x0005e80000000800 */
        /* <DEDUP_REMOVED lines=13> */
[----:B------:R2:W-:Y:S01]  /*0840*/  STS [R5+0x3e00], RZ ;  /* 0x003e00ff05007388 */ /* 0x0005e20000000800 */
[----:B------:R-:W-:Y:S05]  /*0850*/  @P1 BRA `(.L_x_141) ;  /* 0xfffffffc00b01947 */ /* 0x000fea000383ffff */
[----:B------:R-:W-:-:S07]  /*0860*/  IMAD.U32 R3, RZ, RZ, UR26 ;  /* 0x0000001aff037e24 */ /* 0x000fce000f8e00ff */
.L_x_140:
[----:B------:R-:W-:Y:S05]  /*0870*/  @!P0 BRA `(.L_x_135) ;  /* 0x00000000007c8947 */ /* 0x000fea0003800000 */
[----:B------:R-:W-:Y:S01]  /*0880*/  ISETP.GE.U32.AND P0, PT, R2, 0x7, PT ;  /* 0x000000070200780c */ /* 0x000fe20003f06070 */
[----:B------:R-:W-:-:S12]  /*0890*/  UISETP.NE.AND UP0, UPT, UR24, URZ, UPT ;  /* 0x000000ff1800728c */ /* 0x000fd8000bf05270 */
[----:B------:R-:W-:Y:S05]  /*08a0*/  @!P0 BRA `(.L_x_142) ;  /* 0x0000000000288947 */ /* 0x000fea0003800000 */
[C---:B------:R-:W-:Y:S02]  /*08b0*/  IMAD R2, R3.reuse, 0x400, R0 ;  /* 0x0000040003027824 */ /* 0x040fe400078e0200 */
[----:B------:R-:W-:-:S03]  /*08c0*/  VIADD R3, R3, 0x8 ;  /* 0x0000000803037836 */ /* 0x000fc60000000000 */
[----:B------:R3:W-:Y:S04]  /*08d0*/  STS [R2+0x200], RZ ;  /* 0x000200ff02007388 */ /* 0x0007e80000000800 */
[----:B------:R3:W-:Y:S04]  /*08e0*/  STS [R2+0x600], RZ ;  /* 0x000600ff02007388 */ /* 0x0007e80000000800 */
[----:B------:R3:W-:Y:S04]  /*08f0*/  STS [R2+0xa00], RZ ;  /* 0x000a00ff02007388 */ /* 0x0007e80000000800 */
[----:B------:R3:W-:Y:S04]  /*0900*/  STS [R2+0xe00], RZ ;  /* 0x000e00ff02007388 */ /* 0x0007e80000000800 */
[----:B------:R3:W-:Y:S04]  /*0910*/  STS [R2+0x1200], RZ ;  /* 0x001200ff02007388 */ /* 0x0007e80000000800 */
[----:B------:R3:W-:Y:S04]  /*0920*/  STS [R2+0x1600], RZ ;  /* 0x001600ff02007388 */ /* 0x0007e80000000800 */
[----:B------:R3:W-:Y:S04]  /*0930*/  STS [R2+0x1a00], RZ ;  /* 0x001a00ff02007388 */ /* 0x0007e80000000800 */
[----:B------:R3:W-:Y:S02]  /*0940*/  STS [R2+0x1e00], RZ ;  /* 0x001e00ff02007388 */ /* 0x0007e40000000800 */
.L_x_142:
[----:B------:R-:W-:Y:S05]  /*0950*/  BRA.U !UP0, `(.L_x_135) ;  /* 0x0000000108447547 */ /* 0x000fea000b800000 */
[----:B------:R-:W-:Y:S01]  /*0960*/  ISETP.GE.U32.AND P0, PT, R6, 0x3, PT ;  /* 0x000000030600780c */ /* 0x000fe20003f06070 */
[----:B------:R-:W-:-:S12]  /*0970*/  UISETP.NE.AND UP0, UPT, UR25, URZ, UPT ;  /* 0x000000ff1900728c */ /* 0x000fd8000bf05270 */
[C---:B---3--:R-:W-:Y:S01]  /*0980*/  @P0 IMAD R2, R3.reuse, 0x400, R0 ;  /* 0x0000040003020824 */ /* 0x048fe200078e0200 */
[----:B------:R-:W-:-:S04]  /*0990*/  @P0 IADD3 R3, PT, PT, R3, 0x4, RZ ;  /* 0x0000000403030810 */ /* 0x000fc80007ffe0ff */
[----:B------:R4:W-:Y:S04]  /*09a0*/  @P0 STS [R2+0x200], RZ ;  /* 0x000200ff02000388 */ /* 0x0009e80000000800 */
[----:B------:R4:W-:Y:S04]  /*09b0*/  @P0 STS [R2+0x600], RZ ;  /* 0x000600ff02000388 */ /* 0x0009e80000000800 */
[----:B------:R4:W-:Y:S04]  /*09c0*/  @P0 STS [R2+0xa00], RZ ;  /* 0x000a00ff02000388 */ /* 0x0009e80000000800 */
[----:B------:R4:W-:Y:S01]  /*09d0*/  @P0 STS [R2+0xe00], RZ ;  /* 0x000e00ff02000388 */ /* 0x0009e20000000800 */
[----:B------:R-:W-:Y:S05]  /*09e0*/  BRA.U !UP0, `(.L_x_135) ;  /* 0x0000000108207547 */ /* 0x000fea000b800000 */
[----:B------:R-:W-:Y:S01]  /*09f0*/  IMAD R3, R3, 0x400, R0 ;  /* 0x0000040003037824 */ /* 0x000fe200078e0200 */
[----:B------:R-:W-:-:S04]  /*0a00*/  UISETP.NE.AND UP0, UPT, UR25, 0x1, UPT ;  /* 0x000000011900788c */ /* 0x000fc8000bf05270 */
[----:B------:R3:W-:Y:S05]  /*0a10*/  STS [R3+0x200], RZ ;  /* 0x000200ff03007388 */ /* 0x0007ea0000000800 */
[----:B------:R-:W-:Y:S05]  /*0a20*/  BRA.U !UP0, `(.L_x_135) ;  /* 0x0000000108107547 */ /* 0x000fea000b800000 */
[----:B------:R-:W-:Y:S01]  /*0a30*/  UISETP.NE.AND UP0, UPT, UR25, 0x2, UPT ;  /* 0x000000021900788c */ /* 0x000fe2000bf05270 */
[----:B------:R0:W-:Y:S05]  /*0a40*/  STS [R3+0x600], RZ ;  /* 0x000600ff03007388 */ /* 0x0001ea0000000800 */
[----:B------:R-:W-:-:S13]  /*0a50*/  PLOP3.LUT P0, PT, PT, PT, UP0, 0x80, 0x8 ;  /* 0x000000000008781c */ /* 0x000fda0003f0f008 */
[----:B------:R0:W-:Y:S02]  /*0a60*/  @P0 STS [R3+0xa00], RZ ;  /* 0x000a00ff03000388 */ /* 0x0001e40000000800 */
.L_x_135:
[----:B------:R-:W-:Y:S05]  /*0a70*/  BSYNC.RECONVERGENT B0 ;  /* 0x0000000000007941 */ /* 0x000fea0003800200 */
.L_x_134:
[----:B------:R-:W5:Y:S01]  /*0a80*/  LDCU.64 UR14, c[0x0][0x390] ;  /* 0x00007200ff0e77ac */ /* 0x000f620008000a00 */
[----:B------:R-:W-:Y:S02]  /*0a90*/  USHF.L.U32 UR4, UR6, 0x1e, URZ ;  /* 0x0000001e06047899 */ /* 0x000fe400080006ff */
[----:B------:R-:W-:Y:S02]  /*0aa0*/  USHF.L.U64.HI UR5, UR6, 0x1e, UR7 ;  /* 0x0000001e06057899 */ /* 0x000fe40008010207 */
[----:B-----5:R-:W-:-:S04]  /*0ab0*/  UIADD3 UR4, UP0, UPT, -UR4, UR14, URZ ;  /* 0x0000000e04047290 */ /* 0x020fc8000ff1e1ff */
[----:B------:R-:W-:Y:S02]  /*0ac0*/  UIADD3.X UR5, UPT, UPT, ~UR5, UR15, URZ, UP0, !UPT ;  /* 0x0000000f05057290 */ /* 0x000fe400087fe5ff */
[----:B------:R-:W-:-:S04]  /*0ad0*/  UISETP.LT.U32.AND UP0, UPT, UR4, 0x40000000, UPT ;  /* 0x400000000400788c */ /* 0x000fc8000bf01070 */
[----:B------:R-:W-:-:S04]  /*0ae0*/  UISETP.LT.U32.AND.EX UP0, UPT, UR5, URZ, UPT, UP0 ;  /* 0x000000ff0500728c */ /* 0x000fc8000bf01100 */
[----:B------:R-:W-:Y:S02]  /*0af0*/  USEL UR13, UR4, 0x40000000, UP0 ;  /* 0x40000000040d7887 */ /* 0x000fe40008000000 */
[----:B------:R-:W-:Y:S02]  /*0b00*/  USEL UR14, UR5, URZ, UP0 ;  /* 0x000000ff050e7287 */ /* 0x000fe40008000000 */
[----:B------:R-:W-:-:S04]  /*0b10*/  UISETP.GT.U32.AND UP0, UPT, UR13, UR8, UPT ;  /* 0x000000080d00728c */ /* 0x000fc8000bf04070 */
[----:B------:R-:W-:Y:S01]  /*0b20*/  UISETP.GT.U32.AND.EX UP0, UPT, UR14, URZ, UPT, UP0 ;  /* 0x000000ff0e00728c */ /* 0x000fe2000bf04100 */
[----:B------:R-:W-:Y:S08]  /*0b30*/  BAR.SYNC.DEFER_BLOCKING 0x0 ;  /* 0x0000000000007b1d */ /* 0x000ff00000010000 */
[----:B------:R-:W-:Y:S06]  /*0b40*/  BAR.SYNC.DEFER_BLOCKING 0x0 ;  /* 0x0000000000007b1d */ /* 0x000fec0000010000 */
[----:B------:R-:W-:Y:S05]  /*0b50*/  BRA.U !UP0, `(.L_x_143) ;  /* 0x0000000d082c7547 */ /* 0x000fea000b800000 */
[----:B------:R-:W-:Y:S01]  /*0b60*/  UMOV UR10, UR8 ;  /* 0x00000008000a7c82 */ /* 0x000fe20008000000 */
[----:B------:R-:W-:-:S05]  /*0b70*/  UMOV UR5, URZ ;  /* 0x000000ff00057c82 */ /* 0x000fca0008000000 */
.L_x_148:
[----:B-----5:R-:W5:Y:S01]  /*0b80*/  LDCU.64 UR18, c[0x0][0x390] ;  /* 0x00007200ff1277ac */ /* 0x020f620008000a00 */
[----:B------:R-:W-:Y:S02]  /*0b90*/  USHF.L.U32 UR15, UR6, 0x1e, URZ ;  /* 0x0000001e060f7899 */ /* 0x000fe400080006ff */
[----:B------:R-:W-:Y:S02]  /*0ba0*/  USHF.L.U64.HI UR16, UR6, 0x1e, UR7 ;  /* 0x0000001e06107899 */ /* 0x000fe40008010207 */
[----:B------:R-:W-:-:S04]  /*0bb0*/  UIADD3 UR15, UP0, UPT, UR10, UR15, URZ ;  /* 0x0000000f0a0f7290 */ /* 0x000fc8000ff1e0ff */
[----:B------:R-:W-:Y:S02]  /*0bc0*/  UIADD3.X UR16, UPT, UPT, UR5, UR16, URZ, UP0, !UPT ;  /* 0x0000001005107290 */ /* 0x000fe400087fe4ff */
[----:B------:R-:W-:Y:S02]  /*0bd0*/  ULEA UR10, UP0, UR28, UR10, 0xb ;  /* 0x0000000a1c0a7291 */ /* 0x000fe4000f8058ff */
[----:B-----5:R-:W-:Y:S02]  /*0be0*/  UIADD3 UR17, UP1, UPT, -UR15, UR18, URZ ;  /* 0x000000120f117290 */ /* 0x020fe4000ff3e1ff */
[----:B------:R-:W-:Y:S02]  /*0bf0*/  UIADD3.X UR5, UPT, UPT, URZ, UR5, URZ, UP0, !UPT ;  /* 0x00000005ff057290 */ /* 0x000fe400087fe4ff */
[----:B------:R-:W-:Y:S02]  /*0c00*/  UIADD3.X UR4, UPT, UPT, ~UR16, UR19, URZ, UP1, !UPT ;  /* 0x0000001310047290 */ /* 0x000fe40008ffe5ff */
[----:B------:R-:W-:-:S02]  /*0c10*/  UISETP.GE.U32.AND UP1, UPT, UR17, 0x800, UPT ;  /* 0x000008001100788c */ /* 0x000fc4000bf26070 */
[----:B------:R-:W-:Y:S02]  /*0c20*/  UISETP.GE.U32.AND UP0, UPT, UR10, UR13, UPT ;  /* 0x0000000d0a00728c */ /* 0x000fe4000bf06070 */
[----:B------:R-:W-:Y:S02]  /*0c30*/  UISETP.GE.U32.AND.EX UP1, UPT, UR4, URZ, UPT, UP1 ;  /* 0x000000ff0400728c */ /* 0x000fe4000bf26110 */
[----:B------:R-:W-:-:S07]  /*0c40*/  UISETP.GE.U32.AND.EX UP0, UPT, UR5, UR14, UPT, UP0 ;  /* 0x0000000e0500728c */ /* 0x000fce000bf06100 */
[----:B0-----:R-:W-:Y:S05]  /*0c50*/  BRA.U !UP1, `(.L_x_144) ;  /* 0x0000000109587547 */ /* 0x001fea000b800000 */
[----:B------:R-:W4:Y:S01]  /*0c60*/  LDCU.64 UR18, c[0x0][0x388] ;  /* 0x00007100ff1277ac */ /* 0x000f220008000a00 */
[----:B0-23--:R-:W-:-:S05]  /*0c70*/  IADD3 R3, P0, PT, R4, UR15, RZ ;  /* 0x0000000f04037c10 */ /* 0x00dfca000ff1e0ff */
[----:B------:R-:W-:Y:S01]  /*0c80*/  IMAD.X R6, RZ, RZ, UR16, P0 ;  /* 0x00000010ff067e24 */ /* 0x000fe200080e06ff */
[----:B----4-:R-:W-:-:S04]  /*0c90*/  LEA R2, P0, R3, UR18, 0x2 ;  /* 0x0000001203027c11 */ /* 0x010fc8000f8010ff */
        /* <DEDUP_REMOVED lines=8> */
[----:B-1----:R0:W5:Y:S04]  /*0d20*/  LDG.E R5, desc[UR20][R2.64+0xe00] ;  /* 0x000e001402057981 */ /* 0x002168000c1e1900 */
        /* <DEDUP_REMOVED lines=9> */
.L_x_144:
[----:B------:R-:W4:Y:S01]  /*0dc0*/  LDCU.64 UR18, c[0x0][0x388] ;  /* 0x00007100ff1277ac */ /* 0x000f220008000a00 */
[C---:B012---:R-:W-:Y:S01]  /*0dd0*/  VIADD R5, R4.reuse, 0x100 ;  /* 0x0000010004057836 */ /* 0x047fe20000000000 */
[C---:B---3--:R-:W-:Y:S01]  /*0de0*/  IADD3 R3, P0, PT, R4.reuse, UR15, RZ ;  /* 0x0000000f04037c10 */ /* 0x048fe2000ff1e0ff */
[C---:B----4-:R-:W-:Y:S01]  /*0df0*/  VIADD R2, R4.reuse, 0x80 ;  /* 0x0000008004027836 */ /* 0x050fe20000000000 */
[C---:B------:R-:W-:Y:S01]  /*0e00*/  ISETP.GE.AND P1, PT, R4.reuse, UR17, PT ;  /* 0x0000001104007c0c */ /* 0x040fe2000bf26270 */
[----:B------:R-:W-:Y:S01]  /*0e10*/  VIADD R7, R4, 0x180 ;  /* 0x0000018004077836 */ /* 0x000fe20000000000 */
[----:B------:R-:W-:Y:S01]  /*0e20*/  ISETP.GE.AND P3, PT, R5, UR17, PT ;  /* 0x0000001105007c0c */ /* 0x000fe2000bf66270 */
[----:B------:R-:W-:Y:S01]  /*0e30*/  IMAD.X R6, RZ, RZ, UR16, P0 ;  /* 0x00000010ff067e24 */ /* 0x000fe200080e06ff */
[----:B------:R-:W-:Y:S01]  /*0e40*/  ISETP.GE.AND P2, PT, R2, UR17, PT ;  /* 0x0000001102007c0c */ /* 0x000fe2000bf46270 */
[----:B------:R-:W-:Y:S01]  /*0e50*/  VIADD R5, R4, 0x200 ;  /* 0x0000020004057836 */ /* 0x000fe20000000000 */
[----:B------:R-:W-:Y:S01]  /*0e60*/  ISETP.GE.AND P4, PT, R7, UR17, PT ;  /* 0x0000001107007c0c */ /* 0x000fe2000bf86270 */
[----:B------:R-:W-:-:S03]  /*0e70*/  IMAD.MOV.U32 R12, RZ, RZ, 0x7fffffff ;  /* 0x7fffffffff0c7424 */ /* 0x000fc600078e00ff */
[----:B------:R-:W-:Y:S01]  /*0e80*/  ISETP.GE.AND P5, PT, R5, UR17, PT ;  /* 0x0000001105007c0c */ /* 0x000fe2000bfa6270 */
[----:B------:R-:W-:Y:S01]  /*0e90*/  VIADD R5, R4, 0x300 ;  /* 0x0000030004057836 */ /* 0x000fe20000000000 */
[----:B------:R-:W-:-:S04]  /*0ea0*/  LEA R2, P0, R3, UR18, 0x2 ;  /* 0x0000001203027c11 */ /* 0x000fc8000f8010ff */
[----:B------:R-:W-:Y:S01]  /*0eb0*/  LEA.HI.X R3, R3, UR19, R6, 0x2, P0 ;  /* 0x0000001303037c11 */ /* 0x000fe200080f1406 */
[----:B------:R-:W-:Y:S01]  /*0ec0*/  IMAD.MOV.U32 R11, RZ, RZ, 0x7fffffff ;  /* 0x7fffffffff0b7424 */ /* 0x000fe200078e00ff */
[----:B------:R-:W-:-:S03]  /*0ed0*/  IADD3 R6, PT, PT, R4, 0x280, RZ ;  /* 0x0000028004067810 */ /* 0x000fc60007ffe0ff */
[----:B------:R1:W5:Y:S01]  /*0ee0*/  @!P1 LDG.E R12, desc[UR20][R2.64] ;  /* 0x00000014020c9981 */ /* 0x000362000c1e1900 */
[----:B------:R-:W-:Y:S01]  /*0ef0*/  ISETP.GE.AND P1, PT, R5, UR17, PT ;  /* 0x0000001105007c0c */ /* 0x000fe2000bf26270 */
[----:B------:R-:W-:Y:S01]  /*0f00*/  VIADD R5, R4, 0x380 ;  /* 0x0000038004057836 */ /* 0x000fe20000000000 */
[----:B------:R-:W-:Y:S01]  /*0f10*/  ISETP.GE.AND P0, PT, R6, UR17, PT ;  /* 0x0000001106007c0c */ /* 0x000fe2000bf06270 */
[----:B------:R-:W-:Y:S01]  /*0f20*/  IMAD.MOV.U32 R9, RZ, RZ, 0x7fffffff ;  /* 0x7fffffffff097424 */ /* 0x000fe200078e00ff */
[----:B------:R1:W5:Y:S02]  /*0f30*/  @!P2 LDG.E R11, desc[UR20][R2.64+0x200] ;  /* 0x00020014020ba981 */ /* 0x000364000c1e1900 */
[----:B------:R-:W-:Y:S01]  /*0f40*/  ISETP.GE.AND P2, PT, R5, UR17, PT ;  /* 0x0000001105007c0c */ /* 0x000fe2000bf46270 */
[----:B------:R-:W-:Y:S02]  /*0f50*/  VIADD R5, R4, 0x480 ;  /* 0x0000048004057836 */ /* 0x000fe40000000000 */
[----:B------:R-:W-:Y:S01]  /*0f60*/  IMAD.MOV.U32 R10, RZ, RZ, 0x7fffffff ;  /* 0x7fffffffff0a7424 */ /* 0x000fe200078e00ff */
[----:B------:R1:W5:Y:S01]  /*0f70*/  @!P4 LDG.E R9, desc[UR20][R2.64+0x600] ;  /* 0x000600140209c981 */ /* 0x000362000c1e1900 */
[----:B------:R-:W-:-:S02]  /*0f80*/  MOV R8, 0x7fffffff ;  /* 0x7fffffff00087802 */ /* 0x000fc40000000f00 */
[C---:B------:R-:W-:Y:S02]  /*0f90*/  LOP3.LUT R6, R4.reuse, 0x400, RZ, 0xfc, !PT ;  /* 0x0000040004067812 */ /* 0x040fe400078efcff */
[----:B------:R-:W-:Y:S01]  /*0fa0*/  ISETP.GE.AND P4, PT, R5, UR17, PT ;  /* 0x0000001105007c0c */ /* 0x000fe2000bf86270 */
[----:B------:R-:W-:Y:S01]  /*0fb0*/  VIADD R5, R4, 0x500 ;  /* 0x0000050004057836 */ /* 0x000fe20000000000 */
[----:B------:R1:W5:Y:S01]  /*0fc0*/  @!P3 LDG.E R10, desc[UR20][R2.64+0x400] ;  /* 0x00040014020ab981 */ /* 0x000362000c1e1900 */
[----:B------:R-:W-:Y:S01]  /*0fd0*/  ISETP.GE.AND P3, PT, R6, UR17, PT ;  /* 0x0000001106007c0c */ /* 0x000fe2000bf66270 */
[----:B------:R-:W-:Y:S02]  /*0fe0*/  IMAD.MOV.U32 R6, RZ, RZ, 0x7fffffff ;  /* 0x7fffffffff067424 */ /* 0x000fe400078e00ff */
[----:B------:R1:W5:Y:S01]  /*0ff0*/  @!P5 LDG.E R8, desc[UR20][R2.64+0x800] ;  /* 0x000800140208d981 */ /* 0x000362000c1e1900 */
[----:B------:R-:W-:Y:S01]  /*1000*/  ISETP.GE.AND P5, PT, R5, UR17, PT ;  /* 0x0000001105007c0c */ /* 0x000fe2000bfa6270 */
[----:B------:R-:W-:-:S02]  /*1010*/  VIADD R5, R4, 0x600 ;  /* 0x0000060004057836 */ /* 0x000fc40000000000 */
[----:B------:R-:W-:Y:S01]  /*1020*/  IMAD.MOV.U32 R7, RZ, RZ, 0x7fffffff ;  /* 0x7fffffffff077424 */ /* 0x000fe200078e00ff */
[----:B------:R1:W5:Y:S01]  /*1030*/  @!P1 LDG.E R6, desc[UR20][R2.64+0xc00] ;  /* 0x000c001402069981 */ /* 0x000362000c1e1900 */
[C---:B------:R-:W-:Y:S01]  /*1040*/  VIADD R13, R4.reuse, 0x580 ;  /* 0x00000580040d7836 */ /* 0x040fe20000000000 */
[----:B------:R-:W-:Y:S01]  /*1050*/  ISETP.GE.AND P1, PT, R5, UR17, PT ;  /* 0x0000001105007c0c */ /* 0x000fe2000bf26270 */
[----:B------:R-:W-:Y:S02]  /*1060*/  IMAD.MOV.U32 R5, RZ, RZ, 0x7fffffff ;  /* 0x7fffffffff057424 */ /* 0x000fe400078e00ff */
[----:B------:R-:W-:Y:S01]  /*1070*/  IMAD.MOV.U32 R19, RZ, RZ, 0x7fffffff ;  /* 0x7fffffffff137424 */ /* 0x000fe200078e00ff */
[----:B------:R1:W5:Y:S01]  /*1080*/  @!P0 LDG.E R7, desc[UR20][R2.64+0xa00] ;  /* 0x000a001402078981 */ /* 0x000362000c1e1900 */
[----:B------:R-:W-:Y:S01]  /*1090*/  IMAD.MOV.U32 R18, RZ, RZ, 0x7fffffff ;  /* 0x7fffffffff127424 */ /* 0x000fe200078e00ff */
[----:B------:R-:W-:Y:S01]  /*10a0*/  ISETP.GE.AND P0, PT, R13, UR17, PT ;  /* 0x000000110d007c0c */ /* 0x000fe2000bf06270 */
[C---:B------:R-:W-:Y:S01]  /*10b0*/  VIADD R14, R4.reuse, 0x700 ;  /* 0x00000700040e7836 */ /* 0x040fe20000000000 */
[----:B------:R-:W-:Y:S01]  /*10c0*/  IADD3 R13, PT, PT, R4, 0x680, RZ ;  /* 0x00000680040d7810 */ /* 0x000fe20007ffe0ff */
[----:B------:R1:W5:Y:S03]  /*10d0*/  @!P2 LDG.E R5, desc[UR20][R2.64+0xe00] ;  /* 0x000e00140205a981 */ /* 0x000366000c1e1900 */
[----:B------:R-:W-:Y:S01]  /*10e0*/  ISETP.GE.AND P2, PT, R13, UR17, PT ;  /* 0x000000110d007c0c */ /* 0x000fe2000bf46270 */
[----:B------:R1:W5:Y:S01]  /*10f0*/  @!P3 LDG.E R19, desc[UR20][R2.64+0x1000] ;  /* 0x001000140213b981 */ /* 0x000362000c1e1900 */
[----:B------:R-:W-:-:S03]  /*1100*/  ISETP.GE.AND P3, PT, R14, UR17, PT ;  /* 0x000000110e007c0c */ /* 0x000fc6000bf66270 */
[----:B------:R1:W5:Y:S01]  /*1110*/  @!P4 LDG.E R18, desc[UR20][R2.64+0x1200] ;  /* 0x001200140212c981 */ /* 0x000362000c1e1900 */
[----:B------:R-:W-:Y:S01]  /*1120*/  ISETP.GE.AND P4, PT, R21, UR17, PT ;  /* 0x0000001115007c0c */ /* 0x000fe2000bf86270 */
[----:B------:R-:W-:Y:S01]  /*1130*/  IMAD.MOV.U32 R17, RZ, RZ, 0x7fffffff ;  /* 0x7fffffffff117424 */ /* 0x000fe200078e00ff */
[----:B------:R-:W-:Y:S01]  /*1140*/  MOV R14, 0x7fffffff ;  /* 0x7fffffff000e7802 */ /* 0x000fe20000000f00 */
[----:B------:R-:W-:Y:S02]  /*1150*/  IMAD.MOV.U32 R16, RZ, RZ, 0x7fffffff ;  /* 0x7fffffffff107424 */ /* 0x000fe400078e00ff */
        /* <DEDUP_REMOVED lines=9> */
.L_x_145:
[----:B01----:R-:W0:Y:S02]  /*11f0*/  LDC.64 R2, c[0x0][0x398] ;  /* 0x0000e600ff027b82 */ /* 0x003e240000000a00 */
[----:B0-----:R-:W-:-:S13]  /*1200*/  ISETP.GT.AND P0, PT, R3, R2, PT ;  /* 0x000000020300720c */ /* 0x001fda0003f04270 */
[----:B------:R-:W-:Y:S05]  /*1210*/  @!P0 BRA `(.L_x_146) ;  /* 0x0000000400788947 */ /* 0x000fea0003800000 */
[----:B------:R-:W0:Y:S01]  /*1220*/  S2UR UR15, SR_CgaCtaId ;  /* 0x00000000000f79c3 */ /* 0x000e220000008800 */
[----:B-----5:R-:W-:Y:S01]  /*1230*/  LOP3.LUT R15, R15, 0x80000000, RZ, 0x3c, !PT ;  /* 0x800000000f0f7812 */ /* 0x020fe200078e3cff */
[----:B------:R-:W-:Y:S01]  /*1240*/  UMOV UR4, 0x400 ;  /* 0x0000040000047882 */ /* 0x000fe20000000000 */
[----:B------:R-:W-:Y:S01]  /*1250*/  LOP3.LUT R14, R14, 0x80000000, RZ, 0x3c, !PT ;  /* 0x800000000e0e7812 */ /* 0x000fe200078e3cff */
[----:B------:R-:W1:Y:S01]  /*1260*/  LDCU UR16, c[0x0][0x398] ;  /* 0x00007300ff1077ac */ /* 0x000e620008000800 */
[----:B------:R-:W-:Y:S02]  /*1270*/  LOP3.LUT R13, R13, 0x80000000, RZ, 0x3c, !PT ;  /* 0x800000000d0d7812 */ /* 0x000fe400078e3cff */
[----:B------:R-:W-:Y:S02]  /*1280*/  LOP3.LUT R2, R22, 0x80000000, RZ, 0x3c, !PT ;  /* 0x8000000016027812 */ /* 0x000fe400078e3cff */
[----:B------:R-:W-:Y:S02]  /*1290*/  LOP3.LUT R16, R16, 0x80000000, RZ, 0x3c, !PT ;  /* 0x8000000010107812 */ /* 0x000fe400078e3cff */
[----:B------:R-:W-:-:S02]  /*12a0*/  LOP3.LUT R17, R17, 0x80000000, RZ, 0x3c, !PT ;  /* 0x8000000011117812 */ /* 0x000fc400078e3cff */
[----:B------:R-:W-:Y:S02]  /*12b0*/  LOP3.LUT R18, R18, 0x80000000, RZ, 0x3c, !PT ;  /* 0x8000000012127812 */ /* 0x000fe400078e3cff */
[----:B------:R-:W-:Y:S02]  /*12c0*/  LOP3.LUT R19, R19, 0x80000000, RZ, 0x3c, !PT ;  /* 0x8000000013137812 */ /* 0x000fe400078e3cff */
[----:B------:R-:W-:Y:S02]  /*12d0*/  LOP3.LUT R5, R5, 0x80000000, RZ, 0x3c, !PT ;  /* 0x8000000005057812 */ /* 0x000fe400078e3cff */
[----:B------:R-:W-:Y:S02]  /*12e0*/  LOP3.LUT R6, R6, 0x80000000, RZ, 0x3c, !PT ;  /* 0x8000000006067812 */ /* 0x000fe400078e3cff */
[----:B------:R-:W-:Y:S02]  /*12f0*/  LOP3.LUT R7, R7, 0x80000000, RZ, 0x3c, !PT ;  /* 0x8000000007077812 */ /* 0x000fe400078e3cff */
[----:B------:R-:W-:Y:S01]  /*1300*/  LOP3.LUT R8, R8, 0x80000000, RZ, 0x3c, !PT ;  /* 0x8000000008087812 */ /* 0x000fe200078e3cff */
[----:B0-----:R-:W-:Y:S01]  /*1310*/  ULEA UR15, UR15, UR4, 0x18 ;  /* 0x000000040f0f7291 */ /* 0x001fe2000f8ec0ff */
[----:B------:R-:W-:-:S02]  /*1320*/  LOP3.LUT R9, R9, 0x80000000, RZ, 0x3c, !PT ;  /* 0x8000000009097812 */ /* 0x000fc400078e3cff */
[----:B------:R-:W-:Y:S01]  /*1330*/  LOP3.LUT R10, R10, 0x80000000, RZ, 0x3c, !PT ;  /* 0x800000000a0a7812 */ /* 0x000fe200078e3cff */
[----:B------:R-:W-:Y:S01]  /*1340*/  UMOV UR4, URZ ;  /* 0x000000ff00047c82 */ /* 0x000fe20008000000 */
[----:B------:R-:W-:Y:S02]  /*1350*/  LOP3.LUT R11, R11, 0x80000000, RZ, 0x3c, !PT ;  /* 0x800000000b0b7812 */ /* 0x000fe400078e3cff */
[----:B-1----:R-:W-:-:S07]  /*1360*/  LOP3.LUT R12, R12, 0x80000000, RZ, 0x3c, !PT ;  /* 0x800000000c0c7812 */ /* 0x002fce00078e3cff */
.L_x_147:
[----:B------:R-:W-:Y:S01]  /*1370*/  IMAD R22, RZ, RZ, -UR16 ;  /* 0x80000010ff167e24 */ /* 0x000fe2000f8e02ff */
[----:B0-----:R-:W-:Y:S01]  /*1380*/  SHF.R.U32.HI R23, RZ, UR16, R12 ;  /* 0x00000010ff177c19 */ /* 0x001fe2000801160c */
[----:B------:R-:W-:Y:S01]  /*1390*/  IMAD.MOV.U32 R25, RZ, RZ, -0x1 ;  /* 0xffffffffff197424 */ /* 0x000fe200078e00ff */
[----:B------:R-:W-:Y:S01]  /*13a0*/  ULEA UR17, UR4, UR15, 0xa ;  /* 0x0000000f04117291 */ /* 0x000fe2000f8e50ff */
[----:B------:R-:W-:Y:S01]  /*13b0*/  SHF.R.U32.HI R27, RZ, UR16, R10 ;  /* 0x00000010ff1b7c19 */ /* 0x000fe2000801160a */
[----:B------:R-:W-:Y:S01]  /*13c0*/  UIADD3 UR4, UPT, UPT, UR4, 0x1, URZ ;  /* 0x0000000104047890 */ /* 0x000fe2000fffe0ff */
[----:B------:R-:W-:Y:S02]  /*13d0*/  VIADDMNMX R22, R22, R3, 0x8, PT ;  /* 0x0000000816167446 */ /* 0x000fe40003800103 */
[----:B------:R-:W-:Y:S02]  /*13e0*/  SHF.R.U32.HI R29, RZ, UR16, R9 ;  /* 0x00000010ff1d7c19 */ /* 0x000fe40008011609 */
[----:B------:R-:W-:-:S02]  /*13f0*/  SHF.L.U32 R22, R25, R22, RZ ;  /* 0x0000001619167219 */ /* 0x000fc400000006ff */
[----:B------:R-:W-:Y:S02]  /*1400*/  SHF.R.U32.HI R25, RZ, UR16, R11 ;  /* 0x00000010ff197c19 */ /* 0x000fe4000801160b */
[-C--:B------:R-:W-:Y:S02]  /*1410*/  LOP3.LUT R23, R23, R22.reuse, RZ, 0x30, !PT ;  /* 0x0000001617177212 */ /* 0x080fe400078e30ff */
[-C--:B------:R-:W-:Y:S02]  /*1420*/  LOP3.LUT R25, R25, R22.reuse, RZ, 0x30, !PT ;  /* 0x0000001619197212 */ /* 0x080fe400078e30ff */
[----:B------:R-:W-:Y:S02]  /*1430*/  LOP3.LUT R27, R27, R22, RZ, 0x30, !PT ;  /* 0x000000161b1b7212 */ /* 0x000fe400078e30ff */
[----:B------:R-:W-:Y:S02]  /*1440*/  LEA R23, R23, UR17, 0x2 ;  /* 0x0000001117177c11 */ /* 0x000fe4000f8e10ff */
[----:B------:R-:W-:-:S02]  /*1450*/  LEA R25, R25, UR17, 0x2 ;  /* 0x0000001119197c11 */ /* 0x000fc4000f8e10ff */
[----:B------:R-:W-:Y:S01]  /*1460*/  LEA R27, R27, UR17, 0x2 ;  /* 0x000000111b1b7c11 */ /* 0x000fe2000f8e10ff */
[----:B------:R0:W-:Y:S01]  /*1470*/  ATOMS.POPC.INC.32 RZ, [R23+URZ] ;  /* 0x0000000017ff7f8c */ /* 0x0001e2000d8000ff */
[----:B------:R-:W-:Y:S02]  /*1480*/  SHF.R.U32.HI R24, RZ, UR16, R8 ;  /* 0x00000010ff187c19 */ /* 0x000fe40008011608 */
[----:B------:R-:W-:Y:S01]  /*1490*/  SHF.R.U32.HI R26, RZ, UR16, R7 ;  /* 0x00000010ff1a7c19 */ /* 0x000fe20008011607 */
[----:B------:R1:W-:Y:S01]  /*14a0*/  ATOMS.POPC.INC.32 RZ, [R25+URZ] ;  /* 0x0000000019ff7f8c */ /* 0x0003e2000d8000ff */
[-C--:B------:R-:W-:Y:S02]  /*14b0*/  LOP3.LUT R29, R29, R22.reuse, RZ, 0x30, !PT ;  /* 0x000000161d1d7212 */ /* 0x080fe400078e30ff */
[----:B------:R-:W-:Y:S01]  /*14c0*/  LOP3.LUT R24, R24, R22, RZ, 0x30, !PT ;  /* 0x0000001618187212 */ /* 0x000fe200078e30ff */
[----:B------:R2:W-:Y:S01]  /*14d0*/  ATOMS.POPC.INC.32 RZ, [R27+URZ] ;  /* 0x000000001bff7f8c */ /* 0x0005e2000d8000ff */
[----:B0-----:R-:W-:-:S02]  /*14e0*/  SHF.R.U32.HI R23, RZ, UR16, R6 ;  /* 0x00000010ff177c19 */ /* 0x001fc40008011606 */
[-C--:B------:R-:W-:Y:S02]  /*14f0*/  LOP3.LUT R26, R26, R22.reuse, RZ, 0x30, !PT ;  /* 0x000000161a1a7212 */ /* 0x080fe400078e30ff */
[----:B-1----:R-:W-:Y:S02]  /*1500*/  SHF.R.U32.HI R25, RZ, UR16, R5 ;  /* 0x00000010ff197c19 */ /* 0x002fe40008011605 */
[-C--:B------:R-:W-:Y:S02]  /*1510*/  LOP3.LUT R23, R23, R22.reuse, RZ, 0x30, !PT ;  /* 0x0000001617177212 */ /* 0x080fe400078e30ff */
[----:B--2---:R-:W-:Y:S02]  /*1520*/  SHF.R.U32.HI R27, RZ, UR16, R19 ;  /* 0x00000010ff1b7c19 */ /* 0x004fe40008011613 */
[----:B------:R-:W-:Y:S02]  /*1530*/  LEA R29, R29, UR17, 0x2 ;  /* 0x000000111d1d7c11 */ /* 0x000fe4000f8e10ff */
[----:B------:R-:W-:-:S02]  /*1540*/  LOP3.LUT R25, R25, R22, RZ, 0x30, !PT ;  /* 0x0000001619197212 */ /* 0x000fc400078e30ff */
[----:B------:R-:W-:Y:S01]  /*1550*/  LEA R24, R24, UR17, 0x2 ;  /* 0x0000001118187c11 */ /* 0x000fe2000f8e10ff */
[----:B------:R0:W-:Y:S01]  /*1560*/  ATOMS.POPC.INC.32 RZ, [R29+URZ] ;  /* 0x000000001dff7f8c */ /* 0x0001e2000d8000ff */
[----:B------:R-:W-:Y:S02]  /*1570*/  LOP3.LUT R27, R27, R22, RZ, 0x30, !PT ;  /* 0x000000161b1b7212 */ /* 0x000fe400078e30ff */
[----:B------:R-:W-:Y:S01]  /*1580*/  LEA R26, R26, UR17, 0x2 ;  /* 0x000000111a1a7c11 */ /* 0x000fe2000f8e10ff */
[----:B------:R1:W-:Y:S01]  /*1590*/  ATOMS.POPC.INC.32 RZ, [R24+URZ] ;  /* 0x0000000018ff7f8c */ /* 0x0003e2000d8000ff */
[----:B------:R-:W-:Y:S02]  /*15a0*/  LEA R23, R23, UR17, 0x2 ;  /* 0x0000001117177c11 */ /* 0x000fe4000f8e10ff */
[----:B------:R-:W-:Y:S01]  /*15b0*/  LEA R25, R25, UR17, 0x2 ;  /* 0x0000001119197c11 */ /* 0x000fe2000f8e10ff */
[----:B------:R2:W-:Y:S01]  /*15c0*/  ATOMS.POPC.INC.32 RZ, [R26+URZ] ;  /* 0x000000001aff7f8c */ /* 0x0005e2000d8000ff */
[----:B------:R-:W-:-:S02]  /*15d0*/  LEA R27, R27, UR17, 0x2 ;  /* 0x000000111b1b7c11 */ /* 0x000fc4000f8e10ff */
[----:B0-----:R-:W-:Y:S01]  /*15e0*/  SHF.R.U32.HI R29, RZ, UR16, R18 ;  /* 0x00000010ff1d7c19 */ /* 0x001fe20008011612 */
[----:B------:R0:W-:Y:S01]  /*15f0*/  ATOMS.POPC.INC.32 RZ, [R23+URZ] ;  /* 0x0000000017ff7f8c */ /* 0x0001e2000d8000ff */
[----:B-1----:R-:W-:Y:S02]  /*1600*/  SHF.R.U32.HI R24, RZ, UR16, R17 ;  /* 0x00000010ff187c19 */ /* 0x002fe40008011611 */
[----:B------:R-:W-:Y:S01]  /*1610*/  SHF.R.U32.HI R28, RZ, UR16, R15 ;  /* 0x00000010ff1c7c19 */ /* 0x000fe2000801160f */
[----:B------:R1:W-:Y:S01]  /*1620*/  ATOMS.POPC.INC.32 RZ, [R25+URZ] ;  /* 0x0000000019ff7f8c */ /* 0x0003e2000d8000ff */
[----:B--2---:R-:W-:Y:S02]  /*1630*/  SHF.R.U32.HI R26, RZ, UR16, R16 ;  /* 0x00000010ff1a7c19 */ /* 0x004fe40008011610 */
[----:B------:R-:W-:Y:S01]  /*1640*/  LOP3.LUT R29, R29, R22, RZ, 0x30, !PT ;  /* 0x000000161d1d7212 */ /* 0x000fe200078e30ff */
[----:B------:R2:W-:Y:S01]  /*1650*/  ATOMS.POPC.INC.32 RZ, [R27+URZ] ;  /* 0x000000001bff7f8c */ /* 0x0005e2000d8000ff */
[----:B0-----:R-:W-:-:S02]  /*1660*/  SHF.R.U32.HI R23, RZ, UR16, R2 ;  /* 0x00000010ff177c19 */ /* 0x001fc40008011602 */
[-C--:B------:R-:W-:Y:S02]  /*1670*/  LOP3.LUT R24, R24, R22.reuse, RZ, 0x30, !PT ;  /* 0x0000001618187212 */ /* 0x080fe400078e30ff */
[----:B-1----:R-:W-:Y:S02]  /*1680*/  SHF.R.U32.HI R25, RZ, UR16, R13 ;  /* 0x00000010ff197c19 */ /* 0x002fe4000801160d */
[-C--:B------:R-:W-:Y:S02]  /*1690*/  LOP3.LUT R26, R26, R22.reuse, RZ, 0x30, !PT ;  /* 0x000000161a1a7212 */ /* 0x080fe400078e30ff */
[----:B--2---:R-:W-:Y:S01]  /*16a0*/  SHF.R.U32.HI R27, RZ, UR16, R14 ;  /* 0x00000010ff1b7c19 */ /* 0x004fe2000801160e */
[----:B------:R-:W-:Y:S01]  /*16b0*/  UIADD3 UR16, UPT, UPT, UR16, 0x8, URZ ;  /* 0x0000000810107890 */ /* 0x000fe2000fffe0ff */
[----:B------:R-:W-:Y:S02]  /*16c0*/  LOP3.LUT R23, R23, R22, RZ, 0x30, !PT ;  /* 0x0000001617177212 */ /* 0x000fe400078e30ff */
[----:B------:R-:W-:-:S02]  /*16d0*/  LEA R29, R29, UR17, 0x2 ;  /* 0x000000111d1d7c11 */ /* 0x000fc4000f8e10ff */
[-C--:B------:R-:W-:Y:S02]  /*16e0*/  LOP3.LUT R25, R25, R22.reuse, RZ, 0x30, !PT ;  /* 0x0000001619197212 */ /* 0x080fe400078e30ff */
[----:B------:R-:W-:Y:S01]  /*16f0*/  ISETP.LE.AND P0, PT, R3, UR16, PT ;  /* 0x0000001003007c0c */ /* 0x000fe2000bf03270 */
[----:B------:R0:W-:Y:S01]  /*1700*/  ATOMS.POPC.INC.32 RZ, [R29+URZ] ;  /* 0x000000001dff7f8c */ /* 0x0001e2000d8000ff */
[----:B------:R-:W-:Y:S02]  /*1710*/  LEA R24, R24, UR17, 0x2 ;  /* 0x0000001118187c11 */ /* 0x000fe4000f8e10ff */
[-C--:B------:R-:W-:Y:S02]  /*1720*/  LOP3.LUT R27, R27, R22.reuse, RZ, 0x30, !PT ;  /* 0x000000161b1b7212 */ /* 0x080fe400078e30ff */
[----:B------:R-:W-:Y:S01]  /*1730*/  LEA R26, R26, UR17, 0x2 ;  /* 0x000000111a1a7c11 */ /* 0x000fe2000f8e10ff */
[----:B------:R0:W-:Y:S01]  /*1740*/  ATOMS.POPC.INC.32 RZ, [R24+URZ] ;  /* 0x0000000018ff7f8c */ /* 0x0001e2000d8000ff */
[----:B------:R-:W-:-:S02]  /*1750*/  LOP3.LUT R28, R28, R22, RZ, 0x30, !PT ;  /* 0x000000161c1c7212 */ /* 0x000fc400078e30ff */
[----:B------:R-:W-:Y:S01]  /*1760*/  LEA R23, R23, UR17, 0x2 ;  /* 0x0000001117177c11 */ /* 0x000fe2000f8e10ff */
[----:B------:R0:W-:Y:S01]  /*1770*/  ATOMS.POPC.INC.32 RZ, [R26+URZ] ;  /* 0x000000001aff7f8c */ /* 0x0001e2000d8000ff */
[----:B------:R-:W-:Y:S02]  /*1780*/  LEA R25, R25, UR17, 0x2 ;  /* 0x0000001119197c11 */ /* 0x000fe4000f8e10ff */
[----:B------:R-:W-:Y:S01]  /*1790*/  LEA R27, R27, UR17, 0x2 ;  /* 0x000000111b1b7c11 */ /* 0x000fe2000f8e10ff */
[----:B------:R0:W-:Y:S01]  /*17a0*/  ATOMS.POPC.INC.32 RZ, [R23+URZ] ;  /* 0x0000000017ff7f8c */ /* 0x0001e2000d8000ff */
[----:B------:R-:W-:-:S03]  /*17b0*/  LEA R28, R28, UR17, 0x2 ;  /* 0x000000111c1c7c11 */ /* 0x000fc6000f8e10ff */
[----:B------:R0:W-:Y:S04]  /*17c0*/  ATOMS.POPC.INC.32 RZ, [R25+URZ] ;  /* 0x0000000019ff7f8c */ /* 0x0001e8000d8000ff */
[----:B------:R0:W-:Y:S04]  /*17d0*/  ATOMS.POPC.INC.32 RZ, [R27+URZ] ;  /* 0x000000001bff7f8c */ /* 0x0001e8000d8000ff */
[----:B------:R0:W-:Y:S01]  /*17e0*/  ATOMS.POPC.INC.32 RZ, [R28+URZ] ;  /* 0x000000001cff7f8c */ /* 0x0001e2000d8000ff */
[----:B------:R-:W-:Y:S05]  /*17f0*/  @!P0 BRA `(.L_x_147) ;  /* 0xfffffff800dc8947 */ /* 0x000fea000383ffff */
.L_x_146:
[----:B------:R-:W-:Y:S05]  /*1800*/  BRA.U !UP0, `(.L_x_148) ;  /* 0xfffffff108dc7547 */ /* 0x000fea000b83ffff */
.L_x_143:
[----:B------:R-:W-:Y:S01]  /*1810*/  BAR.SYNC.DEFER_BLOCKING 0x0 ;  /* 0x0000000000007b1d */ /* 0x000fe20000010000 */
[----:B------:R-:W-:-:S05]  /*1820*/  ISETP.NE.AND P0, PT, R20, RZ, PT ;  /* 0x000000ff1400720c */ /* 0x000fca0003f05270 */
[----:B------:R-:W-:Y:S08]  /*1830*/  BSSY.RECONVERGENT B0, `(.L_x_149) ;  /* 0x0000164000007945 */ /* 0x000ff00003800200 */
[----:B------:R-:W-:Y:S05]  /*1840*/  @P0 BRA `(.L_x_150) ;  /* 0x0000001400880947 */ /* 0x000fea0003800000 */
[----:B------:R-:W-:Y:S01]  /*1850*/  UISETP.GE.U32.AND UP0, UPT, UR22, 0x7, UPT ;  /* 0x000000071600788c */ /* 0x000fe2000bf06070 */
[----:B0-23--:R-:W-:-:S08]  /*1860*/  IMAD.MOV.U32 R3, RZ, RZ, RZ ;  /* 0x000000ffff037224 */ /* 0x00dfd000078e00ff */
[----:B------:R-:W-:Y:S05]  /*1870*/  BRA.U !UP0, `(.L_x_151) ;  /* 0x00000005085c7547 */ /* 0x000fea000b800000 */
[----:B----4-:R-:W0:Y:S01]  /*1880*/  LDC.64 R2, c[0x0][0x380] ;  /* 0x0000e000ff027b82 */ /* 0x010e220000000a00 */
[----:B-1---5:R-:W-:-:S07]  /*1890*/  IMAD.MOV.U32 R5, RZ, RZ, RZ ;  /* 0x000000ffff057224 */ /* 0x022fce00078e00ff */
.L_x_168:
[----:B----4-:R-:W-:Y:S01]  /*18a0*/  IMAD R7, R5, 0x400, R0 ;  /* 0x0000040005077824 */ /* 0x010fe200078e0200 */
[----:B------:R-:W-:Y:S04]  /*18b0*/  BSSY.RECONVERGENT B1, `(.L_x_152) ;  /* 0x000000f000017945 */ /* 0x000fe80003800200 */
[----:B01----:R-:W1:Y:S04]  /*18c0*/  LDS R18, [R7] ;  /* 0x0000000007127984 */ /* 0x003e680000000800 */
[----:B--23--:R2:W3:Y:S04]  /*18d0*/  LDS R9, [R7+0x400] ;  /* 0x0004000007097984 */ /* 0x00c4e80000000800 */
[----:B------:R2:W4:Y:S04]  /*18e0*/  LDS R22, [R7+0x800] ;  /* 0x0008000007167984 */ /* 0x0005280000000800 */
[----:B------:R2:W0:Y:S04]  /*18f0*/  LDS R14, [R7+0xc00] ;  /* 0x000c0000070e7984 */ /* 0x0004280000000800 */
[----:B------:R2:W0:Y:S04]  /*1900*/  LDS R12, [R7+0x1000] ;  /* 0x00100000070c7984 */ /* 0x0004280000000800 */
[----:B------:R2:W0:Y:S04]  /*1910*/  LDS R6, [R7+0x1400] ;  /* 0x0014000007067984 */ /* 0x0004280000000800 */
[----:B------:R2:W0:Y:S04]  /*1920*/  LDS R8, [R7+0x1800] ;  /* 0x0018000007087984 */ /* 0x0004280000000800 */
[----:B------:R2:W0:Y:S01]  /*1930*/  LDS R10, [R7+0x1c00] ;  /* 0x001c0000070a7984 */ /* 0x0004220000000800 */
[----:B-1----:R-:W-:-:S13]  /*1940*/  ISETP.NE.AND P0, PT, R18, RZ, PT ;  /* 0x000000ff1200720c */ /* 0x002fda0003f05270 */
[----:B--234-:R-:W-:Y:S05]  /*1950*/  @!P0 BRA `(.L_x_153) ;  /* 0x0000000000108947 */ /* 0x01cfea0003800000 */
[----:B------:R-:W-:Y:S01]  /*1960*/  LEA R17, R5, R4, 0x8 ;  /* 0x0000000405117211 */ /* 0x000fe200078e40ff */
[----:B------:R-:W-:-:S04]  /*1970*/  IMAD.MOV.U32 R19, RZ, RZ, RZ ;  /* 0x000000ffff137224 */ /* 0x000fc800078e00ff */
[----:B0-----:R-:W-:-:S05]  /*1980*/  IMAD.WIDE.U32 R16, R17, 0x8, R2 ;  /* 0x0000000811107825 */ /* 0x001fca00078e0002 */
[----:B------:R1:W-:Y:S02]  /*1990*/  REDG.E.ADD.64.STRONG.GPU desc[UR20][R16.64], R18 ;  /* 0x000000121000798e */ /* 0x0003e4000c12e514 */
.L_x_153:
[----:B------:R-:W-:Y:S05]  /*19a0*/  BSYNC.RECONVERGENT B1 ;  /* 0x0000000000017941 */ /* 0x000fea0003800200 */
.L_x_152:
[----:B------:R-:W-:Y:S01]  /*19b0*/  ISETP.NE.AND P6, PT, R9, RZ, PT ;  /* 0x000000ff0900720c */ /* 0x000fe20003fc5270 */
[----:B------:R-:W-:Y:S01]  /*19c0*/  BSSY.RECONVERGENT B1, `(.L_x_154) ;  /* 0x000000e000017945 */ /* 0x000fe20003800200 */
[----:B------:R-:W-:Y:S02]  /*19d0*/  ISETP.NE.AND P0, PT, R22, RZ, PT ;  /* 0x000000ff1600720c */ /* 0x000fe40003f05270 */
[----:B0-----:R-:W-:Y:S02]  /*19e0*/  ISETP.NE.AND P1, PT, R14, RZ, PT ;  /* 0x000000ff0e00720c */ /* 0x001fe40003f25270 */
[----:B------:R-:W-:Y:S02]  /*19f0*/  ISETP.NE.AND P2, PT, R12, RZ, PT ;  /* 0x000000ff0c00720c */ /* 0x000fe40003f45270 */
[----:B------:R-:W-:Y:S02]  /*1a00*/  ISETP.NE.AND P3, PT, R6, RZ, PT ;  /* 0x000000ff0600720c */ /* 0x000fe40003f65270 */
[----:B------:R-:W-:-:S02]  /*1a10*/  ISETP.NE.AND P4, PT, R8, RZ, PT ;  /* 0x000000ff0800720c */ /* 0x000fc40003f85270 */
[----:B------:R-:W-:Y:S01]  /*1a20*/  ISETP.NE.AND P5, PT, R10, RZ, PT ;  /* 0x000000ff0a00720c */ /* 0x000fe20003fa5270 */
[----:B------:R-:W-:-:S12]  /*1a30*/  @!P6 BRA `(.L_x_155) ;  /* 0x000000000018e947 */ /* 0x000fd80003800000 */
[----:B-1----:R-:W-:Y:S02]  /*1a40*/  IMAD R17, R5, 0x100, R4 ;  /* 0x0000010005117824 */ /* 0x002fe400078e0204 */
[----:B------:R-:W-:Y:S02]  /*1a50*/  IMAD.MOV.U32 R18, RZ, RZ, R9 ;  /* 0x000000ffff127224 */ /* 0x000fe400078e0009 */
[----:B------:R-:W-:Y:S02]  /*1a60*/  VIADD R17, R17, 0x100 ;  /* 0x0000010011117836 */ /* 0x000fe40000000000 */
[----:B------:R-:W-:Y:S02]  /*1a70*/  IMAD.MOV.U32 R19, RZ, RZ, RZ ;  /* 0x000000ffff137224 */ /* 0x000fe400078e00ff */
[----:B------:R-:W-:-:S05]  /*1a80*/  IMAD.WIDE.U32 R16, R17, 0x8, R2 ;  /* 0x0000000811107825 */ /* 0x000fca00078e0002 */
[----:B------:R0:W-:Y:S02]  /*1a90*/  REDG.E.ADD.64.STRONG.GPU desc[UR20][R16.64], R18 ;  /* 0x000000121000798e */ /* 0x0001e4000c12e514 */
.L_x_155:
[----:B------:R-:W-:Y:S05]  /*1aa0*/  BSYNC.RECONVERGENT B1 ;  /* 0x0000000000017941 */ /* 0x000fea0003800200 */
.L_x_154:
[----:B------:R-:W-:Y:S04]  /*1ab0*/  BSSY.RECONVERGENT B1, `(.L_x_156) ;  /* 0x0000007000017945 */ /* 0x000fe80003800200 */
[----:B------:R-:W-:Y:S05]  /*1ac0*/  @!P0 BRA `(.L_x_157) ;  /* 0x0000000000148947 */ /* 0x000fea0003800000 */
[----:B01----:R-:W-:Y:S02]  /*1ad0*/  IMAD R17, R5, 0x100, R4 ;  /* 0x0000010005117824 */ /* 0x003fe400078e0204 */
[----:B------:R-:W-:-:S03]  /*1ae0*/  IMAD.MOV.U32 R23, RZ, RZ, RZ ;  /* 0x000000ffff177224 */ /* 0x000fc600078e00ff */
[----:B------:R-:W-:-:S05]  /*1af0*/  IADD3 R17, PT, PT, R17, 0x200, RZ ;  /* 0x0000020011117810 */ /* 0x000fca0007ffe0ff */
[----:B------:R-:W-:-:S05]  /*1b00*/  IMAD.WIDE.U32 R16, R17, 0x8, R2 ;  /* 0x0000000811107825 */ /* 0x000fca00078e0002 */
[----:B------:R2:W-:Y:S02]  /*1b10*/  REDG.E.ADD.64.STRONG.GPU desc[UR20][R16.64], R22 ;  /* 0x000000161000798e */ /* 0x0005e4000c12e514 */
.L_x_157:
[----:B------:R-:W-:Y:S05]  /*1b20*/  BSYNC.RECONVERGENT B1 ;  /* 0x0000000000017941 */ /* 0x000fea0003800200 */
.L_x_156:
[----:B------:R-:W-:Y:S04]  /*1b30*/  BSSY.RECONVERGENT B1, `(.L_x_158) ;  /* 0x0000007000017945 */ /* 0x000fe80003800200 */
[----:B------:R-:W-:Y:S05]  /*1b40*/  @!P1 BRA `(.L_x_159) ;  /* 0x0000000000149947 */ /* 0x000fea0003800000 */
[----:B012---:R-:W-:Y:S02]  /*1b50*/  IMAD R17, R5, 0x100, R4 ;  /* 0x0000010005117824 */ /* 0x007fe400078e0204 */
[----:B------:R-:W-:Y:S02]  /*1b60*/  IMAD.MOV.U32 R15, RZ, RZ, RZ ;  /* 0x000000ffff0f7224 */ /* 0x000fe400078e00ff */
[----:B------:R-:W-:-:S04]  /*1b70*/  VIADD R17, R17, 0x300 ;  /* 0x0000030011117836 */ /* 0x000fc80000000000 */
[----:B------:R-:W-:-:S05]  /*1b80*/  IMAD.WIDE.U32 R16, R17, 0x8, R2 ;  /* 0x0000000811107825 */ /* 0x000fca00078e0002 */
[----:B------:R3:W-:Y:S02]  /*1b90*/  REDG.E.ADD.64.STRONG.GPU desc[UR20][R16.64], R14 ;  /* 0x0000000e1000798e */ /* 0x0007e4000c12e514 */
.L_x_159:
[----:B------:R-:W-:Y:S05]  /*1ba0*/  BSYNC.RECONVERGENT B1 ;  /* 0x0000000000017941 */ /* 0x000fea0003800200 */
.L_x_158:
[----:B------:R-:W-:Y:S04]  /*1bb0*/  BSSY.RECONVERGENT B1, `(.L_x_160) ;  /* 0x0000007000017945 */ /* 0x000fe80003800200 */
[----:B------:R-:W-:Y:S05]  /*1bc0*/  @!P2 BRA `(.L_x_161) ;  /* 0x000000000014a947 */ /* 0x000fea0003800000 */
[----:B---3--:R-:W-:Y:S02]  /*1bd0*/  IMAD R15, R5, 0x100, R4 ;  /* 0x00000100050f7824 */ /* 0x008fe400078e0204 */
[----:B------:R-:W-:Y:S02]  /*1be0*/  HFMA2 R13, -RZ, RZ, 0, 0 ;  /* 0x00000000ff0d7431 */ /* 0x000fe400000001ff */
[----:B------:R-:W-:-:S04]  /*1bf0*/  VIADD R15, R15, 0x400 ;  /* 0x000004000f0f7836 */ /* 0x000fc80000000000 */
[----:B------:R-:W-:-:S05]  /*1c00*/  IMAD.WIDE.U32 R14, R15, 0x8, R2 ;  /* 0x000000080f0e7825 */ /* 0x000fca00078e0002 */
[----:B------:R4:W-:Y:S02]  /*1c10*/  REDG.E.ADD.64.STRONG.GPU desc[UR20][R14.64], R12 ;  /* 0x0000000c0e00798e */ /* 0x0009e4000c12e514 */
.L_x_161:
[----:B------:R-:W-:Y:S05]  /*1c20*/  BSYNC.RECONVERGENT B1 ;  /* 0x0000000000017941 */ /* 0x000fea0003800200 */
.L_x_160:
[----:B------:R-:W-:Y:S04]  /*1c30*/  BSSY.RECONVERGENT B1, `(.L_x_162) ;  /* 0x0000007000017945 */ /* 0x000fe80003800200 */
[----:B------:R-:W-:Y:S05]  /*1c40*/  @!P3 BRA `(.L_x_163) ;  /* 0x000000000014b947 */ /* 0x000fea0003800000 */
[----:B----4-:R-:W-:Y:S02]  /*1c50*/  IMAD R13, R5, 0x100, R4 ;  /* 0x00000100050d7824 */ /* 0x010fe400078e0204 */
[----:B------:R-:W-:Y:S02]  /*1c60*/  IMAD.MOV.U32 R7, RZ, RZ, RZ ;  /* 0x000000ffff077224 */ /* 0x000fe400078e00ff */
[----:B------:R-:W-:-:S04]  /*1c70*/  VIADD R13, R13, 0x500 ;  /* 0x000005000d0d7836 */ /* 0x000fc80000000000 */
[----:B------:R-:W-:-:S05]  /*1c80*/  IMAD.WIDE.U32 R12, R13, 0x8, R2 ;  /* 0x000000080d0c7825 */ /* 0x000fca00078e0002 */
[----:B------:R4:W-:Y:S02]  /*1c90*/  REDG.E.ADD.64.STRONG.GPU desc[UR20][R12.64], R6 ;  /* 0x000000060c00798e */ /* 0x0009e4000c12e514 */
.L_x_163:
[----:B------:R-:W-:Y:S05]  /*1ca0*/  BSYNC.RECONVERGENT B1 ;  /* 0x0000000000017941 */ /* 0x000fea0003800200 */
.L_x_162:
[----:B------:R-:W-:Y:S04]  /*1cb0*/  BSSY.RECONVERGENT B1, `(.L_x_164) ;  /* 0x0000007000017945 */ /* 0x000fe80003800200 */
[----:B------:R-:W-:Y:S05]  /*1cc0*/  @!P4 BRA `(.L_x_165) ;  /* 0x000000000014c947 */ /* 0x000fea0003800000 */
[----:B----4-:R-:W-:Y:S02]  /*1cd0*/  IMAD R7, R5, 0x100, R4 ;  /* 0x0000010005077824 */ /* 0x010fe400078e0204 */
[----:B------:R-:W-:Y:S02]  /*1ce0*/  IMAD.MOV.U32 R9, RZ, RZ, RZ ;  /* 0x000000ffff097224 */ /* 0x000fe400078e00ff */
[----:B------:R-:W-:-:S04]  /*1cf0*/  VIADD R7, R7, 0x600 ;  /* 0x0000060007077836 */ /* 0x000fc80000000000 */
[----:B------:R-:W-:-:S05]  /*1d00*/  IMAD.WIDE.U32 R6, R7, 0x8, R2 ;  /* 0x0000000807067825 */ /* 0x000fca00078e0002 */
[----:B------:R4:W-:Y:S02]  /*1d10*/  REDG.E.ADD.64.STRONG.GPU desc[UR20][R6.64], R8 ;  /* 0x000000080600798e */ /* 0x0009e4000c12e514 */
.L_x_165:
[----:B------:R-:W-:Y:S05]  /*1d20*/  BSYNC.RECONVERGENT B1 ;  /* 0x0000000000017941 */ /* 0x000fea0003800200 */
.L_x_164:
[----:B------:R-:W-:Y:S04]  /*1d30*/  BSSY.RECONVERGENT B1, `(.L_x_166) ;  /* 0x0000007000017945 */ /* 0x000fe80003800200 */
[----:B------:R-:W-:Y:S05]  /*1d40*/  @!P5 BRA `(.L_x_167) ;  /* 0x000000000014d947 */ /* 0x000fea0003800000 */
[----:B----4-:R-:W-:Y:S01]  /*1d50*/  LEA R7, R5, R4, 0x8 ;  /* 0x0000000405077211 */ /* 0x010fe200078e40ff */
[----:B------:R-:W-:-:S04]  /*1d60*/  IMAD.MOV.U32 R11, RZ, RZ, RZ ;  /* 0x000000ffff0b7224 */ /* 0x000fc800078e00ff */
[----:B------:R-:W-:-:S04]  /*1d70*/  VIADD R7, R7, 0x700 ;  /* 0x0000070007077836 */ /* 0x000fc80000000000 */
[----:B------:R-:W-:-:S05]  /*1d80*/  IMAD.WIDE.U32 R6, R7, 0x8, R2 ;  /* 0x0000000807067825 */ /* 0x000fca00078e0002 */
[----:B------:R4:W-:Y:S02]  /*1d90*/  REDG.E.ADD.64.STRONG.GPU desc[UR20][R6.64], R10 ;  /* 0x0000000a0600798e */ /* 0x0009e4000c12e514 */
.L_x_167:
[----:B------:R-:W-:Y:S05]  /*1da0*/  BSYNC.RECONVERGENT B1 ;  /* 0x0000000000017941 */ /* 0x000fea0003800200 */
.L_x_166:
[----:B------:R-:W-:-:S05]  /*1db0*/  VIADD R5, R5, 0x8 ;  /* 0x0000000805057836 */ /* 0x000fca0000000000 */
[----:B------:R-:W-:-:S13]  /*1dc0*/  ISETP.NE.AND P0, PT, R5, UR27, PT ;  /* 0x0000001b05007c0c */ /* 0x000fda000bf05270 */
[----:B------:R-:W-:Y:S05]  /*1dd0*/  @P0 BRA `(.L_x_168) ;  /* 0xfffffff800b00947 */ /* 0x000fea000383ffff */
[----:B------:R-:W-:-:S07]  /*1de0*/  IMAD.U32 R3, RZ, RZ, UR27 ;  /* 0x0000001bff037e24 */ /* 0x000fce000f8e00ff */
.L_x_151:
[----:B------:R-:W-:Y:S02]  /*1df0*/  UISETP.NE.AND UP0, UPT, UR24, URZ, UPT ;  /* 0x000000ff1800728c */ /* 0x000fe4000bf05270 */
[----:B----45:R-:W-:Y:S02]  /*1e00*/  IMAD.U32 R8, RZ, RZ, UR24 ;  /* 0x00000018ff087e24 */ /* 0x030fe4000f8e00ff */
[----:B-1----:R-:W-:-:S03]  /*1e10*/  IMAD.U32 R5, RZ, RZ, UR25 ;  /* 0x00000019ff057e24 */ /* 0x002fc6000f8e00ff */
[----:B------:R-:W-:Y:S01]  /*1e20*/  IADD3 R8, PT, PT, R8, -0x1, RZ ;  /* 0xffffffff08087810 */ /* 0x000fe20007ffe0ff */
[----:B------:R-:W-:Y:S01]  /*1e30*/  VIADD R5, R5, 0xffffffff ;  /* 0xffffffff05057836 */ /* 0x000fe20000000000 */
[----:B------:R-:W-:Y:S06]  /*1e40*/  BRA.U !UP0, `(.L_x_169) ;  /* 0x0000000508707547 */ /* 0x000fec000b800000 */
[----:B------:R-:W-:-:S13]  /*1e50*/  ISETP.GE.U32.AND P0, PT, R8, 0x3, PT ;  /* 0x000000030800780c */ /* 0x000fda0003f06070 */
[----:B------:R-:W-:Y:S05]  /*1e60*/  @!P0 BRA `(.L_x_170) ;  /* 0x0000000000bc8947 */ /* 0x000fea0003800000 */
[----:B------:R-:W-:Y:S01]  /*1e70*/  IMAD R7, R3, 0x400, R0 ;  /* 0x0000040003077824 */ /* 0x000fe200078e0200 */
[----:B------:R-:W-:Y:S04]  /*1e80*/  BSSY.RECONVERGENT B1, `(.L_x_171) ;  /* 0x000000f000017945 */ /* 0x000fe80003800200 */
[----:B------:R-:W1:Y:S04]  /*1e90*/  LDS R12, [R7] ;  /* 0x00000000070c7984 */ /* 0x000e680000000800 */
[----:B------:R-:W4:Y:S04]  /*1ea0*/  LDS R9, [R7+0x400] ;  /* 0x0004000007097984 */ /* 0x000f280000000800 */
[----:B------:R-:W5:Y:S04]  /*1eb0*/  LDS R6, [R7+0x800] ;  /* 0x0008000007067984 */ /* 0x000f680000000800 */
[----:B------:R-:W0:Y:S01]  /*1ec0*/  LDS R2, [R7+0xc00] ;  /* 0x000c000007027984 */ /* 0x000e220000000800 */
[----:B-1----:R-:W-:-:S02]  /*1ed0*/  ISETP.NE.AND P0, PT, R12, RZ, PT ;  /* 0x000000ff0c00720c */ /* 0x002fc40003f05270 */
[----:B----4-:R-:W-:Y:S02]  /*1ee0*/  ISETP.NE.AND P1, PT, R9, RZ, PT ;  /* 0x000000ff0900720c */ /* 0x010fe40003f25270 */
[----:B-----5:R-:W-:Y:S02]  /*1ef0*/  ISETP.NE.AND P2, PT, R6, RZ, PT ;  /* 0x000000ff0600720c */ /* 0x020fe40003f45270 */
[----:B0-----:R-:W-:-:S07]  /*1f00*/  ISETP.NE.AND P3, PT, R2, RZ, PT ;  /* 0x000000ff0200720c */ /* 0x001fce0003f65270 */
[----:B------:R-:W-:Y:S06]  /*1f10*/  @!P0 BRA `(.L_x_172) ;  /* 0x0000000000148947 */ /* 0x000fec0003800000 */
[----:B------:R-:W0:Y:S01]  /*1f20*/  LDC.64 R10, c[0x0][0x380] ;  /* 0x0000e000ff0a7b82 */ /* 0x000e220000000a00 */
[----:B------:R-:W-:Y:S02]  /*1f30*/  IMAD R7, R3, 0x100, R4 ;  /* 0x0000010003077824 */ /* 0x000fe400078e0204 */
[----:B------:R-:W-:Y:S02]  /*1f40*/  IMAD.MOV.U32 R13, RZ, RZ, RZ ;  /* 0x000000ffff0d7224 */ /* 0x000fe400078e00ff */
[----:B0-----:R-:W-:-:S05]  /*1f50*/  IMAD.WIDE.U32 R10, R7, 0x8, R10 ;  /* 0x00000008070a7825 */ /* 0x001fca00078e000a */
[----:B------:R0:W-:Y:S02]  /*1f60*/  REDG.E.ADD.64.STRONG.GPU desc[UR20][R10.64], R12 ;  /* 0x0000000c0a00798e */ /* 0x0001e4000c12e514 */
.L_x_172:
[----:B------:R-:W-:Y:S05]  /*1f70*/  BSYNC.RECONVERGENT B1 ;  /* 0x0000000000017941 */ /* 0x000fea0003800200 */
.L_x_171:
[----:B------:R-:W-:Y:S04]  /*1f80*/  BSSY.RECONVERGENT B1, `(.L_x_173) ;  /* 0x0000009000017945 */ /* 0x000fe80003800200 */
[----:B------:R-:W-:Y:S05]  /*1f90*/  @!P1 BRA `(.L_x_174) ;  /* 0x00000000001c9947 */ /* 0x000fea0003800000 */
[----:B0-----:R-:W0:Y:S01]  /*1fa0*/  LDC.64 R10, c[0x0][0x380] ;  /* 0x0000e000ff0a7b82 */ /* 0x001e220000000a00 */
[----:B------:R-:W-:Y:S01]  /*1fb0*/  IMAD R7, R3, 0x100, R4 ;  /* 0x0000010003077824 */ /* 0x000fe200078e0204 */
[----:B------:R-:W-:Y:S01]  /*1fc0*/  MOV R12, R9 ;  /* 0x00000009000c7202 */ /* 0x000fe20000000f00 */
[----:B------:R-:W-:Y:S02]  /*1fd0*/  IMAD.MOV.U32 R13, RZ, RZ, RZ ;  /* 0x000000ffff0d7224 */ /* 0x000fe400078e00ff */
[----:B------:R-:W-:-:S04]  /*1fe0*/  VIADD R7, R7, 0x100 ;  /* 0x0000010007077836 */ /* 0x000fc80000000000 */
[----:B0-----:R-:W-:-:S05]  /*1ff0*/  IMAD.WIDE.U32 R10, R7, 0x8, R10 ;  /* 0x00000008070a7825 */ /* 0x001fca00078e000a */
[----:B------:R1:W-:Y:S02]  /*2000*/  REDG.E.ADD.64.STRONG.GPU desc[UR20][R10.64], R12 ;  /* 0x0000000c0a00798e */ /* 0x0003e4000c12e514 */
.L_x_174:
[----:B------:R-:W-:Y:S05]  /*2010*/  BSYNC.RECONVERGENT B1 ;  /* 0x0000000000017941 */ /* 0x000fea0003800200 */
.L_x_173:
[----:B------:R-:W-:Y:S04]  /*2020*/  BSSY.RECONVERGENT B1, `(.L_x_175) ;  /* 0x0000008000017945 */ /* 0x000fe80003800200 */
[----:B------:R-:W-:Y:S05]  /*2030*/  @!P2 BRA `(.L_x_176) ;  /* 0x000000000018a947 */ /* 0x000fea0003800000 */
[----:B01----:R-:W0:Y:S01]  /*2040*/  LDC.64 R10, c[0x0][0x380] ;  /* 0x0000e000ff0a7b82 */ /* 0x003e220000000a00 */
[----:B------:R-:W-:-:S04]  /*2050*/  IMAD R7, R3, 0x100, R4 ;  /* 0x0000010003077824 */ /* 0x000fc800078e0204 */
[----:B------:R-:W-:-:S04]  /*2060*/  VIADD R7, R7, 0x200 ;  /* 0x0000020007077836 */ /* 0x000fc80000000000 */
[----:B0-----:R-:W-:-:S04]  /*2070*/  IMAD.WIDE.U32 R10, R7, 0x8, R10 ;  /* 0x00000008070a7825 */ /* 0x001fc800078e000a */
[----:B------:R-:W-:-:S05]  /*2080*/  IMAD.MOV.U32 R7, RZ, RZ, RZ ;  /* 0x000000ffff077224 */ /* 0x000fca00078e00ff */
[----:B------:R4:W-:Y:S02]  /*2090*/  REDG.E.ADD.64.STRONG.GPU desc[UR20][R10.64], R6 ;  /* 0x000000060a00798e */ /* 0x0009e4000c12e514 */
.L_x_176:
[----:B------:R-:W-:Y:S05]  /*20a0*/  BSYNC.RECONVERGENT B1 ;  /* 0x0000000000017941 */ /* 0x000fea0003800200 */
.L_x_175:
[----:B------:R-:W-:Y:S04]  /*20b0*/  BSSY.RECONVERGENT B1, `(.L_x_177) ;  /* 0x0000009000017945 */ /* 0x000fe80003800200 */
[----:B------:R-:W-:Y:S05]  /*20c0*/  @!P3 BRA `(.L_x_178) ;  /* 0x00000000001cb947 */ /* 0x000fea0003800000 */
[----:B----4-:R-:W4:Y:S01]  /*20d0*/  LDC.64 R6, c[0x0][0x380] ;  /* 0x0000e000ff067b82 */ /* 0x010f220000000a00 */
[----:B------:R-:W-:Y:S01]  /*20e0*/  IMAD R9, R3, 0x100, R4 ;  /* 0x0000010003097824 */ /* 0x000fe200078e0204 */
[----:B01----:R-:W-:Y:S01]  /*20f0*/  MOV R10, R2 ;  /* 0x00000002000a7202 */ /* 0x003fe20000000f00 */
[----:B------:R-:W-:Y:S02]  /*2100*/  IMAD.MOV.U32 R11, RZ, RZ, RZ ;  /* 0x000000ffff0b7224 */ /* 0x000fe400078e00ff */
[----:B------:R-:W-:-:S04]  /*2110*/  VIADD R9, R9, 0x300 ;  /* 0x0000030009097836 */ /* 0x000fc80000000000 */
[----:B----4-:R-:W-:-:S05]  /*2120*/  IMAD.WIDE.U32 R6, R9, 0x8, R6 ;  /* 0x0000000809067825 */ /* 0x010fca00078e0006 */
[----:B------:R0:W-:Y:S02]  /*2130*/  REDG.E.ADD.64.STRONG.GPU desc[UR20][R6.64], R10 ;  /* 0x0000000a0600798e */ /* 0x0001e4000c12e514 */
.L_x_178:
[----:B------:R-:W-:Y:S05]  /*2140*/  BSYNC.RECONVERGENT B1 ;  /* 0x0000000000017941 */ /* 0x000fea0003800200 */
.L_x_177:
[----:B------:R-:W-:-:S07]  /*2150*/  VIADD R3, R3, 0x4 ;  /* 0x0000000403037836 */ /* 0x000fce0000000000 */
.L_x_170:
[----:B------:R-:W-:Y:S01]  /*2160*/  UISETP.NE.AND UP0, UPT, UR25, URZ, UPT ;  /* 0x000000ff1900728c */ /* 0x000fe2000bf05270 */
[----:B------:R-:W-:Y:S08]  /*2170*/  BSSY.RECONVERGENT B1, `(.L_x_169) ;  /* 0x0000029000017945 */ /* 0x000ff00003800200 */
[----:B------:R-:W-:Y:S05]  /*2180*/  BRA.U !UP0, `(.L_x_179) ;  /* 0x00000001089c7547 */ /* 0x000fea000b800000 */
[----:B------:R-:W-:-:S13]  /*2190*/  ISETP.NE.AND P0, PT, R5, RZ, PT ;  /* 0x000000ff0500720c */ /* 0x000fda0003f05270 */
[----:B------:R-:W-:Y:S05]  /*21a0*/  @!P0 BRA `(.L_x_180) ;  /* 0x0000000000648947 */ /* 0x000fea0003800000 */
[----:B0---4-:R-:W-:Y:S01]  /*21b0*/  IMAD R6, R3, 0x400, R0 ;  /* 0x0000040003067824 */ /* 0x011fe200078e0200 */
[----:B------:R-:W-:Y:S04]  /*21c0*/  BSSY.RECONVERGENT B2, `(.L_x_181) ;  /* 0x000000c000027945 */ /* 0x000fe80003800200 */
[----:B------:R-:W0:Y:S04]  /*21d0*/  LDS R2, [R6] ;  /* 0x0000000006027984 */ /* 0x000e280000000800 */
[----:B------:R-:W4:Y:S01]  /*21e0*/  LDS R9, [R6+0x400] ;  /* 0x0004000006097984 */ /* 0x000f220000000800 */
[----:B0-----:R-:W-:-:S02]  /*21f0*/  ISETP.NE.AND P0, PT, R2, RZ, PT ;  /* 0x000000ff0200720c */ /* 0x001fc40003f05270 */
[----:B----4-:R-:W-:-:S11]  /*2200*/  ISETP.NE.AND P1, PT, R9, RZ, PT ;  /* 0x000000ff0900720c */ /* 0x010fd60003f25270 */
[----:B------:R-:W-:Y:S05]  /*2210*/  @!P0 BRA `(.L_x_182) ;  /* 0x0000000000188947 */ /* 0x000fea0003800000 */
[----:B------:R-:W0:Y:S01]  /*2220*/  LDC.64 R6, c[0x0][0x380] ;  /* 0x0000e000ff067b82 */ /* 0x000e220000000a00 */
[----:B-1----:R-:W-:-:S04]  /*2230*/  IMAD R11, R3, 0x100, R4 ;  /* 0x00000100030b7824 */ /* 0x002fc800078e0204 */
[----:B0-----:R-:W-:-:S04]  /*2240*/  IMAD.WIDE.U32 R10, R11, 0x8, R6 ;  /* 0x000000080b0a7825 */ /* 0x001fc800078e0006 */
[----:B------:R-:W-:Y:S02]  /*2250*/  IMAD.MOV.U32 R6, RZ, RZ, R2 ;  /* 0x000000ffff067224 */ /* 0x000fe400078e0002 */
[----:B------:R-:W-:-:S05]  /*2260*/  IMAD.MOV.U32 R7, RZ, RZ, RZ ;  /* 0x000000ffff077224 */ /* 0x000fca00078e00ff */
[----:B------:R0:W-:Y:S02]  /*2270*/  REDG.E.ADD.64.STRONG.GPU desc[UR20][R10.64], R6 ;  /* 0x000000060a00798e */ /* 0x0001e4000c12e514 */
.L_x_182:
[----:B------:R-:W-:Y:S05]  /*2280*/  BSYNC.RECONVERGENT B2 ;  /* 0x0000000000027941 */ /* 0x000fea0003800200 */
.L_x_181:
[----:B------:R-:W-:Y:S04]  /*2290*/  BSSY.RECONVERGENT B2, `(.L_x_183) ;  /* 0x0000009000027945 */ /* 0x000fe80003800200 */
[----:B------:R-:W-:Y:S05]  /*22a0*/  @!P1 BRA `(.L_x_184) ;  /* 0x00000000001c9947 */ /* 0x000fea0003800000 */
[----:B0-----:R-:W0:Y:S01]  /*22b0*/  LDC.64 R6, c[0x0][0x380] ;  /* 0x0000e000ff067b82 */ /* 0x001e220000000a00 */
[----:B------:R-:W-:-:S05]  /*22c0*/  LEA R2, R3, R4, 0x8 ;  /* 0x0000000403027211 */ /* 0x000fca00078e40ff */
[----:B-1----:R-:W-:-:S04]  /*22d0*/  VIADD R11, R2, 0x100 ;  /* 0x00000100020b7836 */ /* 0x002fc80000000000 */
[----:B0-----:R-:W-:-:S04]  /*22e0*/  IMAD.WIDE.U32 R10, R11, 0x8, R6 ;  /* 0x000000080b0a7825 */ /* 0x001fc800078e0006 */
[----:B------:R-:W-:Y:S02]  /*22f0*/  IMAD.MOV.U32 R6, RZ, RZ, R9 ;  /* 0x000000ffff067224 */ /* 0x000fe400078e0009 */
[----:B------:R-:W-:-:S05]  /*2300*/  IMAD.MOV.U32 R7, RZ, RZ, RZ ;  /* 0x000000ffff077224 */ /* 0x000fca00078e00ff */
[----:B------:R4:W-:Y:S02]  /*2310*/  REDG.E.ADD.64.STRONG.GPU desc[UR20][R10.64], R6 ;  /* 0x000000060a00798e */ /* 0x0009e4000c12e514 */
.L_x_184:
[----:B------:R-:W-:Y:S05]  /*2320*/  BSYNC.RECONVERGENT B2 ;  /* 0x0000000000027941 */ /* 0x000fea0003800200 */
.L_x_183:
[----:B------:R-:W-:-:S07]  /*2330*/  VIADD R3, R3, 0x2 ;  /* 0x0000000203037836 */ /* 0x000fce0000000000 */
.L_x_180:
[----:B------:R-:W-:-:S09]  /*2340*/  UISETP.NE.AND UP0, UPT, UR9, URZ, UPT ;  /* 0x000000ff0900728c */ /* 0x000fd2000bf05270 */
[----:B------:R-:W-:Y:S05]  /*2350*/  BRA.U !UP0, `(.L_x_179) ;  /* 0x0000000108287547 */ /* 0x000fea000b800000 */
[----:B------:R-:W-:-:S05]  /*2360*/  IMAD R2, R3, 0x400, R0 ;  /* 0x0000040003027824 */ /* 0x000fca00078e0200 */
[----:B------:R-:W5:Y:S02]  /*2370*/  LDS R9, [R2] ;  /* 0x0000000002097984 */ /* 0x000f640000000800 */
[----:B-----5:R-:W-:-:S13]  /*2380*/  ISETP.NE.AND P0, PT, R9, RZ, PT ;  /* 0x000000ff0900720c */ /* 0x020fda0003f05270 */
[----:B------:R-:W-:Y:S05]  /*2390*/  @!P0 BRA `(.L_x_179) ;  /* 0x0000000000188947 */ /* 0x000fea0003800000 */
[----:B0---4-:R-:W0:Y:S01]  /*23a0*/  LDC.64 R6, c[0x0][0x380] ;  /* 0x0000e000ff067b82 */ /* 0x011e220000000a00 */
[----:B------:R-:W-:-:S04]  /*23b0*/  IMAD R3, R3, 0x100, R4 ;  /* 0x0000010003037824 */ /* 0x000fc800078e0204 */
[----:B0-----:R-:W-:Y:S01]  /*23c0*/  IMAD.WIDE.U32 R2, R3, 0x8, R6 ;  /* 0x0000000803027825 */ /* 0x001fe200078e0006 */
[----:B------:R-:W-:-:S03]  /*23d0*/  MOV R6, R9 ;  /* 0x0000000900067202 */ /* 0x000fc60000000f00 */
[----:B------:R-:W-:-:S05]  /*23e0*/  IMAD.MOV.U32 R7, RZ, RZ, RZ ;  /* 0x000000ffff077224 */ /* 0x000fca00078e00ff */
[----:B------:R0:W-:Y:S02]  /*23f0*/  REDG.E.ADD.64.STRONG.GPU desc[UR20][R2.64], R6 ;  /* 0x000000060200798e */ /* 0x0001e4000c12e514 */
.L_x_179:
[----:B------:R-:W-:Y:S05]  /*2400*/  BSYNC.RECONVERGENT B1 ;  /* 0x0000000000017941 */ /* 0x000fea0003800200 */
.L_x_169:
[----:B------:R-:W-:-:S13]  /*2410*/  ISETP.GT.U32.AND P0, PT, R4, 0x7f, PT ;  /* 0x0000007f0400780c */ /* 0x000fda0003f04070 */
[----:B------:R-:W-:Y:S05]  /*2420*/  @P0 BRA `(.L_x_150) ;  /* 0x0000000800900947 */ /* 0x000fea0003800000 */
[----:B------:R-:W-:Y:S01]  /*2430*/  UISETP.GE.U32.AND UP0, UPT, UR22, 0x7, UPT ;  /* 0x000000071600788c */ /* 0x000fe2000bf06070 */
[----:B0-----:R-:W-:-:S08]  /*2440*/  IMAD.MOV.U32 R3, RZ, RZ, RZ ;  /* 0x000000ffff037224 */ /* 0x001fd000078e00ff */
[----:B------:R-:W-:Y:S05]  /*2450*/  BRA.U !UP0, `(.L_x_185) ;  /* 0x0000000508147547 */ /* 0x000fea000b800000 */
[----:B------:R-:W0:Y:S01]  /*2460*/  LDC.64 R2, c[0x0][0x380] ;  /* 0x0000e000ff027b82 */ /* 0x000e220000000a00 */
[----:B------:R-:W-:-:S07]  /*2470*/  IMAD.MOV.U32 R9, RZ, RZ, RZ ;  /* 0x000000ffff097224 */ /* 0x000fce00078e00ff */
.L_x_202:
[C---:B01--4-:R-:W-:Y:S01]  /*2480*/  IMAD R11, R9.reuse, 0x400, R0 ;  /* 0x00000400090b7824 */ /* 0x053fe200078e0200 */
[----:B------:R-:W-:Y:S01]  /*2490*/  BSSY.RECONVERGENT B1, `(.L_x_186) ;  /* 0x0000011000017945 */ /* 0x000fe20003800200 */
[C---:B--23--:R-:W-:Y:S02]  /*24a0*/  IMAD R7, R9.reuse, 0x100, R4 ;  /* 0x0000010009077824 */ /* 0x04cfe400078e0204 */
[----:B------:R-:W-:Y:S01]  /*24b0*/  VIADD R9, R9, 0x8 ;  /* 0x0000000809097836 */ /* 0x000fe20000000000 */
[----:B---3--:R-:W1:Y:S01]  /*24c0*/  LDS R14, [R11+0x200] ;  /* 0x000200000b0e7984 */ /* 0x008e620000000800 */
[----:B0-----:R-:W-:-:S03]  /*24d0*/  IMAD.WIDE.U32 R6, R7, 0x8, R2 ;  /* 0x0000000807067825 */ /* 0x001fc600078e0002 */
[----:B------:R-:W0:Y:S04]  /*24e0*/  LDS R13, [R11+0x600] ;  /* 0x000600000b0d7984 */ /* 0x000e280000000800 */
[----:B--2---:R2:W3:Y:S04]  /*24f0*/  LDS R17, [R11+0xa00] ;  /* 0x000a00000b117984 */ /* 0x0044e80000000800 */
[----:B------:R2:W4:Y:S04]  /*2500*/  LDS R18, [R11+0xe00] ;  /* 0x000e00000b127984 */ /* 0x0005280000000800 */
[----:B------:R2:W2:Y:S04]  /*2510*/  LDS R19, [R11+0x1200] ;  /* 0x001200000b137984 */ /* 0x0004a80000000800 */
[----:B------:R0:W2:Y:S04]  /*2520*/  LDS R16, [R11+0x1600] ;  /* 0x001600000b107984 */ /* 0x0000a80000000800 */
[----:B------:R0:W2:Y:S04]  /*2530*/  LDS R12, [R11+0x1a00] ;  /* 0x001a00000b0c7984 */ /* 0x0000a80000000800 */
[----:B------:R0:W2:Y:S01]  /*2540*/  LDS R10, [R11+0x1e00] ;  /* 0x001e00000b0a7984 */ /* 0x0000a20000000800 */
[----:B-1----:R-:W-:-:S02]  /*2550*/  ISETP.NE.AND P0, PT, R14, RZ, PT ;  /* 0x000000ff0e00720c */ /* 0x002fc40003f05270 */
[----:B0-----:R-:W-:-:S11]  /*2560*/  ISETP.NE.AND P1, PT, R13, RZ, PT ;  /* 0x000000ff0d00720c */ /* 0x001fd60003f25270 */
[----:B---34-:R-:W-:Y:S05]  /*2570*/  @!P0 BRA `(.L_x_187) ;  /* 0x0000000000088947 */ /* 0x018fea0003800000 */
[----:B------:R-:W-:-:S05]  /*2580*/  HFMA2 R15, -RZ, RZ, 0, 0 ;  /* 0x00000000ff0f7431 */ /* 0x000fca00000001ff */
[----:B------:R0:W-:Y:S02]  /*2590*/  REDG.E.ADD.64.STRONG.GPU desc[UR20][R6.64+0x400], R14 ;  /* 0x0004000e0600798e */ /* 0x0001e4000c12e514 */
.L_x_187:
[----:B------:R-:W-:Y:S05]  /*25a0*/  BSYNC.RECONVERGENT B1 ;  /* 0x0000000000017941 */ /* 0x000fea0003800200 */
.L_x_186:
[----:B------:R-:W-:Y:S04]  /*25b0*/  BSSY.RECONVERGENT B1, `(.L_x_188) ;  /* 0x0000005000017945 */ /* 0x000fe80003800200 */
[----:B------:R-:W-:Y:S05]  /*25c0*/  @!P1 BRA `(.L_x_189) ;  /* 0x00000000000c9947 */ /* 0x000fea0003800000 */
[----:B0-----:R-:W-:Y:S02]  /*25d0*/  IMAD.MOV.U32 R14, RZ, RZ, R13 ;  /* 0x000000ffff0e7224 */ /* 0x001fe400078e000d */
[----:B------:R-:W-:-:S05]  /*25e0*/  IMAD.MOV.U32 R15, RZ, RZ, RZ ;  /* 0x000000ffff0f7224 */ /* 0x000fca00078e00ff */
[----:B------:R1:W-:Y:S02]  /*25f0*/  REDG.E.ADD.64.STRONG.GPU desc[UR20][R6.64+0xc00], R14 ;  /* 0x000c000e0600798e */ /* 0x0003e4000c12e514 */
.L_x_189:
[----:B------:R-:W-:Y:S05]  /*2600*/  BSYNC.RECONVERGENT B1 ;  /* 0x0000000000017941 */ /* 0x000fea0003800200 */
.L_x_188:
[----:B------:R-:W-:Y:S01]  /*2610*/  ISETP.NE.AND P6, PT, R17, RZ, PT ;  /* 0x000000ff1100720c */ /* 0x000fe20003fc5270 */
[----:B------:R-:W-:Y:S01]  /*2620*/  BSSY.RECONVERGENT B1, `(.L_x_190) ;  /* 0x000000b000017945 */ /* 0x000fe20003800200 */
[----:B------:R-:W-:Y:S02]  /*2630*/  ISETP.NE.AND P0, PT, R9, UR27, PT ;  /* 0x0000001b09007c0c */ /* 0x000fe4000bf05270 */
[----:B------:R-:W-:Y:S02]  /*2640*/  ISETP.NE.AND P1, PT, R18, RZ, PT ;  /* 0x000000ff1200720c */ /* 0x000fe40003f25270 */
[----:B--2---:R-:W-:Y:S02]  /*2650*/  ISETP.NE.AND P2, PT, R19, RZ, PT ;  /* 0x000000ff1300720c */ /* 0x004fe40003f45270 */
[----:B------:R-:W-:Y:S02]  /*2660*/  ISETP.NE.AND P3, PT, R16, RZ, PT ;  /* 0x000000ff1000720c */ /* 0x000fe40003f65270 */
[----:B------:R-:W-:-:S02]  /*2670*/  ISETP.NE.AND P4, PT, R12, RZ, PT ;  /* 0x000000ff0c00720c */ /* 0x000fc40003f85270 */
[----:B------:R-:W-:Y:S01]  /*2680*/  ISETP.NE.AND P5, PT, R10, RZ, PT ;  /* 0x000000ff0a00720c */ /* 0x000fe20003fa5270 */
[----:B------:R-:W-:-:S12]  /*2690*/  @!P6 BRA `(.L_x_191) ;  /* 0x00000000000ce947 */ /* 0x000fd80003800000 */
[----:B01----:R-:W-:Y:S02]  /*26a0*/  IMAD.MOV.U32 R14, RZ, RZ, R17 ;  /* 0x000000ffff0e7224 */ /* 0x003fe400078e0011 */
[----:B------:R-:W-:-:S05]  /*26b0*/  IMAD.MOV.U32 R15, RZ, RZ, RZ ;  /* 0x000000ffff0f7224 */ /* 0x000fca00078e00ff */
[----:B------:R2:W-:Y:S02]  /*26c0*/  REDG.E.ADD.64.STRONG.GPU desc[UR20][R6.64+0x1400], R14 ;  /* 0x0014000e0600798e */ /* 0x0005e4000c12e514 */
.L_x_191:
[----:B------:R-:W-:Y:S05]  /*26d0*/  BSYNC.RECONVERGENT B1 ;  /* 0x0000000000017941 */ /* 0x000fea0003800200 */
.L_x_190:
[----:B------:R-:W-:Y:S04]  /*26e0*/  BSSY.RECONVERGENT B1, `(.L_x_192) ;  /* 0x0000005000017945 */ /* 0x000fe80003800200 */
[----:B------:R-:W-:Y:S05]  /*26f0*/  @!P1 BRA `(.L_x_193) ;  /* 0x00000000000c9947 */ /* 0x000fea0003800000 */
[----:B012---:R-:W-:Y:S02]  /*2700*/  IMAD.MOV.U32 R14, RZ, RZ, R18 ;  /* 0x000000ffff0e7224 */ /* 0x007fe400078e0012 */
[----:B------:R-:W-:-:S05]  /*2710*/  IMAD.MOV.U32 R15, RZ, RZ, RZ ;  /* 0x000000ffff0f7224 */ /* 0x000fca00078e00ff */
[----:B------:R3:W-:Y:S02]  /*2720*/  REDG.E.ADD.64.STRONG.GPU desc[UR20][R6.64+0x1c00], R14 ;  /* 0x001c000e0600798e */ /* 0x0007e4000c12e514 */
.L_x_193:
[----:B------:R-:W-:Y:S05]  /*2730*/  BSYNC.RECONVERGENT B1 ;  /* 0x0000000000017941 */ /* 0x000fea0003800200 */
.L_x_192:
[----:B------:R-:W-:Y:S04]  /*2740*/  BSSY.RECONVERGENT B1, `(.L_x_194) ;  /* 0x0000005000017945 */ /* 0x000fe80003800200 */
[----:B------:R-:W-:Y:S05]  /*2750*/  @!P2 BRA `(.L_x_195) ;  /* 0x00000000000ca947 */ /* 0x000fea0003800000 */
[----:B0123--:R-:W-:Y:S01]  /*2760*/  MOV R14, R19 ;  /* 0x00000013000e7202 */ /* 0x00ffe20000000f00 */
[----:B------:R-:W-:-:S05]  /*2770*/  IMAD.MOV.U32 R15, RZ, RZ, RZ ;  /* 0x000000ffff0f7224 */ /* 0x000fca00078e00ff */
[----:B------:R4:W-:Y:S02]  /*2780*/  REDG.E.ADD.64.STRONG.GPU desc[UR20][R6.64+0x2400], R14 ;  /* 0x0024000e0600798e */ /* 0x0009e4000c12e514 */
.L_x_195:
[----:B------:R-:W-:Y:S05]  /*2790*/  BSYNC.RECONVERGENT B1 ;  /* 0x0000000000017941 */ /* 0x000fea0003800200 */
.L_x_194:
[----:B------:R-:W-:Y:S04]  /*27a0*/  BSSY.RECONVERGENT B1, `(.L_x_196) ;  /* 0x0000004000017945 */ /* 0x000fe80003800200 */
[----:B------:R-:W-:Y:S05]  /*27b0*/  @!P3 BRA `(.L_x_197) ;  /* 0x000000000008b947 */ /* 0x000fea0003800000 */
[----:B------:R-:W-:-:S05]  /*27c0*/  IMAD.MOV.U32 R17, RZ, RZ, RZ ;  /* 0x000000ffff117224 */ /* 0x000fca00078e00ff */
[----:B------:R0:W-:Y:S02]  /*27d0*/  REDG.E.ADD.64.STRONG.GPU desc[UR20][R6.64+0x2c00], R16 ;  /* 0x002c00100600798e */ /* 0x0001e4000c12e514 */
.L_x_197:
[----:B------:R-:W-:Y:S05]  /*27e0*/  BSYNC.RECONVERGENT B1 ;  /* 0x0000000000017941 */ /* 0x000fea0003800200 */
.L_x_196:
[----:B------:R-:W-:Y:S04]  /*27f0*/  BSSY.RECONVERGENT B1, `(.L_x_198) ;  /* 0x0000004000017945 */ /* 0x000fe80003800200 */
[----:B------:R-:W-:Y:S05]  /*2800*/  @!P4 BRA `(.L_x_199) ;  /* 0x000000000008c947 */ /* 0x000fea0003800000 */
[----:B------:R-:W-:-:S05]  /*2810*/  IMAD.MOV.U32 R13, RZ, RZ, RZ ;  /* 0x000000ffff0d7224 */ /* 0x000fca00078e00ff */
[----:B------:R0:W-:Y:S02]  /*2820*/  REDG.E.ADD.64.STRONG.GPU desc[UR20][R6.64+0x3400], R12 ;  /* 0x0034000c0600798e */ /* 0x0001e4000c12e514 */
.L_x_199:
[----:B------:R-:W-:Y:S05]  /*2830*/  BSYNC.RECONVERGENT B1 ;  /* 0x0000000000017941 */ /* 0x000fea0003800200 */
.L_x_198:
[----:B------:R-:W-:Y:S04]  /*2840*/  BSSY.RECONVERGENT B1, `(.L_x_200) ;  /* 0x0000004000017945 */ /* 0x000fe80003800200 */
[----:B------:R-:W-:Y:S05]  /*2850*/  @!P5 BRA `(.L_x_201) ;  /* 0x000000000008d947 */ /* 0x000fea0003800000 */
[----:B------:R-:W-:-:S05]  /*2860*/  IMAD.MOV.U32 R11, RZ, RZ, RZ ;  /* 0x000000ffff0b7224 */ /* 0x000fca00078e00ff */
[----:B------:R0:W-:Y:S02]  /*2870*/  REDG.E.ADD.64.STRONG.GPU desc[UR20][R6.64+0x3c00], R10 ;  /* 0x003c000a0600798e */ /* 0x0001e4000c12e514 */
.L_x_201:
[----:B------:R-:W-:Y:S05]  /*2880*/  BSYNC.RECONVERGENT B1 ;  /* 0x0000000000017941 */ /* 0x000fea0003800200 */
.L_x_200:
[----:B------:R-:W-:Y:S05]  /*2890*/  @P0 BRA `(.L_x_202) ;  /* 0xfffffff800f80947 */ /* 0x000fea000383ffff */
[----:B------:R-:W-:-:S07]  /*28a0*/  IMAD.U32 R3, RZ, RZ, UR27 ;  /* 0x0000001bff037e24 */ /* 0x000fce000f8e00ff */
.L_x_185:
[----:B------:R-:W-:-:S09]  /*28b0*/  UISETP.NE.AND UP0, UPT, UR24, URZ, UPT ;  /* 0x000000ff1800728c */ /* 0x000fd2000bf05270 */
[----:B------:R-:W-:Y:S05]  /*28c0*/  BRA.U !UP0, `(.L_x_150) ;  /* 0x0000000508687547 */ /* 0x000fea000b800000 */
[----:B------:R-:W-:-:S13]  /*28d0*/  ISETP.GE.U32.AND P0, PT, R8, 0x3, PT ;  /* 0x000000030800780c */ /* 0x000fda0003f06070 */
[----:B------:R-:W-:Y:S05]  /*28e0*/  @!P0 BRA `(.L_x_203) ;  /* 0x0000000000bc8947 */ /* 0x000fea0003800000 */
[----:B01234-:R-:W-:Y:S01]  /*28f0*/  IMAD R7, R3, 0x400, R0 ;  /* 0x0000040003077824 */ /* 0x01ffe200078e0200 */
[----:B------:R-:W-:Y:S04]  /*2900*/  BSSY.RECONVERGENT B1, `(.L_x_204) ;  /* 0x000000f000017945 */ /* 0x000fe80003800200 */
[----:B------:R-:W0:Y:S04]  /*2910*/  LDS R10, [R7+0x200] ;  /* 0x00020000070a7984 */ /* 0x000e280000000800 */
[----:B------:R-:W1:Y:S04]  /*2920*/  LDS R12, [R7+0x600] ;  /* 0x00060000070c7984 */ /* 0x000e680000000800 */
[----:B------:R-:W2:Y:S04]  /*2930*/  LDS R6, [R7+0xa00] ;  /* 0x000a000007067984 */ /* 0x000ea80000000800 */
[----:B------:R-:W3:Y:S01]  /*2940*/  LDS R2, [R7+0xe00] ;  /* 0x000e000007027984 */ /* 0x000ee20000000800 */
[----:B0-----:R-:W-:-:S02]  /*2950*/  ISETP.NE.AND P0, PT, R10, RZ, PT ;  /* 0x000000ff0a00720c */ /* 0x001fc40003f05270 */
[----:B-1----:R-:W-:Y:S02]  /*2960*/  ISETP.NE.AND P1, PT, R12, RZ, PT ;  /* 0x000000ff0c00720c */ /* 0x002fe40003f25270 */
[----:B--2---:R-:W-:Y:S02]  /*2970*/  ISETP.NE.AND P2, PT, R6, RZ, PT ;  /* 0x000000ff0600720c */ /* 0x004fe40003f45270 */
[----:B---3--:R-:W-:-:S07]  /*2980*/  ISETP.NE.AND P3, PT, R2, RZ, PT ;  /* 0x000000ff0200720c */ /* 0x008fce0003f65270 */
[----:B------:R-:W-:Y:S06]  /*2990*/  @!P0 BRA `(.L_x_205) ;  /* 0x0000000000148947 */ /* 0x000fec0003800000 */
[----:B------:R-:W0:Y:S01]  /*29a0*/  LDC.64 R8, c[0x0][0x380] ;  /* 0x0000e000ff087b82 */ /* 0x000e220000000a00 */
[----:B------:R-:W-:Y:S01]  /*29b0*/  LEA R7, R3, R4, 0x8 ;  /* 0x0000000403077211 */ /* 0x000fe200078e40ff */
[----:B------:R-:W-:-:S04]  /*29c0*/  IMAD.MOV.U32 R11, RZ, RZ, RZ ;  /* 0x000000ffff0b7224 */ /* 0x000fc800078e00ff */
[----:B0-----:R-:W-:-:S05]  /*29d0*/  IMAD.WIDE.U32 R8, R7, 0x8, R8 ;  /* 0x0000000807087825 */ /* 0x001fca00078e0008 */
[----:B------:R0:W-:Y:S02]  /*29e0*/  REDG.E.ADD.64.STRONG.GPU desc[UR20][R8.64+0x400], R10 ;  /* 0x0004000a0800798e */ /* 0x0001e4000c12e514 */
.L_x_205:
[----:B------:R-:W-:Y:S05]  /*29f0*/  BSYNC.RECONVERGENT B1 ;  /* 0x0000000000017941 */ /* 0x000fea0003800200 */
.L_x_204:
[----:B------:R-:W-:Y:S04]  /*2a00*/  BSSY.RECONVERGENT B1, `(.L_x_206) ;  /* 0x0000009000017945 */ /* 0x000fe80003800200 */
[----:B------:R-:W-:Y:S05]  /*2a10*/  @!P1 BRA `(.L_x_207) ;  /* 0x00000000001c9947 */ /* 0x000fea0003800000 */
[----:B0-----:R-:W0:Y:S01]  /*2a20*/  LDC.64 R8, c[0x0][0x380] ;  /* 0x0000e000ff087b82 */ /* 0x001e220000000a00 */
[----:B------:R-:W-:Y:S02]  /*2a30*/  IMAD R7, R3, 0x100, R4 ;  /* 0x0000010003077824 */ /* 0x000fe400078e0204 */
[----:B------:R-:W-:Y:S02]  /*2a40*/  IMAD.MOV.U32 R10, RZ, RZ, R12 ;  /* 0x000000ffff0a7224 */ /* 0x000fe400078e000c */
[----:B------:R-:W-:Y:S02]  /*2a50*/  VIADD R7, R7, 0x100 ;  /* 0x0000010007077836 */ /* 0x000fe40000000000 */
[----:B------:R-:W-:Y:S02]  /*2a60*/  IMAD.MOV.U32 R11, RZ, RZ, RZ ;  /* 0x000000ffff0b7224 */ /* 0x000fe400078e00ff */
[----:B0-----:R-:W-:-:S05]  /*2a70*/  IMAD.WIDE.U32 R8, R7, 0x8, R8 ;  /* 0x0000000807087825 */ /* 0x001fca00078e0008 */
[----:B------:R1:W-:Y:S02]  /*2a80*/  REDG.E.ADD.64.STRONG.GPU desc[UR20][R8.64+0x400], R10 ;  /* 0x0004000a0800798e */ /* 0x0003e4000c12e514 */
.L_x_207:
[----:B------:R-:W-:Y:S05]  /*2a90*/  BSYNC.RECONVERGENT B1 ;  /* 0x0000000000017941 */ /* 0x000fea0003800200 */
.L_x_206:
[----:B------:R-:W-:Y:S04]  /*2aa0*/  BSSY.RECONVERGENT B1, `(.L_x_208) ;  /* 0x0000008000017945 */ /* 0x000fe80003800200 */
[----:B------:R-:W-:Y:S05]  /*2ab0*/  @!P2 BRA `(.L_x_209) ;  /* 0x000000000018a947 */ /* 0x000fea0003800000 */
[----:B01----:R-:W0:Y:S01]  /*2ac0*/  LDC.64 R8, c[0x0][0x380] ;  /* 0x0000e000ff087b82 */ /* 0x003e220000000a00 */
[----:B------:R-:W-:-:S05]  /*2ad0*/  IMAD R7, R3, 0x100, R4 ;  /* 0x0000010003077824 */ /* 0x000fca00078e0204 */
[----:B------:R-:W-:-:S05]  /*2ae0*/  IADD3 R7, PT, PT, R7, 0x200, RZ ;  /* 0x0000020007077810 */ /* 0x000fca0007ffe0ff */
[----:B0-----:R-:W-:-:S04]  /*2af0*/  IMAD.WIDE.U32 R8, R7, 0x8, R8 ;  /* 0x0000000807087825 */ /* 0x001fc800078e0008 */
[----:B------:R-:W-:-:S05]  /*2b00*/  IMAD.MOV.U32 R7, RZ, RZ, RZ ;  /* 0x000000ffff077224 */ /* 0x000fca00078e00ff */
[----:B------:R2:W-:Y:S02]  /*2b10*/  REDG.E.ADD.64.STRONG.GPU desc[UR20][R8.64+0x400], R6 ;  /* 0x000400060800798e */ /* 0x0005e4000c12e514 */
.L_x_209:
[----:B------:R-:W-:Y:S05]  /*2b20*/  BSYNC.RECONVERGENT B1 ;  /* 0x0000000000017941 */ /* 0x000fea0003800200 */
.L_x_208:
[----:B------:R-:W-:Y:S04]  /*2b30*/  BSSY.RECONVERGENT B1, `(.L_x_210) ;  /* 0x0000009000017945 */ /* 0x000fe80003800200 */
[----:B------:R-:W-:Y:S05]  /*2b40*/  @!P3 BRA `(.L_x_211) ;  /* 0x00000000001cb947 */ /* 0x000fea0003800000 */
[----:B--2---:R-:W2:Y:S01]  /*2b50*/  LDC.64 R6, c[0x0][0x380] ;  /* 0x0000e000ff067b82 */ /* 0x004ea20000000a00 */
[----:B01----:R-:W-:Y:S02]  /*2b60*/  IMAD R9, R3, 0x100, R4 ;  /* 0x0000010003097824 */ /* 0x003fe400078e0204 */
[----:B------:R-:W-:Y:S02]  /*2b70*/  IMAD.MOV.U32 R8, RZ, RZ, R2 ;  /* 0x000000ffff087224 */ /* 0x000fe400078e0002 */
[----:B------:R-:W-:-:S04]  /*2b80*/  VIADD R9, R9, 0x300 ;  /* 0x0000030009097836 */ /* 0x000fc80000000000 */
[----:B--2---:R-:W-:-:S04]  /*2b90*/  IMAD.WIDE.U32 R6, R9, 0x8, R6 ;  /* 0x0000000809067825 */ /* 0x004fc800078e0006 */
[----:B------:R-:W-:-:S05]  /*2ba0*/  IMAD.MOV.U32 R9, RZ, RZ, RZ ;  /* 0x000000ffff097224 */ /* 0x000fca00078e00ff */
[----:B------:R3:W-:Y:S02]  /*2bb0*/  REDG.E.ADD.64.STRONG.GPU desc[UR20][R6.64+0x400], R8 ;  /* 0x000400080600798e */ /* 0x0007e4000c12e514 */
.L_x_211:
[----:B------:R-:W-:Y:S05]  /*2bc0*/  BSYNC.RECONVERGENT B1 ;  /* 0x0000000000017941 */ /* 0x000fea0003800200 */
.L_x_210:
[----:B------:R-:W-:-:S07]  /*2bd0*/  VIADD R3, R3, 0x4 ;  /* 0x0000000403037836 */ /* 0x000fce0000000000 */
.L_x_203:
[----:B------:R-:W-:-:S09]  /*2be0*/  UISETP.NE.AND UP0, UPT, UR25, URZ, UPT ;  /* 0x000000ff1900728c */ /* 0x000fd2000bf05270 */
[----:B------:R-:W-:Y:S05]  /*2bf0*/  BRA.U !UP0, `(.L_x_150) ;  /* 0x00000001089c7547 */ /* 0x000fea000b800000 */
[----:B------:R-:W-:-:S13]  /*2c00*/  ISETP.NE.AND P0, PT, R5, RZ, PT ;  /* 0x000000ff0500720c */ /* 0x000fda0003f05270 */
[----:B------:R-:W-:Y:S05]  /*2c10*/  @!P0 BRA `(.L_x_212) ;  /* 0x0000000000648947 */ /* 0x000fea0003800000 */
[----:B01234-:R-:W-:Y:S01]  /*2c20*/  LEA R6, R3, R0, 0xa ;  /* 0x0000000003067211 */ /* 0x01ffe200078e50ff */
[----:B------:R-:W-:Y:S04]  /*2c30*/  BSSY.RECONVERGENT B1, `(.L_x_213) ;  /* 0x000000c000017945 */ /* 0x000fe80003800200 */
[----:B------:R-:W0:Y:S04]  /*2c40*/  LDS R2, [R6+0x200] ;  /* 0x0002000006027984 */ /* 0x000e280000000800 */
[----:B------:R-:W1:Y:S01]  /*2c50*/  LDS R5, [R6+0x600] ;  /* 0x0006000006057984 */ /* 0x000e620000000800 */
[----:B0-----:R-:W-:-:S02]  /*2c60*/  ISETP.NE.AND P0, PT, R2, RZ, PT ;  /* 0x000000ff0200720c */ /* 0x001fc40003f05270 */
[----:B-1----:R-:W-:-:S11]  /*2c70*/  ISETP.NE.AND P1, PT, R5, RZ, PT ;  /* 0x000000ff0500720c */ /* 0x002fd60003f25270 */
[----:B------:R-:W-:Y:S05]  /*2c80*/  @!P0 BRA `(.L_x_214) ;  /* 0x0000000000188947 */ /* 0x000fea0003800000 */
[----:B------:R-:W0:Y:S01]  /*2c90*/  LDC.64 R6, c[0x0][0x380] ;  /* 0x0000e000ff067b82 */ /* 0x000e220000000a00 */
[----:B------:R-:W-:-:S04]  /*2ca0*/  IMAD R9, R3, 0x100, R4 ;  /* 0x0000010003097824 */ /* 0x000fc800078e0204 */
[----:B0-----:R-:W-:-:S04]  /*2cb0*/  IMAD.WIDE.U32 R8, R9, 0x8, R6 ;  /* 0x0000000809087825 */ /* 0x001fc800078e0006 */
[----:B------:R-:W-:Y:S02]  /*2cc0*/  IMAD.MOV.U32 R6, RZ, RZ, R2 ;  /* 0x000000ffff067224 */ /* 0x000fe400078e0002 */
[----:B------:R-:W-:-:S05]  /*2cd0*/  IMAD.MOV.U32 R7, RZ, RZ, RZ ;  /* 0x000000ffff077224 */ /* 0x000fca00078e00ff */
[----:B------:R0:W-:Y:S02]  /*2ce0*/  REDG.E.ADD.64.STRONG.GPU desc[UR20][R8.64+0x400], R6 ;  /* 0x000400060800798e */ /* 0x0001e4000c12e514 */
.L_x_214:
[----:B------:R-:W-:Y:S05]  /*2cf0*/  BSYNC.RECONVERGENT B1 ;  /* 0x0000000000017941 */ /* 0x000fea0003800200 */
.L_x_213:
[----:B------:R-:W-:Y:S04]  /*2d00*/  BSSY.RECONVERGENT B1, `(.L_x_215) ;  /* 0x0000009000017945 */ /* 0x000fe80003800200 */
[----:B------:R-:W-:Y:S05]  /*2d10*/  @!P1 BRA `(.L_x_216) ;  /* 0x00000000001c9947 */ /* 0x000fea0003800000 */
[----:B0-----:R-:W0:Y:S01]  /*2d20*/  LDC.64 R6, c[0x0][0x380] ;  /* 0x0000e000ff067b82 */ /* 0x001e220000000a00 */
[----:B------:R-:W-:-:S04]  /*2d30*/  IMAD R2, R3, 0x100, R4 ;  /* 0x0000010003027824 */ /* 0x000fc800078e0204 */
[----:B------:R-:W-:-:S04]  /*2d40*/  VIADD R9, R2, 0x100 ;  /* 0x0000010002097836 */ /* 0x000fc80000000000 */
[----:B0-----:R-:W-:-:S04]  /*2d50*/  IMAD.WIDE.U32 R8, R9, 0x8, R6 ;  /* 0x0000000809087825 */ /* 0x001fc800078e0006 */
[----:B------:R-:W-:Y:S02]  /*2d60*/  HFMA2 R7, -RZ, RZ, 0, 0 ;  /* 0x00000000ff077431 */ /* 0x000fe400000001ff */
[----:B------:R-:W-:-:S05]  /*2d70*/  IMAD.MOV.U32 R6, RZ, RZ, R5 ;  /* 0x000000ffff067224 */ /* 0x000fca00078e0005 */
[----:B------:R1:W-:Y:S02]  /*2d80*/  REDG.E.ADD.64.STRONG.GPU desc[UR20][R8.64+0x400], R6 ;  /* 0x000400060800798e */ /* 0x0003e4000c12e514 */
.L_x_216:
[----:B------:R-:W-:Y:S05]  /*2d90*/  BSYNC.RECONVERGENT B1 ;  /* 0x0000000000017941 */ /* 0x000fea0003800200 */
.L_x_215:
[----:B------:R-:W-:-:S07]  /*2da0*/  VIADD R3, R3, 0x2 ;  /* 0x0000000203037836 */ /* 0x000fce0000000000 */
.L_x_212:
[----:B------:R-:W-:-:S09]  /*2db0*/  UISETP.NE.AND UP0, UPT, UR9, URZ, UPT ;  /* 0x000000ff0900728c */ /* 0x000fd2000bf05270 */
[----:B------:R-:W-:Y:S05]  /*2dc0*/  BRA.U !UP0, `(.L_x_150) ;  /* 0x0000000108287547 */ /* 0x000fea000b800000 */
[----:B------:R-:W-:-:S05]  /*2dd0*/  IMAD R2, R3, 0x400, R0 ;  /* 0x0000040003027824 */ /* 0x000fca00078e0200 */
[----:B------:R-:W5:Y:S02]  /*2de0*/  LDS R5, [R2+0x200] ;  /* 0x0002000002057984 */ /* 0x000f640000000800 */
[----:B-----5:R-:W-:-:S13]  /*2df0*/  ISETP.NE.AND P0, PT, R5, RZ, PT ;  /* 0x000000ff0500720c */ /* 0x020fda0003f05270 */
[----:B------:R-:W-:Y:S05]  /*2e00*/  @!P0 BRA `(.L_x_150) ;  /* 0x0000000000188947 */ /* 0x000fea0003800000 */
[----:B01234-:R-:W0:Y:S01]  /*2e10*/  LDC.64 R6, c[0x0][0x380] ;  /* 0x0000e000ff067b82 */ /* 0x01fe220000000a00 */
[----:B------:R-:W-:-:S04]  /*2e20*/  IMAD R3, R3, 0x100, R4 ;  /* 0x0000010003037824 */ /* 0x000fc800078e0204 */
[----:B0-----:R-:W-:-:S04]  /*2e30*/  IMAD.WIDE.U32 R2, R3, 0x8, R6 ;  /* 0x0000000803027825 */ /* 0x001fc800078e0006 */
[----:B------:R-:W-:Y:S02]  /*2e40*/  IMAD.MOV.U32 R6, RZ, RZ, R5 ;  /* 0x000000ffff067224 */ /* 0x000fe400078e0005 */
[----:B------:R-:W-:-:S05]  /*2e50*/  IMAD.MOV.U32 R7, RZ, RZ, RZ ;  /* 0x000000ffff077224 */ /* 0x000fca00078e00ff */
[----:B------:R0:W-:Y:S02]  /*2e60*/  REDG.E.ADD.64.STRONG.GPU desc[UR20][R2.64+0x400], R6 ;  /* 0x000400060200798e */ /* 0x0001e4000c12e514 */
.L_x_150:
[----:B------:R-:W-:Y:S05]  /*2e70*/  BSYNC.RECONVERGENT B0 ;  /* 0x0000000000007941 */ /* 0x000fea0003800200 */
.L_x_149:
[----:B------:R-:W-:Y:S01]  /*2e80*/  BAR.SYNC.DEFER_BLOCKING 0x0 ;  /* 0x0000000000007b1d */ /* 0x000fe20000010000 */
[----:B------:R-:W-:-:S04]  /*2e90*/  UIADD3 UR6, UP0, UPT, UR6, 0x1, URZ ;  /* 0x0000000106067890 */ /* 0x000fc8000ff1e0ff */
[----:B------:R-:W-:Y:S02]  /*2ea0*/  UIADD3.X UR7, UPT, UPT, URZ, UR7, URZ, UP0, !UPT ;  /* 0x00000007ff077290 */ /* 0x000fe400087fe4ff */
[----:B------:R-:W-:-:S04]  /*2eb0*/  UISETP.NE.U32.AND UP0, UPT, UR6, UR11, UPT ;  /* 0x0000000b0600728c */ /* 0x000fc8000bf05070 */
[----:B------:R-:W-:-:S09]  /*2ec0*/  UISETP.NE.AND.EX UP0, UPT, UR7, UR12, UPT, UP0 ;  /* 0x0000000c0700728c */ /* 0x000fd2000bf05300 */
[----:B------:R-:W-:Y:S05]  /*2ed0*/  BRA.U UP0, `(.L_x_217) ;  /* 0xffffffd100f07547 */ /* 0x000fea000b83ffff */
[----:B------:R-:W-:Y:S05]  /*2ee0*/  EXIT ;  /* 0x000000000000794d */ /* 0x000fea0003800000 */
.L_x_218:
        /* <DEDUP_REMOVED lines=9> */
.L_x_258:


//--------------------- .text._ZN3cub18CUB_300001_SM_10006detail10radix_sort31DeviceRadixSortSingleTileKernelINS1_5radix10policy_hubIiNS0_8NullTypeEyE10Policy1000ELNS0_9SortOrderE0EiS6_yNS1_21identity_decomposer_tEEEvPKT1_PSB_PKT2_PSF_T3_iiT4_ --------------------------
	.section	.text._ZN3cub18CUB_300001_SM_10006detail10radix_sort31DeviceRadixSortSingleTileKernelINS1_5radix10policy_hubIiNS0_8NullTypeEyE10Policy1000ELNS0_9SortOrderE0EiS6_yNS1_21identity_decomposer_tEEEvPKT1_PSB_PKT2_PSF_T3_iiT4_,"ax",@progbits
	.align	128
        .global         _ZN3cub18CUB_300001_SM_10006detail10radix_sort31DeviceRadixSortSingleTileKernelINS1_5radix10policy_hubIiNS0_8NullTypeEyE10Policy1000ELNS0_9SortOrderE0EiS6_yNS1_21identity_decomposer_tEEEvPKT1_PSB_PKT2_PSF_T3_iiT4_
        .type           _ZN3cub18CUB_300001_SM_10006detail10radix_sort31DeviceRadixSortSingleTileKernelINS1_5radix10policy_hubIiNS0_8NullTypeEyE10Policy1000ELNS0_9SortOrderE0EiS6_yNS1_21identity_decomposer_tEEEvPKT1_PSB_PKT2_PSF_T3_iiT4_,@function
        .size           _ZN3cub18CUB_300001_SM_10006detail10radix_sort31DeviceRadixSortSingleTileKernelINS1_5radix10policy_hubIiNS0_8NullTypeEyE10Policy1000ELNS0_9SortOrderE0EiS6_yNS1_21identity_decomposer_tEEEvPKT1_PSB_PKT2_PSF_T3_iiT4_,(.L_x_259 - _ZN3cub18CUB_300001_SM_10006detail10radix_sort31DeviceRadixSortSingleTileKernelINS1_5radix10policy_hubIiNS0_8NullTypeEyE10Policy1000ELNS0_9SortOrderE0EiS6_yNS1_21identity_decomposer_tEEEvPKT1_PSB_PKT2_PSF_T3_iiT4_)
        .other          _ZN3cub18CUB_300001_SM_10006detail10radix_sort31DeviceRadixSortSingleTileKernelINS1_5radix10policy_hubIiNS0_8NullTypeEyE10Policy1000ELNS0_9SortOrderE0EiS6_yNS1_21identity_decomposer_tEEEvPKT1_PSB_PKT2_PSF_T3_iiT4_,@"STO_CUDA_ENTRY STV_DEFAULT"
_ZN3cub18CUB_300001_SM_10006detail10radix_sort31DeviceRadixSortSingleTileKernelINS1_5radix10policy_hubIiNS0_8NullTypeEyE10Policy1000ELNS0_9SortOrderE0EiS6_yNS1_21identity_decomposer_tEEEvPKT1_PSB_PKT2_PSF_T3_iiT4_:
.text._ZN3cub18CUB_300001_SM_10006detail10radix_sort31DeviceRadixSortSingleTileKernelINS1_5radix10policy_hubIiNS0_8NullTypeEyE10Policy1000ELNS0_9SortOrderE0EiS6_yNS1_21identity_decomposer_tEEEvPKT1_PSB_PKT2_PSF_T3_iiT4_:
[----:B------:R-:W-:Y:S01]  /*0000*/  LDC R1, c[0x0][0x37c] ;  /* 0x0000df00ff017b82 */ /* 0x000fe20000000800 */
[----:B------:R-:W0:Y:S01]  /*0010*/  S2R R0, SR_TID.X ;  /* 0x0000000000007919 */ /* 0x000e220000002100 */
[----:B------:R-:W1:Y:S06]  /*0020*/  LDCU UR4, c[0x0][0x3a0] ;  /* 0x00007400ff0477ac */ /* 0x000e6c0008000800 */
[----:B------:R-:W2:Y:S01]  /*0030*/  LDC.64 R4, c[0x0][0x380] ;  /* 0x0000e000ff047b82 */ /* 0x000ea20000000a00 */
[----:B------:R-:W3:Y:S01]  /*0040*/  LDCU.64 UR8, c[0x0][0x358] ;  /* 0x00006b00ff0877ac */ /* 0x000ee20008000a00 */
[----:B------:R-:W-:-:S02]  /*0050*/  IMAD.MOV.U32 R13, RZ, RZ, -0x1 ;  /* 0xffffffffff0d7424 */ /* 0x000fc400078e00ff */
[----:B------:R-:W-:Y:S02]  /*0060*/  IMAD.MOV.U32 R14, RZ, RZ, -0x1 ;  /* 0xffffffffff0e7424 */ /* 0x000fe400078e00ff */
[----:B------:R-:W-:Y:S02]  /*0070*/  IMAD.MOV.U32 R20, RZ, RZ, -0x1 ;  /* 0xffffffffff147424 */ /* 0x000fe400078e00ff */
[----:B------:R-:W-:Y:S01]  /*0080*/  IMAD.MOV.U32 R21, RZ, RZ, -0x1 ;  /* 0xffffffffff157424 */ /* 0x000fe200078e00ff */
[----:B------:R-:W4:Y:S01]  /*0090*/  S2UR UR6, SR_CgaCtaId ;  /* 0x00000000000679c3 */ /* 0x000f220000008800 */
[----:B------:R-:W2:Y:S01]  /*00a0*/  S2R R23, SR_LANEID ;  /* 0x0000000000177919 */ /* 0x000ea20000000000 */
[----:B------:R-:W-:Y:S01]  /*00b0*/  IMAD.MOV.U32 R25, RZ, RZ, -0x1 ;  /* 0xffffffffff197424 */ /* 0x000fe200078e00ff */
[----:B------:R-:W1:Y:S01]  /*00c0*/  LDCU UR10, c[0x0][0x3ac] ;  /* 0x00007580ff0a77ac */ /* 0x000e620008000800 */
[----:B0-----:R-:W-:-:S04]  /*00d0*/  IMAD R7, R0, 0x13, RZ ;  /* 0x0000001300077824 */ /* 0x001fc800078e02ff */
[C---:B------:R-:W-:Y:S01]  /*00e0*/  VIADD R2, R7.reuse, 0x1 ;  /* 0x0000000107027836 */ /* 0x040fe20000000000 */
[C---:B-1----:R-:W-:Y:S01]  /*00f0*/  ISETP.GE.AND P1, PT, R7.reuse, UR4, PT ;  /* 0x0000000407007c0c */ /* 0x042fe2000bf26270 */
[----:B--2---:R-:W-:-:S03]  /*0100*/  IMAD.WIDE.U32 R4, R7, 0x4, R4 ;  /* 0x0000000407047825 */ /* 0x004fc600078e0004 */
[----:B------:R-:W-:Y:S01]  /*0110*/  ISETP.GE.AND P2, PT, R2, UR4, PT ;  /* 0x0000000402007c0c */ /* 0x000fe2000bf46270 */
[C---:B------:R-:W-:Y:S02]  /*0120*/  VIADD R2, R7.reuse, 0x2 ;  /* 0x0000000207027836 */ /* 0x040fe40000000000 */
[----:B------:R-:W-:-:S03]  /*0130*/  VIADD R3, R7, 0x3 ;  /* 0x0000000307037836 */ /* 0x000fc60000000000 */
[----:B------:R-:W-:Y:S01]  /*0140*/  ISETP.GE.AND P3, PT, R2, UR4, PT ;  /* 0x0000000402007c0c */ /* 0x000fe2000bf66270 */
[----:B------:R-:W-:Y:S01]  /*0150*/  VIADD R2, R7, 0x4 ;  /* 0x0000000407027836 */ /* 0x000fe20000000000 */
[----:B------:R-:W-:Y:S01]  /*0160*/  ISETP.GE.AND P4, PT, R3, UR4, PT ;  /* 0x0000000403007c0c */ /* 0x000fe2000bf86270 */
[----:B---3--:R-:W2:Y:S03]  /*0170*/  @!P1 LDG.E R12, desc[UR8][R4.64] ;  /* 0x00000008040c9981 */ /* 0x008ea6000c1e1900 */
[----:B------:R-:W-:Y:S01]  /*0180*/  ISETP.GE.AND P5, PT, R2, UR4, PT ;  /* 0x0000000402007c0c */ /* 0x000fe2000bfa6270 */
[----:B------:R-:W3:Y:S06]  /*0190*/  @!P2 LDG.E R6, desc[UR8][R4.64+0x4] ;  /* 0x000004080406a981 */ /* 0x000eec000c1e1900 */
[----:B------:R-:W5:Y:S04]  /*01a0*/  @!P3 LDG.E R8, desc[UR8][R4.64+0x8] ;  /* 0x000008080408b981 */ /* 0x000f68000c1e1900 */
[----:B------:R-:W4:Y:S04]  /*01b0*/  @!P4 LDG.E R9, desc[UR8][R4.64+0xc] ;  /* 0x00000c080409c981 */ /* 0x000f28000c1e1900 */
[----:B------:R-:W4:Y:S01]  /*01c0*/  @!P5 LDG.E R10, desc[UR8][R4.64+0x10] ;  /* 0x00001008040ad981 */ /* 0x000f22000c1e1900 */
[----:B------:R-:W-:-:S02]  /*01d0*/  VIADD R2, R7, 0x5 ;  /* 0x0000000507027836 */ /* 0x000fc40000000000 */
[C---:B------:R-:W-:Y:S02]  /*01e0*/  VIADD R11, R7.reuse, 0x7 ;  /* 0x00000007070b7836 */ /* 0x040fe40000000000 */
[----:B------:R-:W-:Y:S01]  /*01f0*/  VIADD R3, R7, 0x6 ;  /* 0x0000000607037836 */ /* 0x000fe20000000000 */
[----:B------:R-:W-:Y:S01]  /*0200*/  ISETP.GE.AND P6, PT, R2, UR4, PT ;  /* 0x0000000402007c0c */ /* 0x000fe2000bfc6270 */
[----:B------:R-:W-:-:S03]  /*0210*/  IMAD.MOV.U32 R2, RZ, RZ, -0x1 ;  /* 0xffffffffff027424 */ /* 0x000fc600078e00ff */
[----:B------:R-:W-:Y:S01]  /*0220*/  ISETP.GE.AND P0, PT, R3, UR4, PT ;  /* 0x0000000403007c0c */ /* 0x000fe2000bf06270 */
[----:B------:R-:W-:Y:S02]  /*0230*/  IMAD.MOV.U32 R3, RZ, RZ, -0x1 ;  /* 0xffffffffff037424 */ /* 0x000fe400078e00ff */
[----:B------:R-:W-:-:S06]  /*0240*/  VIADD R15, R7, 0xb ;  /* 0x0000000b070f7836 */ /* 0x000fcc0000000000 */
[----:B------:R-:W4:Y:S01]  /*0250*/  @!P6 LDG.E R17, desc[UR8][R4.64+0x14] ;  /* 0x000014080411e981 */ /* 0x000f22000c1e1900 */
[----:B--2---:R-:W-:Y:S01]  /*0260*/  @!P1 LOP3.LUT R2, R12, 0x80000000, RZ, 0x3c, !PT ;  /* 0x800000000c029812 */ /* 0x004fe200078e3cff */
[----:B------:R-:W-:Y:S01]  /*0270*/  IMAD.MOV.U32 R12, RZ, RZ, -0x1 ;  /* 0xffffffffff0c7424 */ /* 0x000fe200078e00ff */
[----:B------:R-:W-:Y:S01]  /*0280*/  ISETP.GE.AND P1, PT, R11, UR4, PT ;  /* 0x000000040b007c0c */ /* 0x000fe2000bf26270 */
[C---:B------:R-:W-:Y:S01]  /*0290*/  VIADD R11, R7.reuse, 0x8 ;  /* 0x00000008070b7836 */ /* 0x040fe20000000000 */
[----:B---3--:R-:W-:Y:S01]  /*02a0*/  @!P2 LOP3.LUT R3, R6, 0x80000000, RZ, 0x3c, !PT ;  /* 0x800000000603a812 */ /* 0x008fe200078e3cff */
[----:B------:R-:W-:-:S03]  /*02b0*/  VIADD R6, R7, 0x9 ;  /* 0x0000000907067836 */ /* 0x000fc60000000000 */
[----:B------:R-:W-:Y:S01]  /*02c0*/  ISETP.GE.AND P2, PT, R11, UR4, PT ;  /* 0x000000040b007c0c */ /* 0x000fe2000bf46270 */
[----:B------:R-:W-:Y:S01]  /*02d0*/  VIADD R11, R7, 0xa ;  /* 0x0000000a070b7836 */ /* 0x000fe20000000000 */
[----:B-----5:R-:W-:Y:S02]  /*02e0*/  @!P3 LOP3.LUT R12, R8, 0x80000000, RZ, 0x3c, !PT ;  /* 0x80000000080cb812 */ /* 0x020fe400078e3cff */
[----:B------:R-:W-:Y:S02]  /*02f0*/  ISETP.GE.AND P3, PT, R6, UR4, PT ;  /* 0x0000000406007c0c */ /* 0x000fe4000bf66270 */
[----:B----4-:R-:W-:Y:S01]  /*0300*/  @!P4 LOP3.LUT R13, R9, 0x80000000, RZ, 0x3c, !PT ;  /* 0x80000000090dc812 */ /* 0x010fe200078e3cff */
[----:B------:R-:W2:Y:S01]  /*0310*/  @!P0 LDG.E R6, desc[UR8][R4.64+0x18] ;  /* 0x0000180804068981 */ /* 0x000ea2000c1e1900 */
[----:B------:R-:W-:Y:S02]  /*0320*/  ISETP.GE.AND P4, PT, R11, UR4, PT ;  /* 0x000000040b007c0c */ /* 0x000fe4000bf86270 */
[----:B------:R-:W-:Y:S01]  /*0330*/  @!P5 LOP3.LUT R14, R10, 0x80000000, RZ, 0x3c, !PT ;  /* 0x800000000a0ed812 */ /* 0x000fe200078e3cff */
[----:B------:R-:W3:Y:S01]  /*0340*/  @!P1 LDG.E R8, desc[UR8][R4.64+0x1c] ;  /* 0x00001c0804089981 */ /* 0x000ee2000c1e1900 */
[----:B------:R-:W-:-:S03]  /*0350*/  ISETP.GE.AND P5, PT, R15, UR4, PT ;  /* 0x000000040f007c0c */ /* 0x000fc6000bfa6270 */
[----:B------:R-:W4:Y:S04]  /*0360*/  @!P2 LDG.E R9, desc[UR8][R4.64+0x20] ;  /* 0x000020080409a981 */ /* 0x000f28000c1e1900 */
[----:B------:R-:W5:Y:S04]  /*0370*/  @!P3 LDG.E R10, desc[UR8][R4.64+0x24] ;  /* 0x00002408040ab981 */ /* 0x000f68000c1e1900 */
[----:B------:R-:W5:Y:S04]  /*0380*/  @!P4 LDG.E R11, desc[UR8][R4.64+0x28] ;  /* 0x00002808040bc981 */ /* 0x000f68000c1e1900 */
[----:B------:R-:W5:Y:S01]  /*0390*/  @!P5 LDG.E R22, desc[UR8][R4.64+0x2c] ;  /* 0x00002c080416d981 */ /* 0x000f62000c1e1900 */
[----:B------:R-:W-:-:S02]  /*03a0*/  VIADD R16, R7, 0xc ;  /* 0x0000000c07107836 */ /* 0x000fc40000000000 */
[----:B------:R-:W-:Y:S01]  /*03b0*/  IMAD.MOV.U32 R15, RZ, RZ, -0x1 ;  /* 0xffffffffff0f7424 */ /* 0x000fe200078e00ff */
[----:B------:R-:W-:Y:S01]  /*03c0*/  @!P6 LOP3.LUT R15, R17, 0x80000000, RZ, 0x3c, !PT ;  /* 0x80000000110fe812 */ /* 0x000fe200078e3cff */
[C---:B------:R-:W-:Y:S01]  /*03d0*/  VIADD R18, R7.reuse, 0xd ;  /* 0x0000000d07127836 */ /* 0x040fe20000000000 */
[----:B------:R-:W-:Y:S01]  /*03e0*/  ISETP.GE.AND P6, PT, R16, UR4, PT ;  /* 0x0000000410007c0c */ /* 0x000fe2000bfc6270 */
[----:B------:R-:W-:Y:S02]  /*03f0*/  IMAD.MOV.U32 R16, RZ, RZ, -0x1 ;  /* 0xffffffffff107424 */ /* 0x000fe400078e00ff */
[----:B------:R-:W-:Y:S02]  /*0400*/  IMAD.MOV.U32 R17, RZ, RZ, -0x1 ;  /* 0xffffffffff117424 */ /* 0x000fe400078e00ff */
[----:B------:R-:W-:-:S08]  /*0410*/  VIADD R19, R7, 0xe ;  /* 0x0000000e07137836 */ /* 0x000fd00000000000 */
[----:B------:R-:W5:Y:S01]  /*0420*/  @!P6 LDG.E R24, desc[UR8][R4.64+0x30] ;  /* 0x000030080418e981 */ /* 0x000f62000c1e1900 */
[----:B--2---:R-:W-:Y:S01]  /*0430*/  @!P0 LOP3.LUT R16, R6, 0x80000000, RZ, 0x3c, !PT ;  /* 0x8000000006108812 */ /* 0x004fe200078e3cff */
[C---:B------:R-:W-:Y:S01]  /*0440*/  VIADD R6, R7.reuse, 0xf ;  /* 0x0000000f07067836 */ /* 0x040fe20000000000 */
[----:B------:R-:W-:Y:S01]  /*0450*/  ISETP.GE.AND P0, PT, R18, UR4, PT ;  /* 0x0000000412007c0c */ /* 0x000fe2000bf06270 */
[----:B------:R-:W-:Y:S01]  /*0460*/  IMAD.MOV.U32 R18, RZ, RZ, -0x1 ;  /* 0xffffffffff127424 */ /* 0x000fe200078e00ff */
[----:B---3--:R-:W-:Y:S01]  /*0470*/  @!P1 LOP3.LUT R17, R8, 0x80000000, RZ, 0x3c, !PT ;  /* 0x8000000008119812 */ /* 0x008fe200078e3cff */
[----:B------:R-:W-:Y:S01]  /*0480*/  VIADD R8, R7, 0x10 ;  /* 0x0000001007087836 */ /* 0x000fe20000000000 */
[----:B----4-:R-:W-:Y:S02]  /*0490*/  @!P2 LOP3.LUT R18, R9, 0x80000000, RZ, 0x3c, !PT ;  /* 0x800000000912a812 */ /* 0x010fe400078e3cff */
[----:B------:R-:W-:Y:S01]  /*04a0*/  ISETP.GE.AND P2, PT, R6, UR4, PT ;  /* 0x0000000406007c0c */ /* 0x000fe2000bf46270 */
[----:B------:R-:W-:-:S02]  /*04b0*/  VIADD R6, R7, 0x11 ;  /* 0x0000001107067836 */ /* 0x000fc40000000000 */
[----:B------:R-:W-:Y:S01]  /*04c0*/  VIADD R7, R7, 0x12 ;  /* 0x0000001207077836 */ /* 0x000fe20000000000 */
[----:B------:R-:W-:Y:S01]  /*04d0*/  ISETP.GE.AND P1, PT, R19, UR4, PT ;  /* 0x0000000413007c0c */ /* 0x000fe2000bf26270 */
[----:B------:R-:W-:Y:S01]  /*04e0*/  IMAD.MOV.U32 R19, RZ, RZ, -0x1 ;  /* 0xffffffffff137424 */ /* 0x000fe200078e00ff */
[----:B-----5:R-:W-:Y:S02]  /*04f0*/  @!P3 LOP3.LUT R19, R10, 0x80000000, RZ, 0x3c, !PT ;  /* 0x800000000a13b812 */ /* 0x020fe400078e3cff */
[----:B------:R-:W-:Y:S02]  /*0500*/  @!P4 LOP3.LUT R20, R11, 0x80000000, RZ, 0x3c, !PT ;  /* 0x800000000b14c812 */ /* 0x000fe400078e3cff */
[----:B------:R-:W-:Y:S02]  /*0510*/  @!P5 LOP3.LUT R21, R22, 0x80000000, RZ, 0x3c, !PT ;  /* 0x800000001615d812 */ /* 0x000fe400078e3cff */
[----:B------:R-:W-:Y:S02]  /*0520*/  ISETP.GE.AND P3, PT, R8, UR4, PT ;  /* 0x0000000408007c0c */ /* 0x000fe4000bf66270 */
[----:B------:R-:W-:Y:S01]  /*0530*/  ISETP.GE.AND P4, PT, R6, UR4, PT ;  /* 0x0000000406007c0c */ /* 0x000fe2000bf86270 */
[----:B------:R-:W2:Y:S01]  /*0540*/  @!P2 LDG.E R8, desc[UR8][R4.64+0x3c] ;  /* 0x00003c080408a981 */ /* 0x000ea2000c1e1900 */
[----:B------:R-:W-:Y:S01]  /*0550*/  ISETP.GE.AND P5, PT, R7, UR4, PT ;  /* 0x0000000407007c0c */ /* 0x000fe2000bfa6270 */
[----:B------:R-:W0:Y:S02]  /*0560*/  LDCU.64 UR4, c[0x0][0x3a8] ;  /* 0x00007500ff0477ac */ /* 0x000e240008000a00 */
[----:B------:R-:W3:Y:S04]  /*0570*/  @!P0 LDG.E R6, desc[UR8][R4.64+0x34] ;  /* 0x0000340804068981 */ /* 0x000ee8000c1e1900 */
[----:B------:R-:W4:Y:S04]  /*0580*/  @!P1 LDG.E R7, desc[UR8][R4.64+0x38] ;  /* 0x0000380804079981 */ /* 0x000f28000c1e1900 */
[----:B------:R-:W5:Y:S04]  /*0590*/  @!P3 LDG.E R9, desc[UR8][R4.64+0x40] ;  /* 0x000040080409b981 */ /* 0x000f68000c1e1900 */
[----:B------:R-:W5:Y:S04]  /*05a0*/  @!P4 LDG.E R10, desc[UR8][R4.64+0x44] ;  /* 0x00004408040ac981 */ /* 0x000f68000c1e1900 */
[----:B------:R-:W5:Y:S01]  /*05b0*/  @!P5 LDG.E R11, desc[UR8][R4.64+0x48] ;  /* 0x00004808040bd981 */ /* 0x000f62000c1e1900 */
[----:B0-----:R-:W-:-:S02]  /*05c0*/  UIADD3 UR7, UPT, UPT, UR4, 0x6, URZ ;  /* 0x0000000604077890 */ /* 0x001fc4000fffe0ff */
[----:B------:R-:W-:-:S03]  /*05d0*/  UIADD3 UR5, UPT, UPT, -UR4, UR5, URZ ;  /* 0x0000000504057290 */ /* 0x000fc6000fffe1ff */
[----:B------:R-:W-:Y:S02]  /*05e0*/  UMOV UR4, 0x400 ;  /* 0x0000040000047882 */ /* 0x000fe40000000000 */
[----:B------:R-:W-:Y:S01]  /*05f0*/  ULEA UR4, UR6, UR4, 0x18 ;  /* 0x0000000406047291 */ /* 0x000fe2000f8ec0ff */
[----:B------:R-:W-:-:S05]  /*0600*/  SHF.R.U32.HI R105, RZ, 0x5, R0 ;  /* 0x00000005ff697819 */ /* 0x000fca0000011600 */
[----:B------:R-:W-:Y:S01]  /*0610*/  LEA R29, R0, UR4, 0x2 ;  /* 0x00000004001d7c11 */ /* 0x000fe2000f8e10ff */
[----:B------:R-:W-:Y:S01]  /*0620*/  IMAD.MOV.U32 R22, RZ, RZ, -0x1 ;  /* 0xffffffffff167424 */ /* 0x000fe200078e00ff */
[----:B------:R-:W-:-:S03]  /*0630*/  @!P6 LOP3.LUT R22, R24, 0x80000000, RZ, 0x3c, !PT ;  /* 0x800000001816e812 */ /* 0x000fc600078e3cff */
[----:B------:R-:W-:Y:S01]  /*0640*/  IMAD R31, R0, 0x80, R29 ;  /* 0x00000080001f7824 */ /* 0x000fe200078e021d */
[----:B------:R-:W-:Y:S01]  /*0650*/  LEA R32, R105, UR4, 0x2 ;  /* 0x0000000469207c11 */ /* 0x000fe2000f8e10ff */
[----:B------:R-:W-:Y:S02]  /*0660*/  IMAD.MOV.U32 R24, RZ, RZ, -0x1 ;  /* 0xffffffffff187424 */ /* 0x000fe400078e00ff */
[----:B------:R-:W-:Y:S02]  /*0670*/  IMAD.MOV.U32 R26, RZ, RZ, -0x1 ;  /* 0xffffffffff1a7424 */ /* 0x000fe400078e00ff */
[----:B------:R-:W-:Y:S02]  /*0680*/  IMAD.MOV.U32 R27, RZ, RZ, -0x1 ;  /* 0xffffffffff1b7424 */ /* 0x000fe400078e00ff */
[----:B------:R-:W-:Y:S02]  /*0690*/  IMAD.MOV.U32 R28, RZ, RZ, -0x1 ;  /* 0xffffffffff1c7424 */ /* 0x000fe400078e00ff */
[----:B------:R-:W-:-:S02]  /*06a0*/  IMAD.MOV.U32 R30, RZ, RZ, -0x1 ;  /* 0xffffffffff1e7424 */ /* 0x000fc400078e00ff */
[----:B------:R-:W-:Y:S01]  /*06b0*/  IMAD R33, R0, -0x38, R31 ;  /* 0xffffffc800217824 */ /* 0x000fe200078e021f */
[----:B------:R-:W-:Y:S01]  /*06c0*/  BAR.SYNC.DEFER_BLOCKING 0x0 ;  /* 0x0000000000007b1d */ /* 0x000fe20000010000 */
[----:B--2---:R-:W-:Y:S02]  /*06d0*/  @!P2 LOP3.LUT R26, R8, 0x80000000, RZ, 0x3c, !PT ;  /* 0x80000000081aa812 */ /* 0x004fe400078e3cff */
[----:B---3--:R-:W-:Y:S02]  /*06e0*/  @!P0 LOP3.LUT R24, R6, 0x80000000, RZ, 0x3c, !PT ;  /* 0x8000000006188812 */ /* 0x008fe400078e3cff */
[----:B----4-:R-:W-:Y:S02]  /*06f0*/  @!P1 LOP3.LUT R25, R7, 0x80000000, RZ, 0x3c, !PT ;  /* 0x8000000007199812 */ /* 0x010fe400078e3cff */
[----:B-----5:R-:W-:Y:S02]  /*0700*/  @!P3 LOP3.LUT R27, R9, 0x80000000, RZ, 0x3c, !PT ;  /* 0x80000000091bb812 */ /* 0x020fe400078e3cff */
[----:B------:R-:W-:-:S02]  /*0710*/  @!P4 LOP3.LUT R28, R10, 0x80000000, RZ, 0x3c, !PT ;  /* 0x800000000a1cc812 */ /* 0x000fc400078e3cff */
[----:B------:R-:W-:-:S07]  /*0720*/  @!P5 LOP3.LUT R30, R11, 0x80000000, RZ, 0x3c, !PT ;  /* 0x800000000b1ed812 */ /* 0x000fce00078e3cff */
.L_x_220:
[----:B------:R-:W-:Y:S01]  /*0730*/  UISETP.LT.AND UP0, UPT, UR5, 0x6, UPT ;  /* 0x000000060500788c */ /* 0x000fe2000bf01270 */
[----:B------:R-:W-:Y:S01]  /*0740*/  STS [R29], RZ ;  /* 0x000000ff1d007388 */ /* 0x000fe20000000800 */
[----:B------:R-:W-:Y:S01]  /*0750*/  UIADD3 UR6, UPT, UPT, UR7, -0x6, URZ ;  /* 0xfffffffa07067890 */ /* 0x000fe2000fffe0ff */
[----:B------:R-:W-:Y:S01]  /*0760*/  ISETP.NE.AND P1, PT, R23, 0x1f, PT ;  /* 0x0000001f1700780c */ /* 0x000fe20003f25270 */
[----:B------:R-:W-:Y:S01]  /*0770*/  USEL UR4, UR5, 0x6, UP0 ;  /* 0x0000000605047887 */ /* 0x000fe20008000000 */
[----:B------:R-:W-:Y:S01]  /*0780*/  STS [R29+0x400], RZ ;  /* 0x000400ff1d007388 */ /* 0x000fe20000000800 */
[C---:B------:R-:W-:Y:S01]  /*0790*/  ISETP.NE.AND P2, PT, R105.reuse, 0x6, PT ;  /* 0x000000066900780c */ /* 0x040fe20003f45270 */
[----:B------:R-:W-:Y:S01]  /*07a0*/  UISETP.GE.AND UP0, UPT, UR7, UR10, UPT ;  /* 0x0000000a0700728c */ /* 0x000fe2000bf06270 */
[----:B0-2---:R-:W-:Y:S01]  /*07b0*/  SHF.R.U32.HI R4, RZ, UR6, R2 ;  /* 0x00000006ff047c19 */ /* 0x005fe20008011602 */
[----:B------:R-:W-:Y:S01]  /*07c0*/  UBMSK UR4, URZ, UR4 ;  /* 0x00000004ff04729b */ /* 0x000fe20008000000 */
[----:B------:R-:W-:Y:S01]  /*07d0*/  STS [R29+0x800], RZ ;  /* 0x000800ff1d007388 */ /* 0x000fe20000000800 */
[----:B------:R-:W-:-:S03]  /*07e0*/  ISETP.NE.AND P3, PT, R105, 0x7, PT ;  /* 0x000000076900780c */ /* 0x000fc60003f65270 */
[----:B------:R-:W-:Y:S01]  /*07f0*/  STS [R29+0xc00], RZ ;  /* 0x000c00ff1d007388 */ /* 0x000fe20000000800 */
[----:B------:R-:W-:-:S03]  /*0800*/  LOP3.LUT R4, R4, UR4, RZ, 0xc0, !PT ;  /* 0x0000000404047c12 */ /* 0x000fc6000f8ec0ff */
[----:B------:R-:W-:Y:S02]  /*0810*/  STS [R29+0x1000], RZ ;  /* 0x001000ff1d007388 */ /* 0x000fe40000000800 */
[----:B------:R-:W-:Y:S01]  /*0820*/  IMAD.SHL.U32 R5, R4, 0x400, RZ ;  /* 0x0000040004057824 */ /* 0x000fe200078e00ff */
[----:B------:R-:W-:Y:S01]  /*0830*/  SHF.R.U32.HI R4, RZ, 0x4, R4 ;  /* 0x00000004ff047819 */ /* 0x000fe20000011604 */
[----:B------:R-:W-:Y:S03]  /*0840*/  STS [R29+0x1400], RZ ;  /* 0x001400ff1d007388 */ /* 0x000fe60000000800 */
[----:B------:R-:W-:Y:S01]  /*0850*/  LOP3.LUT R36, R5, 0x7c00, RZ, 0xc0, !PT ;  /* 0x00007c0005247812 */ /* 0x000fe200078ec0ff */
[----:B------:R-:W-:Y:S01]  /*0860*/  STS [R29+0x1800], RZ ;  /* 0x001800ff1d007388 */ /* 0x000fe20000000800 */
[----:B------:R-:W-:-:S03]  /*0870*/  LOP3.LUT R4, R4, 0xffffffe, RZ, 0xc0, !PT ;  /* 0x0ffffffe04047812 */ /* 0x000fc600078ec0ff */
[----:B------:R-:W-:Y:S01]  /*0880*/  STS [R29+0x1c00], RZ ;  /* 0x001c00ff1d007388 */ /* 0x000fe20000000800 */
[----:B------:R-:W-:Y:S02]  /*0890*/  IADD3 R36, PT, PT, R4, R29, R36 ;  /* 0x0000001d04247210 */ /* 0x000fe40007ffe024 */
[----:B------:R-:W-:Y:S01]  /*08a0*/  SHF.R.U32.HI R4, RZ, UR6, R3 ;  /* 0x00000006ff047c19 */ /* 0x000fe20008011603 */
[----:B------:R-:W-:Y:S03]  /*08b0*/  STS [R29+0x2000], RZ ;  /* 0x002000ff1d007388 */ /* 0x000fe60000000800 */
[----:B------:R-:W-:Y:S01]  /*08c0*/  LOP3.LUT R4, R4, UR4, RZ, 0xc0, !PT ;  /* 0x0000000404047c12 */ /* 0x000fe2000f8ec0ff */
[----:B------:R-:W-:Y:S03]  /*08d0*/  STS [R29+0x2400], RZ ;  /* 0x002400ff1d007388 */ /* 0x000fe60000000800 */
[----:B------:R-:W-:Y:S01]  /*08e0*/  SHF.R.U32.HI R6, RZ, 0x4, R4 ;  /* 0x00000004ff067819 */ /* 0x000fe20000011604 */
[----:B------:R-:W-:Y:S01]  /*08f0*/  STS [R29+0x2800], RZ ;  /* 0x002800ff1d007388 */ /* 0x000fe20000000800 */
[----:B------:R-:W-:-:S02]  /*0900*/  IMAD.SHL.U32 R5, R4, 0x400, RZ ;  /* 0x0000040004057824 */ /* 0x000fc400078e00ff */
[----:B------:R-:W-:Y:S01]  /*0910*/  LOP3.LUT R6, R6, 0xffffffe, RZ, 0xc0, !PT ;  /* 0x0ffffffe06067812 */ /* 0x000fe200078ec0ff */
[----:B------:R-:W-:Y:S02]  /*0920*/  STS [R29+0x2c00], RZ ;  /* 0x002c00ff1d007388 */ /* 0x000fe40000000800 */
[----:B------:R-:W-:Y:S02]  /*0930*/  LOP3.LUT R4, R5, 0x7c00, RZ, 0xc0, !PT ;  /* 0x00007c0005047812 */ /* 0x000fe400078ec0ff */
[----:B------:R-:W-:Y:S02]  /*0940*/  STS [R29+0x3000], RZ ;  /* 0x003000ff1d007388 */ /* 0x000fe40000000800 */
[----:B------:R-:W-:Y:S02]  /*0950*/  IADD3 R37, PT, PT, R6, R29, R4 ;  /* 0x0000001d06257210 */ /* 0x000fe40007ffe004 */
[----:B------:R-:W-:Y:S01]  /*0960*/  STS [R29+0x3400], RZ ;  /* 0x003400ff1d007388 */ /* 0x000fe20000000800 */
[----:B------:R-:W-:-:S03]  /*0970*/  SHF.R.U32.HI R4, RZ, UR6, R12 ;  /* 0x00000006ff047c19 */ /* 0x000fc6000801160c */
        /* <DEDUP_REMOVED lines=10> */
[----:B------:R-:W-:-:S03]  /*0a20*/  IADD3 R39, PT, PT, R39, R29, R6 ;  /* 0x0000001d27277210 */ /* 0x000fc60007ffe006 */
[----:B------:R-:W-:Y:S04]  /*0a30*/  STS [R29+0x4c00], RZ ;  /* 0x004c00ff1d007388 */ /* 0x000fe80000000800 */
        /* <DEDUP_REMOVED lines=13> */
[----:B------:R-:W0:Y:S02]  /*0b10*/  LDS.U16 R34, [R36] ;  /* 0x0000000024227984 */ /* 0x000e240000000400 */
[----:B0-----:R-:W-:-:S05]  /*0b20*/  VIADD R5, R34, 0x1 ;  /* 0x0000000122057836 */ /* 0x001fca0000000000 */
[----:B------:R0:W-:Y:S04]  /*0b30*/  STS.U16 [R36], R5 ;  /* 0x0000000524007388 */ /* 0x0001e80000000400 */
[----:B------:R-:W1:Y:S01]  /*0b40*/  LDS.U16 R38, [R37] ;  /* 0x0000000025267984 */ /* 0x000e620000000400 */
[----:B0-----:R-:W-:-:S04]  /*0b50*/  SHF.R.U32.HI R5, RZ, UR6, R13 ;  /* 0x00000006ff057c19 */ /* 0x001fc8000801160d */
[----:B------:R-:W-:-:S05]  /*0b60*/  LOP3.LUT R5, R5, UR4, RZ, 0xc0, !PT ;  /* 0x0000000405057c12 */ /* 0x000fca000f8ec0ff */
[----:B------:R-:W-:Y:S01]  /*0b70*/  IMAD.SHL.U32 R6, R5, 0x400, RZ ;  /* 0x0000040005067824 */ /* 0x000fe200078e00ff */
[----:B------:R-:W-:-:S04]  /*0b80*/  SHF.R.U32.HI R5, RZ, 0x4, R5 ;  /* 0x00000004ff057819 */ /* 0x000fc80000011605 */
[----:B------:R-:W-:Y:S02]  /*0b90*/  LOP3.LUT R8, R6, 0x7c00, RZ, 0xc0, !PT ;  /* 0x00007c0006087812 */ /* 0x000fe400078ec0ff */
[----:B------:R-:W-:-:S04]  /*0ba0*/  LOP3.LUT R5, R5, 0xffffffe, RZ, 0xc0, !PT ;  /* 0x0ffffffe05057812 */ /* 0x000fc800078ec0ff */
[----:B------:R-:W-:Y:S01]  /*0bb0*/  IADD3 R41, PT, PT, R5, R29, R8 ;  /* 0x0000001d05297210 */ /* 0x000fe20007ffe008 */
[----:B-1----:R-:W-:-:S05]  /*0bc0*/  VIADD R4, R38, 0x1 ;  /* 0x0000000126047836 */ /* 0x002fca0000000000 */
[----:B------:R0:W-:Y:S04]  /*0bd0*/  STS.U16 [R37], R4 ;  /* 0x0000000425007388 */ /* 0x0001e80000000400 */
[----:B------:R-:W1:Y:S01]  /*0be0*/  LDS.U16 R40, [R39] ;  /* 0x0000000027287984 */ /* 0x000e620000000400 */
[----:B0-----:R-:W-:-:S04]  /*0bf0*/  SHF.R.U32.HI R4, RZ, UR6, R14 ;  /* 0x00000006ff047c19 */ /* 0x001fc8000801160e */
[----:B------:R-:W-:-:S05]  /*0c00*/  LOP3.LUT R4, R4, UR4, RZ, 0xc0, !PT ;  /* 0x0000000404047c12 */ /* 0x000fca000f8ec0ff */
[----:B------:R-:W-:Y:S01]  /*0c10*/  IMAD.SHL.U32 R5, R4, 0x400, RZ ;  /* 0x0000040004057824 */ /* 0x000fe200078e00ff */
[----:B------:R-:W-:-:S04]  /*0c20*/  SHF.R.U32.HI R4, RZ, 0x4, R4 ;  /* 0x00000004ff047819 */ /* 0x000fc80000011604 */
[----:B------:R-:W-:Y:S02]  /*0c30*/  LOP3.LUT R8, R5, 0x7c00, RZ, 0xc0, !PT ;  /* 0x00007c0005087812 */ /* 0x000fe400078ec0ff */
[----:B------:R-:W-:Y:S02]  /*0c40*/  LOP3.LUT R43, R4, 0xffffffe, RZ, 0xc0, !PT ;  /* 0x0ffffffe042b7812 */ /* 0x000fe400078ec0ff */
[----:B------:R-:W-:Y:S02]  /*0c50*/  SHF.R.U32.HI R5, RZ, UR6, R15 ;  /* 0x00000006ff057c19 */ /* 0x000fe4000801160f */
[----:B------:R-:W-:Y:S02]  /*0c60*/  IADD3 R43, PT, PT, R43, R29, R8 ;  /* 0x0000001d2b2b7210 */ /* 0x000fe40007ffe008 */
[----:B------:R-:W-:Y:S01]  /*0c70*/  LOP3.LUT R5, R5, UR4, RZ, 0xc0, !PT ;  /* 0x0000000405057c12 */ /* 0x000fe2000f8ec0ff */
[----:B-1----:R-:W-:-:S05]  /*0c80*/  VIADD R6, R40, 0x1 ;  /* 0x0000000128067836 */ /* 0x002fca0000000000 */
[----:B------:R0:W-:Y:S04]  /*0c90*/  STS.U16 [R39], R6 ;  /* 0x0000000627007388 */ /* 0x0001e80000000400 */
[----:B------:R-:W1:Y:S01]  /*0ca0*/  LDS.U16 R42, [R41] ;  /* 0x00000000292a7984 */ /* 0x000e620000000400 */
[----:B0-----:R-:W-:Y:S01]  /*0cb0*/  IMAD.SHL.U32 R6, R5, 0x400, RZ ;  /* 0x0000040005067824 */ /* 0x001fe200078e00ff */
        /* <DEDUP_REMOVED lines=127> */
[----:B0-----:R-:W-:Y:S01]  /*14b0*/  SHF.R.U32.HI R4, RZ, UR6, R30 ;  /* 0x00000006ff047c19 */ /* 0x001fe2000801161e */
[----:B------:R-:W0:Y:S03]  /*14c0*/  S2UR UR6, SR_CgaCtaId ;  /* 0x00000000000679c3 */ /* 0x000e260000008800 */
[----:B------:R-:W-:Y:S01]  /*14d0*/  LOP3.LUT R4, R4, UR4, RZ, 0xc0, !PT ;  /* 0x0000000404047c12 */ /* 0x000fe2000f8ec0ff */
[----:B------:R-:W-:-:S04]  /*14e0*/  UMOV UR4, 0x400 ;  /* 0x0000040000047882 */ /* 0x000fc80000000000 */
[----:B------:R-:W-:Y:S01]  /*14f0*/  IMAD.SHL.U32 R5, R4, 0x400, RZ ;  /* 0x0000040004057824 */ /* 0x000fe200078e00ff */
[----:B------:R-:W-:-:S04]  /*1500*/  SHF.R.U32.HI R4, RZ, 0x4, R4 ;  /* 0x00000004ff047819 */ /* 0x000fc80000011604 */
[----:B------:R-:W-:Y:S02]  /*1510*/  LOP3.LUT R8, R5, 0x7c00, RZ, 0xc0, !PT ;  /* 0x00007c0005087812 */ /* 0x000fe400078ec0ff */
[----:B------:R-:W-:-:S04]  /*1520*/  LOP3.LUT R71, R4, 0xffffffe, RZ, 0xc0, !PT ;  /* 0x0ffffffe04477812 */ /* 0x000fc800078ec0ff */
[----:B------:R-:W-:Y:S01]  /*1530*/  IADD3 R71, PT, PT, R71, R29, R8 ;  /* 0x0000001d47477210 */ /* 0x000fe20007ffe008 */
[----:B0-----:R-:W-:Y:S01]  /*1540*/  ULEA UR4, UR6, UR4, 0x18 ;  /* 0x0000000406047291 */ /* 0x001fe2000f8ec0ff */
[----:B-1----:R-:W-:-:S05]  /*1550*/  VIADD R6, R68, 0x1 ;  /* 0x0000000144067836 */ /* 0x002fca0000000000 */
[----:B------:R-:W-:Y:S04]  /*1560*/  STS.U16 [R67], R6 ;  /* 0x0000000643007388 */ /* 0x000fe80000000400 */
[----:B------:R-:W0:Y:S02]  /*1570*/  LDS.U16 R70, [R69] ;  /* 0x0000000045467984 */ /* 0x000e240000000400 */
[----:B0-----:R-:W-:-:S05]  /*1580*/  VIADD R4, R70, 0x1 ;  /* 0x0000000146047836 */ /* 0x001fca0000000000 */
[----:B------:R-:W-:Y:S04]  /*1590*/  STS.U16 [R69], R4 ;  /* 0x0000000445007388 */ /* 0x000fe80000000400 */
[----:B------:R-:W0:Y:S02]  /*15a0*/  LDS.U16 R72, [R71] ;  /* 0x0000000047487984 */ /* 0x000e240000000400 */
[----:B0-----:R-:W-:-:S05]  /*15b0*/  VIADD R6, R72, 0x1 ;  /* 0x0000000148067836 */ /* 0x001fca0000000000 */
[----:B------:R-:W-:Y:S01]  /*15c0*/  STS.U16 [R71], R6 ;  /* 0x0000000647007388 */ /* 0x000fe20000000400 */
[----:B------:R-:W-:Y:S06]  /*15d0*/  BAR.SYNC.DEFER_BLOCKING 0x0 ;  /* 0x0000000000007b1d */ /* 0x000fec0000010000 */
[----:B------:R-:W-:Y:S04]  /*15e0*/  LDS R73, [R31] ;  /* 0x000000001f497984 */ /* 0x000fe80000000800 */
[----:B------:R-:W0:Y:S04]  /*15f0*/  LDS R74, [R31+0x4] ;  /* 0x000004001f4a7984 */ /* 0x000e280000000800 */
        /* <DEDUP_REMOVED lines=13> */
[----:B------:R-:W1:Y:S01]  /*16d0*/  LDS R86, [R31+0x34] ;  /* 0x000034001f567984 */ /* 0x000e620000000800 */
[----:B--2---:R-:W-:-:S03]  /*16e0*/  IMAD.IADD R76, R76, 0x1, R75 ;  /* 0x000000014c4c7824 */ /* 0x004fc600078e024b */
[----:B------:R-:W2:Y:S01]  /*16f0*/  LDS R87, [R31+0x38] ;  /* 0x000038001f577984 */ /* 0x000ea20000000800 */
[----:B---3--:R-:W-:-:S03]  /*1700*/  IMAD.IADD R77, R77, 0x1, R76 ;  /* 0x000000014d4d7824 */ /* 0x008fc600078e024c */
[----:B------:R-:W3:Y:S01]  /*1710*/  LDS R88, [R31+0x3c] ;  /* 0x00003c001f587984 */ /* 0x000ee20000000800 */
[----:B----4-:R-:W-:-:S03]  /*1720*/  IMAD.IADD R78, R78, 0x1, R77 ;  /* 0x000000014e4e7824 */ /* 0x010fc600078e024d */
[----:B------:R-:W4:Y:S01]  /*1730*/  LDS R89, [R31+0x40] ;  /* 0x000040001f597984 */ /* 0x000f220000000800 */
[----:B-----5:R-:W-:-:S03]  /*1740*/  IMAD.IADD R79, R79, 0x1, R78 ;  /* 0x000000014f4f7824 */ /* 0x020fc600078e024e */
[----:B------:R-:W5:Y:S01]  /*1750*/  LDS R90, [R31+0x44] ;  /* 0x000044001f5a7984 */ /* 0x000f620000000800 */
[----:B------:R-:W-:-:S03]  /*1760*/  IMAD.IADD R80, R80, 0x1, R79 ;  /* 0x0000000150507824 */ /* 0x000fc600078e024f */
        /* <DEDUP_REMOVED lines=29> */
[----:B------:R-:W-:-:S04]  /*1940*/  IMAD.IADD R95, R95, 0x1, R94 ;  /* 0x000000015f5f7824 */ /* 0x000fc800078e025e */
[----:B0-----:R-:W-:-:S04]  /*1950*/  IMAD.IADD R96, R96, 0x1, R95 ;  /* 0x0000000160607824 */ /* 0x001fc800078e025f */
[----:B-1----:R-:W-:-:S04]  /*1960*/  IMAD.IADD R97, R97, 0x1, R96 ;  /* 0x0000000161617824 */ /* 0x002fc800078e0260 */
[----:B--2---:R-:W-:-:S04]  /*1970*/  IMAD.IADD R98, R98, 0x1, R97 ;  /* 0x0000000162627824 */ /* 0x004fc800078e0261 */
[----:B---3--:R-:W-:-:S04]  /*1980*/  IMAD.IADD R99, R99, 0x1, R98 ;  /* 0x0000000163637824 */ /* 0x008fc800078e0262 */
[----:B----4-:R-:W-:-:S04]  /*1990*/  IMAD.IADD R100, R100, 0x1, R99 ;  /* 0x0000000164647824 */ /* 0x010fc800078e0263 */
[----:B-----5:R-:W-:-:S04]  /*19a0*/  IMAD.IADD R101, R101, 0x1, R100 ;  /* 0x0000000165657824 */ /* 0x020fc800078e0264 */
[----:B------:R-:W-:-:S04]  /*19b0*/  IMAD.IADD R102, R102, 0x1, R101 ;  /* 0x0000000166667824 */ /* 0x000fc800078e0265 */
[----:B------:R-:W-:-:S04]  /*19c0*/  IMAD.IADD R103, R103, 0x1, R102 ;  /* 0x0000000167677824 */ /* 0x000fc800078e0266 */
[----:B------:R-:W-:-:S04]  /*19d0*/  IMAD.IADD R104, R104, 0x1, R103 ;  /* 0x0000000168687824 */ /* 0x000fc800078e0267 */
[----:B------:R-:W-:-:S05]  /*19e0*/  IMAD.IADD R106, R5, 0x1, R104 ;  /* 0x00000001056a7824 */ /* 0x000fca00078e0268 */
        /* <DEDUP_REMOVED lines=8> */
[----:B------:R-:W0:Y:S02]  /*1a70*/  SHFL.UP P0, R107, R108, 0x10, RZ ;  /* 0x060000006c6b7989 */ /* 0x000e2400000000ff */
[----:B0-----:R-:W-:Y:S01]  /*1a80*/  @P0 IMAD.IADD R107, R108, 0x1, R107 ;  /* 0x000000016c6b0824 */ /* 0x001fe200078e026b */
[----:B------:R-:W-:-:S03]  /*1a90*/  ISETP.NE.AND P0, PT, R105, 0x1, PT ;  /* 0x000000016900780c */ /* 0x000fc60003f05270 */
[----:B------:R-:W-:Y:S01]  /*1aa0*/  IMAD.IADD R106, R107, 0x1, -R106 ;  /* 0x000000016b6a7824 */ /* 0x000fe200078e0a6a */
[----:B------:R-:W-:Y:S01]  /*1ab0*/  @!P1 STS [R32+0x8400], R107 ;  /* 0x0084006b20009388 */ /* 0x000fe20000000800 */
[----:B------:R-:W-:Y:S01]  /*1ac0*/  BAR.SYNC.DEFER_BLOCKING 0x0 ;  /* 0x0000000000007b1d */ /* 0x000fe20000010000 */
[----:B------:R-:W-:-:S05]  /*1ad0*/  ISETP.NE.AND P1, PT, R105, 0x4, PT ;  /* 0x000000046900780c */ /* 0x000fca0003f25270 */
[----:B------:R-:W0:Y:S04]  /*1ae0*/  LDS.128 R4, [UR4+0x8400] ;  /* 0x00840004ff047984 */ /* 0x000e280008000c00 */
[----:B------:R-:W1:Y:S01]  /*1af0*/  LDS.128 R8, [UR4+0x8410] ;  /* 0x00841004ff087984 */ /* 0x000e620008000c00 */
[C---:B0-----:R-:W-:Y:S01]  /*1b00*/  SEL R35, R4.reuse, R35, !P0 ;  /* 0x0000002304237207 */ /* 0x041fe20004000000 */
[----:B------:R-:W-:Y:S01]  /*1b10*/  IMAD.IADD R5, R4, 0x1, R5 ;  /* 0x0000000104057824 */ /* 0x000fe200078e0205 */
[----:B------:R-:W-:-:S03]  /*1b20*/  ISETP.NE.AND P0, PT, R105, 0x2, PT ;  /* 0x000000026900780c */ /* 0x000fc60003f05270 */
[----:B------:R-:W-:Y:S01]  /*1b30*/  IMAD.IADD R6, R6, 0x1, R5 ;  /* 0x0000000106067824 */ /* 0x000fe200078e0205 */
[----:B------:R-:W-:Y:S02]  /*1b40*/  SEL R35, R5, R35, !P0 ;  /* 0x0000002305237207 */ /* 0x000fe40004000000 */
[----:B------:R-:W-:Y:S01]  /*1b50*/  ISETP.NE.AND P0, PT, R105, 0x3, PT ;  /* 0x000000036900780c */ /* 0x000fe20003f05270 */
[----:B------:R-:W-:-:S03]  /*1b60*/  IMAD.IADD R7, R7, 0x1, R6 ;  /* 0x0000000107077824 */ /* 0x000fc600078e0206 */
[----:B------:R-:W-:Y:S01]  /*1b70*/  SEL R35, R6, R35, !P0 ;  /* 0x0000002306237207 */ /* 0x000fe20004000000 */
[----:B-1----:R-:W-:Y:S01]  /*1b80*/  IMAD.IADD R8, R7, 0x1, R8 ;  /* 0x0000000107087824 */ /* 0x002fe200078e0208 */
[----:B------:R-:W-:Y:S02]  /*1b90*/  ISETP.NE.AND P0, PT, R105, 0x5, PT ;  /* 0x000000056900780c */ /* 0x000fe40003f05270 */
[----:B------:R-:W-:Y:S01]  /*1ba0*/  SEL R35, R7, R35, !P1 ;  /* 0x0000002307237207 */ /* 0x000fe20004800000 */
[----:B------:R-:W-:Y:S01]  /*1bb0*/  IMAD.IADD R9, R9, 0x1, R8 ;  /* 0x0000000109097824 */ /* 0x000fe200078e0208 */
[----:B------:R-:W-:Y:S02]  /*1bc0*/  ISETP.NE.AND P1, PT, R23, RZ, PT ;  /* 0x000000ff1700720c */ /* 0x000fe40003f25270 */
[----:B------:R-:W-:Y:S01]  /*1bd0*/  SEL R35, R8, R35, !P0 ;  /* 0x0000002308237207 */ /* 0x000fe20004000000 */
[----:B------:R-:W-:Y:S01]  /*1be0*/  IMAD.IADD R10, R10, 0x1, R9 ;  /* 0x000000010a0a7824 */ /* 0x000fe200078e0209 */
[----:B------:R-:W-:-:S02]  /*1bf0*/  ISETP.GT.U32.AND P0, PT, R0, 0x1f, PT ;  /* 0x0000001f0000780c */ /* 0x000fc40003f04070 */
[----:B------:R-:W-:Y:S01]  /*1c00*/  SEL R35, R9, R35, !P2 ;  /* 0x0000002309237207 */ /* 0x000fe20005000000 */
[----:B------:R-:W-:Y:S01]  /*1c10*/  IMAD.IADD R11, R11, 0x1, R10 ;  /* 0x000000010b0b7824 */ /* 0x000fe200078e020a */
[----:B------:R-:W-:Y:S02]  /*1c20*/  ISETP.GT.U32.OR P2, PT, R0, 0x1f, P1 ;  /* 0x0000001f0000780c */ /* 0x000fe40000f44470 */
[----:B------:R-:W-:Y:S02]  /*1c30*/  SEL R4, R106, RZ, P1 ;  /* 0x000000ff6a047207 */ /* 0x000fe40000800000 */
[----:B------:R-:W-:-:S05]  /*1c40*/  SEL R35, R10, R35, !P3 ;  /* 0x000000230a237207 */ /* 0x000fca0005800000 */
[----:B------:R-:W-:Y:S01]  /*1c50*/  @P0 IMAD.IADD R106, R35, 0x1, R4 ;  /* 0x00000001236a0824 */ /* 0x000fe200078e0204 */
[----:B------:R-:W-:-:S03]  /*1c60*/  ISETP.NE.AND P0, PT, R0, RZ, PT ;  /* 0x000000ff0000720c */ /* 0x000fc60003f05270 */
[----:B------:R-:W-:-:S05]  /*1c70*/  @!P2 IMAD.U32 R106, R11, 0x10000, RZ ;  /* 0x000100000b6aa824 */ /* 0x000fca00078e00ff */
[----:B------:R-:W-:Y:S01]  /*1c80*/  @!P2 STS [UR4+0x8428], R106 ;  /* 0x0084286aff00a988 */ /* 0x000fe20008000804 */
[----:B------:R-:W-:Y:S06]  /*1c90*/  BAR.SYNC.DEFER_BLOCKING 0x0 ;  /* 0x0000000000007b1d */ /* 0x000fec0000010000 */
[----:B------:R-:W0:Y:S02]  /*1ca0*/  LDS R4, [UR4+0x8428] ;  /* 0x00842804ff047984 */ /* 0x000e240008000800 */
[----:B0-----:R-:W-:-:S05]  /*1cb0*/  SEL R5, R4, RZ, P0 ;  /* 0x000000ff04057207 */ /* 0x001fca0000000000 */
[----:B------:R-:W-:-:S04]  /*1cc0*/  IMAD.IADD R4, R5, 0x1, R106 ;  /* 0x0000000105047824 */ /* 0x000fc800078e026a */
[--C-:B------:R-:W-:Y:S01]  /*1cd0*/  IMAD.IADD R6, R73, 0x1, R4.reuse ;  /* 0x0000000149067824 */ /* 0x100fe200078e0204 */
[----:B------:R-:W-:Y:S01]  /*1ce0*/  STS [R31], R4 ;  /* 0x000000041f007388 */ /* 0x000fe20000000800 */
[--C-:B------:R-:W-:Y:S02]  /*1cf0*/  IMAD.IADD R74, R74, 0x1, R4.reuse ;  /* 0x000000014a4a7824 */ /* 0x100fe400078e0204 */
[--C-:B------:R-:W-:Y:S01]  /*1d00*/  IMAD.IADD R8, R75, 0x1, R4.reuse ;  /* 0x000000014b087824 */ /* 0x100fe200078e0204 */
[----:B------:R-:W-:Y:S01]  /*1d10*/  STS [R31+0x4], R6 ;  /* 0x000004061f007388 */ /* 0x000fe20000000800 */
[--C-:B------:R-:W-:Y:S02]  /*1d20*/  IMAD.IADD R76, R76, 0x1, R4.reuse ;  /* 0x000000014c4c7824 */ /* 0x100fe400078e0204 */
[--C-:B------:R-:W-:Y:S01]  /*1d30*/  IMAD.IADD R10, R77, 0x1, R4.reuse ;  /* 0x000000014d0a7824 */ /* 0x100fe200078e0204 */
[----:B------:R-:W-:Y:S01]  /*1d40*/  STS [R31+0x8], R74 ;  /* 0x0000084a1f007388 */ /* 0x000fe20000000800 */
[----:B------:R-:W-:-:S02]  /*1d50*/  IMAD.IADD R78, R78, 0x1, R4 ;  /* 0x000000014e4e7824 */ /* 0x000fc400078e0204 */
[--C-:B------:R-:W-:Y:S01]  /*1d60*/  IMAD.IADD R106, R79, 0x1, R4.reuse ;  /* 0x000000014f6a7824 */ /* 0x100fe200078e0204 */
[----:B------:R-:W-:Y:S01]  /*1d70*/  STS [R31+0xc], R8 ;  /* 0x00000c081f007388 */ /* 0x000fe20000000800 */
        /* <DEDUP_REMOVED lines=36> */
[----:B------:R-:W-:-:S03]  /*1fc0*/  IMAD.IADD R104, R104, 0x1, R4 ;  /* 0x0000000168687824 */ /* 0x000fc600078e0204 */
[----:B------:R-:W-:Y:S04]  /*1fd0*/  STS [R31+0x40], R88 ;  /* 0x000040581f007388 */ /* 0x000fe80000000800 */
        /* <DEDUP_REMOVED lines=15> */
[----:B------:R-:W-:Y:S01]  /*20d0*/  STS [R31+0x80], R104 ;  /* 0x000080681f007388 */ /* 0x000fe20000000800 */
[----:B------:R-:W-:Y:S06]  /*20e0*/  BAR.SYNC.DEFER_BLOCKING 0x0 ;  /* 0x0000000000007b1d */ /* 0x000fec0000010000 */
[----:B------:R-:W0:Y:S04]  /*20f0*/  LDS.U16 R5, [R36] ;  /* 0x0000000024057984 */ /* 0x000e280000000400 */
[----:B------:R-:W1:Y:S04]  /*2100*/  LDS.U16 R37, [R37] ;  /* 0x0000000025257984 */ /* 0x000e680000000400 */
[----:B------:R-:W2:Y:S04]  /*2110*/  LDS.U16 R39, [R39] ;  /* 0x0000000027277984 */ /* 0x000ea80000000400 */
[----:B------:R-:W3:Y:S04]  /*2120*/  LDS.U16 R41, [R41] ;  /* 0x0000000029297984 */ /* 0x000ee80000000400 */
[----:B------:R-:W4:Y:S04]  /*2130*/  LDS.U16 R43, [R43] ;  /* 0x000000002b2b7984 */ /* 0x000f280000000400 */
[----:B------:R-:W5:Y:S04]  /*2140*/  LDS.U16 R45, [R45] ;  /* 0x000000002d2d7984 */ /* 0x000f680000000400 */
[----:B------:R-:W5:Y:S04]  /*2150*/  LDS.U16 R47, [R47] ;  /* 0x000000002f2f7984 */ /* 0x000f680000000400 */
[----:B------:R-:W5:Y:S04]  /*2160*/  LDS.U16 R49, [R49] ;  /* 0x0000000031317984 */ /* 0x000f680000000400 */
[----:B------:R-:W5:Y:S04]  /*2170*/  LDS.U16 R51, [R51] ;  /* 0x0000000033337984 */ /* 0x000f680000000400 */
[----:B------:R-:W5:Y:S04]  /*2180*/  LDS.U16 R53, [R53] ;  /* 0x0000000035357984 */ /* 0x000f680000000400 */
[----:B------:R-:W5:Y:S01]  /*2190*/  LDS.U16 R55, [R55] ;  /* 0x0000000037377984 */ /* 0x000f620000000400 */
[----:B0-----:R-:W-:-:S03]  /*21a0*/  IMAD.IADD R5, R34, 0x1, R5 ;  /* 0x0000000122057824 */ /* 0x001fc600078e0205 */
[----:B------:R-:W0:Y:S01]  /*21b0*/  LDS.U16 R57, [R57] ;  /* 0x0000000039397984 */ /* 0x000e220000000400 */
[----:B-1----:R-:W-:-:S03]  /*21c0*/  IMAD.IADD R37, R38, 0x1, R37 ;  /* 0x0000000126257824 */ /* 0x002fc600078e0225 */
[----:B------:R-:W1:Y:S01]  /*21d0*/  LDS.U16 R59, [R59] ;  /* 0x000000003b3b7984 */ /* 0x000e620000000400 */
[----:B--2---:R-:W-:-:S03]  /*21e0*/  IMAD.IADD R39, R40, 0x1, R39 ;  /* 0x0000000128277824 */ /* 0x004fc600078e0227 */
[----:B------:R-:W2:Y:S01]  /*21f0*/  LDS.U16 R61, [R61] ;  /* 0x000000003d3d7984 */ /* 0x000ea20000000400 */
[----:B---3--:R-:W-:-:S03]  /*2200*/  IMAD.IADD R41, R42, 0x1, R41 ;  /* 0x000000012a297824 */ /* 0x008fc600078e0229 */
[----:B------:R-:W3:Y:S01]  /*2210*/  LDS.U16 R63, [R63] ;  /* 0x000000003f3f7984 */ /* 0x000ee20000000400 */
[----:B----4-:R-:W-:-:S03]  /*2220*/  IMAD.IADD R43, R44, 0x1, R43 ;  /* 0x000000012c2b7824 */ /* 0x010fc600078e022b */
[----:B------:R-:W4:Y:S01]  /*2230*/  LDS.U16 R65, [R65] ;  /* 0x0000000041417984 */ /* 0x000f220000000400 */
[----:B-----5:R-:W-:-:S03]  /*2240*/  IMAD.IADD R45, R46, 0x1, R45 ;  /* 0x000000012e2d7824 */ /* 0x020fc600078e022d */
[----:B------:R-:W5:Y:S01]  /*2250*/  LDS.U16 R67, [R67] ;  /* 0x0000000043437984 */ /* 0x000f620000000400 */
[----:B------:R-:W-:-:S03]  /*2260*/  IMAD.IADD R47, R48, 0x1, R47 ;  /* 0x00000001302f7824 */ /* 0x000fc600078e022f */
[----:B------:R-:W5:Y:S01]  /*2270*/  LDS.U16 R69, [R69] ;  /* 0x0000000045457984 */ /* 0x000f620000000400 */
[----:B------:R-:W-:-:S03]  /*2280*/  IMAD.IADD R49, R50, 0x1, R49 ;  /* 0x0000000132317824 */ /* 0x000fc600078e0231 */
[----:B------:R-:W5:Y:S01]  /*2290*/  LDS.U16 R71, [R71] ;  /* 0x0000000047477984 */ /* 0x000f620000000400 */
[----:B------:R-:W-:Y:S02]  /*22a0*/  IMAD.IADD R51, R52, 0x1, R51 ;  /* 0x0000000134337824 */ /* 0x000fe400078e0233 */
[----:B------:R-:W-:Y:S02]  /*22b0*/  IMAD.IADD R53, R54, 0x1, R53 ;  /* 0x0000000136357824 */ /* 0x000fe400078e0235 */
[----:B------:R-:W-:Y:S02]  /*22c0*/  IMAD.IADD R55, R56, 0x1, R55 ;  /* 0x0000000138377824 */ /* 0x000fe400078e0237 */
[----:B0-----:R-:W-:Y:S02]  /*22d0*/  IMAD.IADD R57, R58, 0x1, R57 ;  /* 0x000000013a397824 */ /* 0x001fe400078e0239 */
[----:B-1----:R-:W-:Y:S02]  /*22e0*/  IMAD.IADD R59, R60, 0x1, R59 ;  /* 0x000000013c3b7824 */ /* 0x002fe400078e023b */
[----:B--2---:R-:W-:-:S02]  /*22f0*/  IMAD.IADD R61, R62, 0x1, R61 ;  /* 0x000000013e3d7824 */ /* 0x004fc400078e023d */
[----:B---3--:R-:W-:Y:S02]  /*2300*/  IMAD.IADD R63, R64, 0x1, R63 ;  /* 0x00000001403f7824 */ /* 0x008fe400078e023f */
[----:B----4-:R-:W-:Y:S02]  /*2310*/  IMAD.IADD R65, R66, 0x1, R65 ;  /* 0x0000000142417824 */ /* 0x010fe400078e0241 */
[----:B-----5:R-:W-:Y:S02]  /*2320*/  IMAD.IADD R67, R68, 0x1, R67 ;  /* 0x0000000144437824 */ /* 0x020fe400078e0243 */
[----:B------:R-:W-:Y:S02]  /*2330*/  IMAD.IADD R69, R70, 0x1, R69 ;  /* 0x0000000146457824 */ /* 0x000fe400078e0245 */
[----:B------:R-:W-:Y:S01]  /*2340*/  IMAD.IADD R71, R72, 0x1, R71 ;  /* 0x0000000148477824 */ /* 0x000fe200078e0247 */
[----:B------:R-:W-:Y:S06]  /*2350*/  BAR.SYNC.DEFER_BLOCKING 0x0 ;  /* 0x0000000000007b1d */ /* 0x000fec0000010000 */
[----:B------:R-:W-:Y:S05]  /*2360*/  BRA.U UP0, `(.L_x_219) ;  /* 0x0000000100f87547 */ /* 0x000fea000b800000 */
[----:B------:R-:W-:Y:S01]  /*2370*/  LEA R5, R5, UR4, 0x2 ;  /* 0x0000000405057c11 */ /* 0x000fe2000f8e10ff */
[----:B------:R-:W-:Y:S01]  /*2380*/  UIADD3 UR7, UPT, UPT, UR7, 0x6, URZ ;  /* 0x0000000607077890 */ /* 0x000fe2000fffe0ff */
[----:B------:R-:W-:Y:S01]  /*2390*/  LEA R4, R37, UR4, 0x2 ;  /* 0x0000000425047c11 */ /* 0x000fe2000f8e10ff */
[----:B------:R-:W-:Y:S01]  /*23a0*/  UIADD3 UR5, UPT, UPT, UR5, -0x6, URZ ;  /* 0xfffffffa05057890 */ /* 0x000fe2000fffe0ff */
[----:B------:R-:W-:Y:S01]  /*23b0*/  LEA R7, R39, UR4, 0x2 ;  /* 0x0000000427077c11 */ /* 0x000fe2000f8e10ff */
[----:B------:R0:W-:Y:S01]  /*23c0*/  STS [R5], R2 ;  /* 0x0000000205007388 */ /* 0x0001e20000000800 */
[----:B------:R-:W-:Y:S02]  /*23d0*/  LEA R6, R41, UR4, 0x2 ;  /* 0x0000000429067c11 */ /* 0x000fe4000f8e10ff */
[----:B------:R-:W-:Y:S01]  /*23e0*/  LEA R9, R43, UR4, 0x2 ;  /* 0x000000042b097c11 */ /* 0x000fe2000f8e10ff */
[----:B------:R1:W-:Y:S01]  /*23f0*/  STS [R4], R3 ;  /* 0x0000000304007388 */ /* 0x0003e20000000800 */
[----:B------:R-:W-:-:S02]  /*2400*/  LEA R8, R45, UR4, 0x2 ;  /* 0x000000042d087c11 */ /* 0x000fc4000f8e10ff */
[----:B------:R-:W-:Y:S01]  /*2410*/  LEA R11, R47, UR4, 0x2 ;  /* 0x000000042f0b7c11 */ /* 0x000fe2000f8e10ff */
[----:B------:R2:W-:Y:S01]  /*2420*/  STS [R7], R12 ;  /* 0x0000000c07007388 */ /* 0x0005e20000000800 */
[----:B------:R-:W-:Y:S02]  /*2430*/  LEA R10, R49, UR4, 0x2 ;  /* 0x00000004310a7c11 */ /* 0x000fe4000f8e10ff */
[----:B0-----:R-:W-:Y:S01]  /*2440*/  LEA R5, R51, UR4, 0x2 ;  /* 0x0000000433057c11 */ /* 0x001fe2000f8e10ff */
[----:B------:R0:W-:Y:S01]  /*2450*/  STS [R6], R13 ;  /* 0x0000000d06007388 */ /* 0x0001e20000000800 */
[----:B------:R-:W-:Y:S02]  /*2460*/  LEA R2, R53, UR4, 0x2 ;  /* 0x0000000435027c11 */ /* 0x000fe4000f8e10ff */
[----:B-1----:R-:W-:Y:S01]  /*2470*/  LEA R3, R55, UR4, 0x2 ;  /* 0x0000000437037c11 */ /* 0x002fe2000f8e10ff */
[----:B------:R1:W-:Y:S01]  /*2480*/  STS [R9], R14 ;  /* 0x0000000e09007388 */ /* 0x0003e20000000800 */
[----:B------:R-:W-:-:S02]  /*2490*/  LEA R4, R57, UR4, 0x2 ;  /* 0x0000000439047c11 */ /* 0x000fc4000f8e10ff */
[----:B--2---:R-:W-:Y:S01]  /*24a0*/  LEA R7, R59, UR4, 0x2 ;  /* 0x000000043b077c11 */ /* 0x004fe2000f8e10ff */
[----:B------:R2:W-:Y:S01]  /*24b0*/  STS [R8], R15 ;  /* 0x0000000f08007388 */ /* 0x0005e20000000800 */
[----:B0-----:R-:W-:-:S03]  /*24c0*/  LEA R6, R63, UR4, 0x2 ;  /* 0x000000043f067c11 */ /* 0x001fc6000f8e10ff */
[----:B------:R0:W-:Y:S01]  /*24d0*/  STS [R11], R16 ;  /* 0x000000100b007388 */ /* 0x0001e20000000800 */
[----:B-1----:R-:W-:-:S03]  /*24e0*/  LEA R9, R61, UR4, 0x2 ;  /* 0x000000043d097c11 */ /* 0x002fc6000f8e10ff */
[----:B------:R-:W-:Y:S01]  /*24f0*/  STS [R10], R17 ;  /* 0x000000110a007388 */ /* 0x000fe20000000800 */
[----:B--2---:R-:W-:-:S03]  /*2500*/  LEA R8, R67, UR4, 0x2 ;  /* 0x0000000443087c11 */ /* 0x004fc6000f8e10ff */
[----:B------:R1:W-:Y:S01]  /*2510*/  STS [R5], R18 ;  /* 0x0000001205007388 */ /* 0x0003e20000000800 */
[----:B0-----:R-:W-:-:S03]  /*2520*/  LEA R11, R65, UR4, 0x2 ;  /* 0x00000004410b7c11 */ /* 0x001fc6000f8e10ff */
[----:B------:R0:W-:Y:S04]  /*2530*/  STS [R2], R19 ;  /* 0x0000001302007388 */ /* 0x0001e80000000800 */
[----:B------:R2:W-:Y:S01]  /*2540*/  STS [R3], R20 ;  /* 0x0000001403007388 */ /* 0x0005e20000000800 */
[----:B-1----:R-:W-:-:S03]  /*2550*/  LEA R5, R69, UR4, 0x2 ;  /* 0x0000000445057c11 */ /* 0x002fc6000f8e10ff */
[----:B------:R2:W-:Y:S01]  /*2560*/  STS [R4], R21 ;  /* 0x0000001504007388 */ /* 0x0005e20000000800 */
[----:B0-----:R-:W-:-:S03]  /*2570*/  LEA R19, R71, UR4, 0x2 ;  /* 0x0000000447137c11 */ /* 0x001fc6000f8e10ff */
[----:B------:R2:W-:Y:S04]  /*2580*/  STS [R7], R22 ;  /* 0x0000001607007388 */ /* 0x0005e80000000800 */
[----:B------:R2:W-:Y:S04]  /*2590*/  STS [R9], R24 ;  /* 0x0000001809007388 */ /* 0x0005e80000000800 */
[----:B------:R2:W-:Y:S04]  /*25a0*/  STS [R6], R25 ;  /* 0x0000001906007388 */ /* 0x0005e80000000800 */
[----:B------:R2:W-:Y:S04]  /*25b0*/  STS [R11], R26 ;  /* 0x0000001a0b007388 */ /* 0x0005e80000000800 */
[----:B------:R2:W-:Y:S04]  /*25c0*/  STS [R8], R27 ;  /* 0x0000001b08007388 */ /* 0x0005e80000000800 */
[----:B------:R2:W-:Y:S04]  /*25d0*/  STS [R5], R28 ;  /* 0x0000001c05007388 */ /* 0x0005e80000000800 */
[----:B------:R2:W-:Y:S01]  /*25e0*/  STS [R19], R30 ;  /* 0x0000001e13007388 */ /* 0x0005e20000000800 */
[----:B------:R-:W-:Y:S06]  /*25f0*/  BAR.SYNC.DEFER_BLOCKING 0x0 ;  /* 0x0000000000007b1d */ /* 0x000fec0000010000 */
[----:B------:R2:W0:Y:S04]  /*2600*/  LDS R2, [R33] ;  /* 0x0000000021027984 */ /* 0x0004280000000800 */
[----:B------:R2:W1:Y:S04]  /*2610*/  LDS R3, [R33+0x4] ;  /* 0x0000040021037984 */ /* 0x0004680000000800 */
[----:B------:R2:W3:Y:S04]  /*2620*/  LDS R12, [R33+0x8] ;  /* 0x00000800210c7984 */ /* 0x0004e80000000800 */
[----:B------:R2:W4:Y:S04]  /*2630*/  LDS R13, [R33+0xc] ;  /* 0x00000c00210d7984 */ /* 0x0005280000000800 */
[----:B------:R2:W0:Y:S04]  /*2640*/  LDS R14, [R33+0x10] ;  /* 0x00001000210e7984 */ /* 0x0004280000000800 */
        /* <DEDUP_REMOVED lines=13> */
[----:B------:R2:W0:Y:S01]  /*2720*/  LDS R30, [R33+0x48] ;  /* 0x00004800211e7984 */ /* 0x0004220000000800 */
[----:B------:R-:W-:Y:S06]  /*2730*/  BAR.SYNC.DEFER_BLOCKING 0x0 ;  /* 0x0000000000007b1d */ /* 0x000fec0000010000 */
[----:B-1-34-:R-:W-:Y:S05]  /*2740*/  BRA `(.L_x_220) ;  /* 0xffffffdc00f87947 */ /* 0x01afea000383ffff */
.L_x_219:
[----:B------:R-:W-:Y:S01]  /*2750*/  LEA R5, R5, UR4, 0x2 ;  /* 0x0000000405057c11 */ /* 0x000fe2000f8e10ff */
[C---:B------:R-:W-:Y:S01]  /*2760*/  IMAD R33, R0.reuse, -0x48, R33 ;  /* 0xffffffb800217824 */ /* 0x040fe200078e0221 */
[----:B------:R-:W-:Y:S01]  /*2770*/  LEA R4, R37, UR4, 0x2 ;  /* 0x0000000425047c11 */ /* 0x000fe2000f8e10ff */
[C---:B------:R-:W-:Y:S01]  /*2780*/  VIADD R7, R0.reuse, 0x100 ;  /* 0x0000010000077836 */ /* 0x040fe20000000000 */
[----:B------:R-:W-:Y:S01]  /*2790*/  LEA R39, R39, UR4, 0x2 ;  /* 0x0000000427277c11 */ /* 0x000fe2000f8e10ff */
[----:B------:R0:W-:Y:S01]  /*27a0*/  STS [R5], R2 ;  /* 0x0000000205007388 */ /* 0x0001e20000000800 */
[----:B------:R-:W-:Y:S01]  /*27b0*/  LEA R6, R41, UR4, 0x2 ;  /* 0x0000000429067c11 */ /* 0x000fe2000f8e10ff */
[----:B------:R-:W-:Y:S01]  /*27c0*/  VIADD R9, R0, 0x200 ;  /* 0x0000020000097836 */ /* 0x000fe20000000000 */
[----:B------:R-:W-:Y:S01]  /*27d0*/  LEA R43, R43, UR4, 0x2 ;  /* 0x000000042b2b7c11 */ /* 0x000fe2000f8e10ff */
[----:B------:R1:W-:Y:S01]  /*27e0*/  STS [R4], R3 ;  /* 0x0000000304007388 */ /* 0x0003e20000000800 */
[----:B------:R-:W-:-:S02]  /*27f0*/  LEA R8, R45, UR4, 0x2 ;  /* 0x000000042d087c11 */ /* 0x000fc4000f8e10ff */
[----:B------:R-:W-:Y:S01]  /*2800*/  LEA R47, R47, UR4, 0x2 ;  /* 0x000000042f2f7c11 */ /* 0x000fe2000f8e10ff */
[----:B------:R-:W-:Y:S01]  /*2810*/  STS [R39], R12 ;  /* 0x0000000c27007388 */ /* 0x000fe20000000800 */
[----:B------:R-:W-:Y:S02]  /*2820*/  LEA R10, R49, UR4, 0x2 ;  /* 0x00000004310a7c11 */ /* 0x000fe4000f8e10ff */
[----:B------:R-:W-:Y:S01]  /*2830*/  LEA R51, R51, UR4, 0x2 ;  /* 0x0000000433337c11 */ /* 0x000fe2000f8e10ff */
[----:B------:R2:W-:Y:S01]  /*2840*/  STS [R6], R13 ;  /* 0x0000000d06007388 */ /* 0x0005e20000000800 */
[----:B0-----:R-:W-:Y:S02]  /*2850*/  LEA R2, R53, UR4, 0x2 ;  /* 0x0000000435027c11 */ /* 0x001fe4000f8e10ff */
[----:B------:R-:W-:Y:S01]  /*2860*/  LEA R55, R55, UR4, 0x2 ;  /* 0x0000000437377c11 */ /* 0x000fe2000f8e10ff */
[----:B------:R0:W-:Y:S01]  /*2870*/  STS [R43], R14 ;  /* 0x0000000e2b007388 */ /* 0x0001e20000000800 */
[----:B-1----:R-:W-:-:S02]  /*2880*/  LEA R4, R57, UR4, 0x2 ;  /* 0x0000000439047c11 */ /* 0x002fc4000f8e10ff */
[----:B------:R-:W-:Y:S01]  /*2890*/  LEA R59, R59, UR4, 0x2 ;  /* 0x000000043b3b7c11 */ /* 0x000fe2000f8e10ff */
[----:B------:R1:W-:Y:S01]  /*28a0*/  STS [R8], R15 ;  /* 0x0000000f08007388 */ /* 0x0003e20000000800 */
[----:B------:R-:W-:Y:S01]  /*28b0*/  LEA R61, R61, UR4, 0x2 ;  /* 0x000000043d3d7c11 */ /* 0x000fe2000f8e10ff */
[C---:B--2---:R-:W-:Y:S01]  /*28c0*/  VIADD R13, R0.reuse, 0x500 ;  /* 0x00000500000d7836 */ /* 0x044fe20000000000 */
[----:B------:R-:W-:Y:S01]  /*28d0*/  LEA R6, R63, UR4, 0x2 ;  /* 0x000000043f067c11 */ /* 0x000fe2000f8e10ff */
[----:B------:R2:W-:Y:S01]  /*28e0*/  STS [R47], R16 ;  /* 0x000000102f007388 */ /* 0x0005e20000000800 */
[----:B------:R-:W-:Y:S01]  /*28f0*/  LEA R65, R65, UR4, 0x2 ;  /* 0x0000000441417c11 */ /* 0x000fe2000f8e10ff */
[C---:B0-----:R-:W-:Y:S01]  /*2900*/  VIADD R14, R0.reuse, 0x600 ;  /* 0x00000600000e7836 */ /* 0x041fe20000000000 */
[----:B------:R-:W-:Y:S01]  /*2910*/  LEA R69, R69, UR4, 0x2 ;  /* 0x0000000445457c11 */ /* 0x000fe2000f8e10ff */
[----:B------:R0:W-:Y:S01]  /*2920*/  STS [R10], R17 ;  /* 0x000000110a007388 */ /* 0x0001e20000000800 */
[----:B------:R-:W-:Y:S01]  /*2930*/  LEA R71, R71, UR4, 0x2 ;  /* 0x0000000447477c11 */ /* 0x000fe2000f8e10ff */
[C---:B-1----:R-:W-:Y:S01]  /*2940*/  VIADD R15, R0.reuse, 0x700 ;  /* 0x00000700000f7836 */ /* 0x042fe20000000000 */
[----:B------:R-:W-:Y:S01]  /*2950*/  LEA R8, R67, UR4, 0x2 ;  /* 0x0000000443087c11 */ /* 0x000fe2000f8e10ff */
[----:B------:R-:W-:Y:S01]  /*2960*/  STS [R51], R18 ;  /* 0x0000001233007388 */ /* 0x000fe20000000800 */
[----:B------:R-:W1:Y:S01]  /*2970*/  LDCU.64 UR4, c[0x0][0x3a0] ;  /* 0x00007400ff0477ac */ /* 0x000e620008000a00 */
[C---:B------:R-:W-:Y:S01]  /*2980*/  LOP3.LUT R12, R0.reuse, 0x400, RZ, 0xfc, !PT ;  /* 0x00000400000c7812 */ /* 0x040fe200078efcff */
[C---:B--2---:R-:W-:Y:S01]  /*2990*/  VIADD R16, R0.reuse, 0xd00 ;  /* 0x00000d0000107836 */ /* 0x044fe20000000000 */
[----:B------:R2:W-:Y:S01]  /*29a0*/  STS [R2], R19 ;  /* 0x0000001302007388 */ /* 0x0005e20000000800 */
[----:B0-----:R-:W-:-:S03]  /*29b0*/  VIADD R10, R0, 0x300 ;  /* 0x00000300000a7836 */ /* 0x001fc60000000000 */
[----:B------:R-:W-:Y:S04]  /*29c0*/  STS [R55], R20 ;  /* 0x0000001437007388 */ /* 0x000fe80000000800 */
[----:B------:R-:W-:Y:S01]  /*29d0*/  STS [R4], R21 ;  /* 0x0000001504007388 */ /* 0x000fe20000000800 */
[----:B--2---:R-:W0:Y:S03]  /*29e0*/  LDC.64 R2, c[0x0][0x388] ;  /* 0x0000e200ff027b82 */ /* 0x004e260000000a00 */
[----:B------:R-:W-:Y:S01]  /*29f0*/  STS [R59], R22 ;  /* 0x000000163b007388 */ /* 0x000fe20000000800 */
[----:B-1----:R-:W-:-:S03]  /*2a00*/  ISETP.GE.U32.AND P2, PT, R7, UR4, PT ;  /* 0x0000000407007c0c */ /* 0x002fc6000bf46070 */
[----:B------:R-:W-:Y:S01]  /*2a10*/  STS [R61], R24 ;  /* 0x000000183d007388 */ /* 0x000fe20000000800 */
[----:B------:R-:W-:Y:S02]  /*2a20*/  ISETP.GE.U32.AND P3, PT, R9, UR4, PT ;  /* 0x0000000409007c0c */ /* 0x000fe4000bf66070 */
[----:B------:R-:W-:Y:S01]  /*2a30*/  ISETP.GE.U32.AND P6, PT, R10, UR4, PT ;  /* 0x000000040a007c0c */ /* 0x000fe2000bfc6070 */
[----:B------:R-:W-:Y:S01]  /*2a40*/  STS [R6], R25 ;  /* 0x0000001906007388 */ /* 0x000fe20000000800 */
[----:B------:R-:W-:Y:S02]  /*2a50*/  ISETP.GE.U32.AND.EX P3, PT, RZ, UR5, PT, P3 ;  /* 0x00000005ff007c0c */ /* 0x000fe4000bf66130 */
[----:B------:R-:W-:Y:S01]  /*2a60*/  ISETP.GE.U32.AND.EX P2, PT, RZ, UR5, PT, P2 ;  /* 0x00000005ff007c0c */ /* 0x000fe2000bf46120 */
[----:B------:R-:W-:Y:S01]  /*2a70*/  STS [R65], R26 ;  /* 0x0000001a41007388 */ /* 0x000fe20000000800 */
[----:B------:R-:W-:Y:S02]  /*2a80*/  ISETP.GE.U32.AND P1, PT, R13, UR4, PT ;  /* 0x000000040d007c0c */ /* 0x000fe4000bf26070 */
[----:B------:R-:W-:Y:S01]  /*2a90*/  ISETP.GE.U32.AND.EX P6, PT, RZ, UR5, PT, P6 ;  /* 0x00000005ff007c0c */ /* 0x000fe2000bfc6160 */
[----:B------:R-:W-:Y:S01]  /*2aa0*/  STS [R8], R27 ;  /* 0x0000001b08007388 */ /* 0x000fe20000000800 */
[----:B------:R-:W-:-:S02]  /*2ab0*/  ISETP.GE.U32.AND.EX P1, PT, RZ, UR5, PT, P1 ;  /* 0x00000005ff007c0c */ /* 0x000fc4000bf26110 */
[----:B------:R-:W-:Y:S01]  /*2ac0*/  ISETP.GE.U32.AND P5, PT, R12, UR4, PT ;  /* 0x000000040c007c0c */ /* 0x000fe2000bfa6070 */
[----:B------:R-:W-:Y:S01]  /*2ad0*/  STS [R69], R28 ;  /* 0x0000001c45007388 */ /* 0x000fe20000000800 */
[----:B------:R-:W-:Y:S01]  /*2ae0*/  ISETP.GE.U32.AND P4, PT, R15, UR4, PT ;  /* 0x000000040f007c0c */ /* 0x000fe2000bf86070 */
[----:B0-----:R-:W-:Y:S01]  /*2af0*/  IMAD.WIDE.U32 R2, R0, 0x4, R2 ;  /* 0x0000000400027825 */ /* 0x001fe200078e0002 */
[----:B------:R-:W-:Y:S01]  /*2b00*/  ISETP.GE.U32.AND.EX P5, PT, RZ, UR5, PT, P5 ;  /* 0x00000005ff007c0c */ /* 0x000fe2000bfa6150 */
[----:B------:R-:W-:Y:S01]  /*2b10*/  STS [R71], R30 ;  /* 0x0000001e47007388 */ /* 0x000fe20000000800 */
[----:B------:R-:W-:Y:S01]  /*2b20*/  BAR.SYNC.DEFER_BLOCKING 0x0 ;  /* 0x0000000000007b1d */ /* 0x000fe20000010000 */
[----:B------:R-:W-:Y:S01]  /*2b30*/  ISETP.GE.U32.AND P0, PT, R14, UR4, PT ;  /* 0x000000040e007c0c */ /* 0x000fe2000bf06070 */
[C---:B------:R-:W-:Y:S01]  /*2b40*/  VIADD R14, R0.reuse, 0x900 ;  /* 0x00000900000e7836 */ /* 0x040fe20000000000 */
[----:B------:R-:W-:Y:S02]  /*2b50*/  LOP3.LUT R12, R0, 0x800, RZ, 0xfc, !PT ;  /* 0x00000800000c7812 */ /* 0x000fe400078efcff */
[----:B------:R-:W-:-:S02]  /*2b60*/  ISETP.GE.U32.AND.EX P0, PT, RZ, UR5, PT, P0 ;  /* 0x00000005ff007c0c */ /* 0x000fc4000bf06100 */
[----:B------:R-:W-:Y:S01]  /*2b70*/  ISETP.GE.U32.AND.EX P4, PT, RZ, UR5, PT, P4 ;  /* 0x00000005ff007c0c */ /* 0x000fe2000bf86140 */
[----:B------:R-:W0:Y:S04]  /*2b80*/  LDS R5, [R33+0x800] ;  /* 0x0008000021057984 */ /* 0x000e280000000800 */
[----:B------:R-:W1:Y:S04]  /*2b90*/  LDS R4, [R33+0x400] ;  /* 0x0004000021047984 */ /* 0x000e680000000800 */
[----:B------:R-:W2:Y:S04]  /*2ba0*/  LDS R6, [R33+0xc00] ;  /* 0x000c000021067984 */ /* 0x000ea80000000800 */
[----:B------:R-:W3:Y:S04]  /*2bb0*/  LDS R8, [R33+0x1400] ;  /* 0x0014000021087984 */ /* 0x000ee80000000800 */
[----:B------:R-:W4:Y:S04]  /*2bc0*/  LDS R7, [R33+0x1000] ;  /* 0x0010000021077984 */ /* 0x000f280000000800 */
[----:B------:R-:W5:Y:S04]  /*2bd0*/  LDS R9, [R33+0x1800] ;  /* 0x0018000021097984 */ /* 0x000f680000000800 */
[----:B------:R-:W5:Y:S01]  /*2be0*/  LDS R10, [R33+0x1c00] ;  /* 0x001c0000210a7984 */ /* 0x000f620000000800 */
[----:B0-----:R-:W-:-:S03]  /*2bf0*/  @!P3 LOP3.LUT R13, R5, 0x80000000, RZ, 0x3c, !PT ;  /* 0x80000000050db812 */ /* 0x001fc600078e3cff */
[----:B------:R-:W-:Y:S01]  /*2c00*/  LDS R5, [R33+0x2400] ;  /* 0x0024000021057984 */ /* 0x000fe20000000800 */
[----:B-1----:R-:W-:-:S03]  /*2c10*/  @!P2 LOP3.LUT R11, R4, 0x80000000, RZ, 0x3c, !PT ;  /* 0x80000000040ba812 */ /* 0x002fc600078e3cff */
[----:B------:R-:W0:Y:S01]  /*2c20*/  LDS R4, [R33+0x2000] ;  /* 0x0020000021047984 */ /* 0x000e220000000800 */
[----:B--2---:R-:W-:-:S03]  /*2c30*/  @!P6 LOP3.LUT R15, R6, 0x80000000, RZ, 0x3c, !PT ;  /* 0x80000000060fe812 */ /* 0x004fc600078e3cff */
[----:B------:R-:W-:Y:S01]  /*2c40*/  @!P2 STG.E desc[UR8][R2.64+0x400], R11 ;  /* 0x0004000b0200a986 */ /* 0x000fe2000c101908 */
[----:B------:R-:W-:Y:S01]  /*2c50*/  ISETP.GE.U32.AND P2, PT, R12, UR4, PT ;  /* 0x000000040c007c0c */ /* 0x000fe2000bf46070 */
[----:B------:R-:W-:Y:S01]  /*2c60*/  VIADD R12, R0, 0xa00 ;  /* 0x00000a00000c7836 */ /* 0x000fe20000000000 */
[----:B---3--:R-:W-:Y:S01]  /*2c70*/  @!P1 LOP3.LUT R19, R8, 0x80000000, RZ, 0x3c, !PT ;  /* 0x8000000008139812 */ /* 0x008fe200078e3cff */
[----:B------:R-:W-:Y:S01]  /*2c80*/  LDS R11, [R33+0x2800] ;  /* 0x00280000210b7984 */ /* 0x000fe20000000800 */
[----:B------:R-:W-:Y:S02]  /*2c90*/  ISETP.GE.U32.AND.EX P2, PT, RZ, UR5, PT, P2 ;  /* 0x00000005ff007c0c */ /* 0x000fe4000bf46120 */
[----:B----4-:R-:W-:Y:S01]  /*2ca0*/  @!P5 LOP3.LUT R17, R7, 0x80000000, RZ, 0x3c, !PT ;  /* 0x800000000711d812 */ /* 0x010fe200078e3cff */
[----:B------:R-:W-:Y:S01]  /*2cb0*/  LDS R6, [R33+0x2c00] ;  /* 0x002c000021067984 */ /* 0x000fe20000000800 */
[----:B-----5:R-:W-:-:S03]  /*2cc0*/  @!P0 LOP3.LUT R21, R9, 0x80000000, RZ, 0x3c, !PT ;  /* 0x8000000009158812 */ /* 0x020fc600078e3cff */
[----:B------:R-:W-:Y:S01]  /*2cd0*/  @!P1 STG.E desc[UR8][R2.64+0x1400], R19 ;  /* 0x0014001302009986 */ /* 0x000fe2000c101908 */
[----:B------:R-:W-:-:S03]  /*2ce0*/  ISETP.GE.U32.AND P1, PT, R0, UR4, PT ;  /* 0x0000000400007c0c */ /* 0x000fc6000bf26070 */
[----:B------:R-:W1:Y:S01]  /*2cf0*/  LDS R7, [R33+0x3000] ;  /* 0x0030000021077984 */ /* 0x000e620000000800 */
[----:B------:R-:W-:-:S03]  /*2d00*/  ISETP.GE.U32.AND.EX P1, PT, RZ, UR5, PT, P1 ;  /* 0x00000005ff007c0c */ /* 0x000fc6000bf26110 */
[----:B------:R-:W-:Y:S01]  /*2d10*/  @!P3 STG.E desc[UR8][R2.64+0x800], R13 ;  /* 0x0008000d0200b986 */ /* 0x000fe2000c101908 */
[----:B------:R-:W-:Y:S01]  /*2d20*/  ISETP.GE.U32.AND P3, PT, R14, UR4, PT ;  /* 0x000000040e007c0c */ /* 0x000fe2000bf66070 */
[----:B------:R-:W-:Y:S02]  /*2d30*/  VIADD R14, R0, 0xb00 ;  /* 0x00000b00000e7836 */ /* 0x000fe40000000000 */
[----:B------:R2:W-:Y:S01]  /*2d40*/  @!P6 STG.E desc[UR8][R2.64+0xc00], R15 ;  /* 0x000c000f0200e986 */ /* 0x0005e2000c101908 */
[----:B------:R-:W-:Y:S02]  /*2d50*/  ISETP.GE.U32.AND P6, PT, R12, UR4, PT ;  /* 0x000000040c007c0c */ /* 0x000fe4000bfc6070 */
[----:B------:R-:W-:Y:S01]  /*2d60*/  LOP3.LUT R12, R0, 0xc00, RZ, 0xfc, !PT ;  /* 0x00000c00000c7812 */ /* 0x000fe200078efcff */
[----:B------:R0:W-:Y:S01]  /*2d70*/  @!P5 STG.E desc[UR8][R2.64+0x1000], R17 ;  /* 0x001000110200d986 */ /* 0x0001e2000c101908 */
[----:B------:R-:W-:Y:S02]  /*2d80*/  ISETP.GE.U32.AND.EX P3, PT, RZ, UR5, PT, P3 ;  /* 0x00000005ff007c0c */ /* 0x000fe4000bf66130 */
[----:B------:R-:W-:Y:S01]  /*2d90*/  ISETP.GE.U32.AND P5, PT, R14, UR4, PT ;  /* 0x000000040e007c0c */ /* 0x000fe2000bfa6070 */
[----:B------:R-:W-:Y:S01]  /*2da0*/  @!P0 STG.E desc[UR8][R2.64+0x1800], R21 ;  /* 0x0018001502008986 */ /* 0x000fe2000c101908 */
[----:B------:R-:W-:-:S02]  /*2db0*/  ISETP.GE.U32.AND P0, PT, R12, UR4, PT ;  /* 0x000000040c007c0c */ /* 0x000fc4000bf06070 */
[----:B--2---:R-:W-:Y:S01]  /*2dc0*/  @!P4 LOP3.LUT R15, R10, 0x80000000, RZ, 0x3c, !PT ;  /* 0x800000000a0fc812 */ /* 0x004fe200078e3cff */
[----:B------:R-:W2:Y:S01]  /*2dd0*/  LDS R8, [R33+0x3400] ;  /* 0x0034000021087984 */ /* 0x000ea20000000800 */
[----:B------:R-:W-:Y:S02]  /*2de0*/  ISETP.GE.U32.AND.EX P0, PT, RZ, UR5, PT, P0 ;  /* 0x00000005ff007c0c */ /* 0x000fe4000bf06100 */
[----:B0-----:R-:W-:Y:S01]  /*2df0*/  @!P2 LOP3.LUT R17, R4, 0x80000000, RZ, 0x3c, !PT ;  /* 0x800000000411a812 */ /* 0x001fe200078e3cff */
[----:B------:R-:W0:Y:S02]  /*2e00*/  LDS R9, [R33+0x3800] ;  /* 0x0038000021097984 */ /* 0x000e240000000800 */
[----:B------:R-:W-:Y:S01]  /*2e10*/  @!P3 LOP3.LUT R5, R5, 0x80000000, RZ, 0x3c, !PT ;  /* 0x800000000505b812 */ /* 0x000fe200078e3cff */
[----:B------:R-:W-:Y:S01]  /*2e20*/  VIADD R4, R0, 0xe00 ;  /* 0x00000e0000047836 */ /* 0x000fe20000000000 */
[----:B------:R-:W3:Y:S04]  /*2e30*/  LDS R10, [R33+0x3c00] ;  /* 0x003c0000210a7984 */ /* 0x000ee80000000800 */
[----:B------:R-:W4:Y:S04]  /*2e40*/  LDS R12, [R33+0x4000] ;  /* 0x00400000210c7984 */ /* 0x000f280000000800 */
[----:B------:R-:W5:Y:S01]  /*2e50*/  LDS R13, [R33+0x4400] ;  /* 0x00440000210d7984 */ /* 0x000f620000000800 */
[----:B-1----:R-:W-:-:S03]  /*2e60*/  @!P0 LOP3.LUT R7, R7, 0x80000000, RZ, 0x3c, !PT ;  /* 0x8000000007078812 */ /* 0x002fc600078e3cff */
[----:B------:R-:W1:Y:S04]  /*2e70*/  @!P1 LDS R14, [R33] ;  /* 0x00000000210e9984 */ /* 0x000e680000000800 */
[----:B------:R2:W-:Y:S01]  /*2e80*/  @!P4 STG.E desc[UR8][R2.64+0x1c00], R15 ;  /* 0x001c000f0200c986 */ /* 0x0005e2000c101908 */
[----:B------:R-:W-:Y:S02]  /*2e90*/  ISETP.GE.U32.AND.EX P4, PT, RZ, UR5, PT, P6 ;  /* 0x00000005ff007c0c */ /* 0x000fe4000bf86160 */
[----:B------:R-:W-:Y:S01]  /*2ea0*/  ISETP.GE.U32.AND.EX P6, PT, RZ, UR5, PT, P5 ;  /* 0x00000005ff007c0c */ /* 0x000fe2000bfc6150 */
[----:B------:R-:W-:Y:S01]  /*2eb0*/  @!P3 STG.E desc[UR8][R2.64+0x2400], R5 ;  /* 0x002400050200b986 */ /* 0x000fe2000c101908 */
[----:B------:R-:W-:-:S03]  /*2ec0*/  ISETP.GE.U32.AND P5, PT, R16, UR4, PT ;  /* 0x0000000410007c0c */ /* 0x000fc6000bfa6070 */
[----:B------:R0:W-:Y:S01]  /*2ed0*/  @!P2 STG.E desc[UR8][R2.64+0x2000], R17 ;  /* 0x002000110200a986 */ /* 0x0001e2000c101908 */
[----:B------:R-:W-:Y:S02]  /*2ee0*/  ISETP.GE.U32.AND P2, PT, R4, UR4, PT ;  /* 0x0000000404007c0c */ /* 0x000fe4000bf46070 */
[C---:B------:R-:W-:Y:S01]  /*2ef0*/  LOP3.LUT R4, R0.reuse, 0x1000, RZ, 0xfc, !PT ;  /* 0x0000100000047812 */ /* 0x040fe200078efcff */
[----:B--2---:R-:W-:Y:S01]  /*2f00*/  VIADD R15, R0, 0xf00 ;  /* 0x00000f00000f7836 */ /* 0x004fe20000000000 */
[----:B------:R-:W-:Y:S01]  /*2f10*/  ISETP.GE.U32.AND.EX P5, PT, RZ, UR5, PT, P5 ;  /* 0x00000005ff007c0c */ /* 0x000fe2000bfa6150 */
[----:B------:R-:W-:Y:S01]  /*2f20*/  @!P0 STG.E desc[UR8][R2.64+0x3000], R7 ;  /* 0x0030000702008986 */ /* 0x000fe2000c101908 */
[----:B------:R-:W-:Y:S02]  /*2f30*/  @!P4 LOP3.LUT R11, R11, 0x80000000, RZ, 0x3c, !PT ;  /* 0x800000000b0bc812 */ /* 0x000fe400078e3cff */
[----:B------:R-:W-:Y:S02]  /*2f40*/  ISETP.GE.U32.AND P3, PT, R15, UR4, PT ;  /* 0x000000040f007c0c */ /* 0x000fe4000bf66070 */
[----:B------:R-:W-:Y:S01]  /*2f50*/  @!P6 LOP3.LUT R15, R6, 0x80000000, RZ, 0x3c, !PT ;  /* 0x80000000060fe812 */ /* 0x000fe200078e3cff */
[----:B------:R-:W-:Y:S01]  /*2f60*/  VIADD R6, R0, 0x1100 ;  /* 0x0000110000067836 */ /* 0x000fe20000000000 */
[----:B------:R3:W-:Y:S01]  /*2f70*/  @!P4 STG.E desc[UR8][R2.64+0x2800], R11 ;  /* 0x0028000b0200c986 */ /* 0x0007e2000c101908 */
[----:B------:R-:W-:Y:S01]  /*2f80*/  ISETP.GE.U32.AND P4, PT, R4, UR4, PT ;  /* 0x0000000404007c0c */ /* 0x000fe2000bf86070 */
[----:B------:R-:W-:Y:S01]  /*2f90*/  VIADD R0, R0, 0x1200 ;  /* 0x0000120000007836 */ /* 0x000fe20000000000 */
[----:B------:R-:W-:Y:S01]  /*2fa0*/  ISETP.GE.U32.AND.EX P2, PT, RZ, UR5, PT, P2 ;  /* 0x00000005ff007c0c */ /* 0x000fe2000bf46120 */
[----:B------:R4:W-:Y:S01]  /*2fb0*/  @!P6 STG.E desc[UR8][R2.64+0x2c00], R15 ;  /* 0x002c000f0200e986 */ /* 0x0009e2000c101908 */
[----:B------:R-:W-:-:S02]  /*2fc0*/  ISETP.GE.U32.AND P6, PT, R6, UR4, PT ;  /* 0x0000000406007c0c */ /* 0x000fc4000bfc6070 */
[----:B------:R-:W-:Y:S02]  /*2fd0*/  ISETP.GE.U32.AND.EX P3, PT, RZ, UR5, PT, P3 ;  /* 0x00000005ff007c0c */ /* 0x000fe4000bf66130 */
[----:B------:R-:W-:Y:S02]  /*2fe0*/  ISETP.GE.U32.AND.EX P4, PT, RZ, UR5, PT, P4 ;  /* 0x00000005ff007c0c */ /* 0x000fe4000bf86140 */
[----:B------:R-:W-:Y:S02]  /*2ff0*/  ISETP.GE.U32.AND.EX P6, PT, RZ, UR5, PT, P6 ;  /* 0x00000005ff007c0c */ /* 0x000fe4000bfc6160 */
[----:B------:R-:W-:Y:S02]  /*3000*/  ISETP.GE.U32.AND P0, PT, R0, UR4, PT ;  /* 0x0000000400007c0c */ /* 0x000fe4000bf06070 */
[----:B0-----:R-:W-:Y:S02]  /*3010*/  @!P5 LOP3.LUT R17, R8, 0x80000000, RZ, 0x3c, !PT ;  /* 0x800000000811d812 */ /* 0x001fe400078e3cff */
[----:B------:R-:W-:-:S02]  /*3020*/  ISETP.GE.U32.AND.EX P0, PT, RZ, UR5, PT, P0 ;  /* 0x00000005ff007c0c */ /* 0x000fc4000bf06100 */
[----:B------:R-:W-:Y:S01]  /*3030*/  @!P2 LOP3.LUT R9, R9, 0x80000000, RZ, 0x3c, !PT ;  /* 0x800000000909a812 */ /* 0x000fe200078e3cff */
[----:B------:R0:W-:Y:S01]  /*3040*/  @!P5 STG.E desc[UR8][R2.64+0x3400], R17 ;  /* 0x003400110200d986 */ /* 0x0001e2000c101908 */
[----:B---3--:R-:W-:Y:S02]  /*3050*/  @!P3 LOP3.LUT R11, R10, 0x80000000, RZ, 0x3c, !PT ;  /* 0x800000000a0bb812 */ /* 0x008fe400078e3cff */
[----:B----4-:R-:W-:Y:S01]  /*3060*/  @!P4 LOP3.LUT R15, R12, 0x80000000, RZ, 0x3c, !PT ;  /* 0x800000000c0fc812 */ /* 0x010fe200078e3cff */
[----:B------:R0:W-:Y:S01]  /*3070*/  @!P2 STG.E desc[UR8][R2.64+0x3800], R9 ;  /* 0x003800090200a986 */ /* 0x0001e2000c101908 */
[----:B-----5:R-:W-:Y:S02]  /*3080*/  @!P6 LOP3.LUT R13, R13, 0x80000000, RZ, 0x3c, !PT ;  /* 0x800000000d0de812 */ /* 0x020fe400078e3cff */
[----:B-1----:R-:W-:Y:S01]  /*3090*/  @!P1 LOP3.LUT R5, R14, 0x80000000, RZ, 0x3c, !PT ;  /* 0x800000000e059812 */ /* 0x002fe200078e3cff */
[----:B------:R0:W-:Y:S04]  /*30a0*/  @!P3 STG.E desc[UR8][R2.64+0x3c00], R11 ;  /* 0x003c000b0200b986 */ /* 0x0001e8000c101908 */
[----:B------:R0:W-:Y:S04]  /*30b0*/  @!P4 STG.E desc[UR8][R2.64+0x4000], R15 ;  /* 0x0040000f0200c986 */ /* 0x0001e8000c101908 */
[----:B------:R0:W-:Y:S04]  /*30c0*/  @!P6 STG.E desc[UR8][R2.64+0x4400], R13 ;  /* 0x0044000d0200e986 */ /* 0x0001e8000c101908 */
[----:B------:R0:W-:Y:S01]  /*30d0*/  @!P1 STG.E desc[UR8][R2.64], R5 ;  /* 0x0000000502009986 */ /* 0x0001e2000c101908 */
[----:B------:R-:W-:Y:S05]  /*30e0*/  @P0 EXIT ;  /* 0x000000000000094d */ /* 0x000fea0003800000 */
[----:B------:R-:W0:Y:S02]  /*30f0*/  LDS R33, [R33+0x4800] ;  /* 0x0048000021217984 */ /* 0x000e240000000800 */
[----:B0-----:R-:W-:-:S05]  /*3100*/  LOP3.LUT R5, R33, 0x80000000, RZ, 0x3c, !PT ;  /* 0x8000000021057812 */ /* 0x001fca00078e3cff */
[----:B------:R-:W-:Y:S01]  /*3110*/  STG.E desc[UR8][R2.64+0x4800], R5 ;  /* 0x0048000502007986 */ /* 0x000fe2000c101908 */
[----:B------:R-:W-:Y:S05]  /*3120*/  EXIT ;  /* 0x000000000000794d */ /* 0x000fea0003800000 */
.L_x_221:
        /* <DEDUP_REMOVED lines=13> */
.L_x_259:


//--------------------- .text._ZN3cub18CUB_300001_SM_10006detail11EmptyKernelIvEEvv --------------------------
	.section	.text._ZN3cub18CUB_300001_SM_10006detail11EmptyKernelIvEEvv,"ax",@progbits
	.align	128
        .global         _ZN3cub18CUB_300001_SM_10006detail11EmptyKernelIvEEvv
        .type           _ZN3cub18CUB_300001_SM_10006detail11EmptyKernelIvEEvv,@function
        .size           _ZN3cub18CUB_300001_SM_10006detail11EmptyKernelIvEEvv,(.L_x_260 - _ZN3cub18CUB_300001_SM_10006detail11EmptyKernelIvEEvv)
        .other          _ZN3cub18CUB_300001_SM_10006detail11EmptyKernelIvEEvv,@"STO_CUDA_ENTRY STV_DEFAULT"
_ZN3cub18CUB_300001_SM_10006detail11EmptyKernelIvEEvv:
.text._ZN3cub18CUB_300001_SM_10006detail11EmptyKernelIvEEvv:
[----:B------:R-:W-:Y:S01]  /*0000*/  LDC R1, c[0x0][0x37c] ;  /* 0x0000df00ff017b82 */ /* 0x000fe20000000800 */
[----:B------:R-:W-:Y:S05]  /*0010*/  EXIT ;  /* 0x000000000000794d */ /* 0x000fea0003800000 */
.L_x_222:
        /* <DEDUP_REMOVED lines=14> */
.L_x_260:


//--------------------- .text._Z12merge_kernelPiS_S_ii --------------------------
	.section	.text._Z12merge_kernelPiS_S_ii,"ax",@progbits
	.align	128
        .global         _Z12merge_kernelPiS_S_ii
        .type           _Z12merge_kernelPiS_S_ii,@function
        .size           _Z12merge_kernelPiS_S_ii,(.L_x_261 - _Z12merge_kernelPiS_S_ii)
        .other          _Z12merge_kernelPiS_S_ii,@"STO_CUDA_ENTRY STV_DEFAULT"
_Z12merge_kernelPiS_S_ii:
.text._Z12merge_kernelPiS_S_ii:
[----:B------:R-:W-:Y:S01]  /*0000*/  LDC R1, c[0x0][0x37c] ;  /* 0x0000df00ff017b82 */ /* 0x000fe20000000800 */
[----:B------:R-:W0:Y:S07]  /*0010*/  S2R R3, SR_TID.X ;  /* 0x0000000000037919 */ /* 0x000e2e0000002100 */
[----:B------:R-:W0:Y:S01]  /*0020*/  S2UR UR5, SR_CTAID.X ;  /* 0x00000000000579c3 */ /* 0x000e220000002500 */
[----:B------:R-:W1:Y:S07]  /*0030*/  LDCU UR6, c[0x0][0x398] ;  /* 0x00007300ff0677ac */ /* 0x000e6e0008000800 */
[----:B------:R-:W0:Y:S01]  /*0040*/  LDC R0, c[0x0][0x360] ;  /* 0x0000d800ff007b82 */ /* 0x000e220000000800 */
[----:B-1----:R-:W-:-:S04]  /*0050*/  ULEA.HI UR4, UR6, UR6, URZ, 0x1 ;  /* 0x0000000606047291 */ /* 0x002fc8000f8f08ff */
[----:B------:R-:W-:Y:S01]  /*0060*/  USHF.R.S32.HI UR4, URZ, 0x1, UR4 ;  /* 0x00000001ff047899 */ /* 0x000fe20008011404 */
[----:B0-----:R-:W-:-:S05]  /*0070*/  IMAD R0, R0, UR5, R3 ;  /* 0x0000000500007c24 */ /* 0x001fca000f8e0203 */
[----:B------:R-:W-:-:S13]  /*0080*/  ISETP.GE.AND P0, PT, R0, UR4, PT ;  /* 0x0000000400007c0c */ /* 0x000fda000bf06270 */
[----:B------:R-:W-:Y:S05]  /*0090*/  @P0 EXIT ;  /* 0x000000000000094d */ /* 0x000fea0003800000 */
[----:B------:R-:W0:Y:S01]  /*00a0*/  LDC.64 R10, c[0x0][0x390] ;  /* 0x0000e400ff0a7b82 */ /* 0x000e220000000a00 */
[----:B------:R-:W1:Y:S01]  /*00b0*/  LDCU UR4, c[0x0][0x39c] ;  /* 0x00007380ff0477ac */ /* 0x000e620008000800 */
[----:B------:R-:W-:Y:S01]  /*00c0*/  IMAD.SHL.U32 R3, R0, 0x2, RZ ;  /* 0x0000000200037824 */ /* 0x000fe200078e00ff */
[----:B------:R-:W2:Y:S03]  /*00d0*/  LDCU.64 UR8, c[0x0][0x358] ;  /* 0x00006b00ff0877ac */ /* 0x000ea60008000a00 */
[----:B------:R-:W-:-:S05]  /*00e0*/  VIADD R0, R3, 0x2 ;  /* 0x0000000203007836 */ /* 0x000fca0000000000 */
[----:B------:R-:W-:Y:S01]  /*00f0*/  ISETP.GE.AND P0, PT, R0, UR6, PT ;  /* 0x0000000600007c0c */ /* 0x000fe2000bf06270 */
[----:B0-----:R-:W-:Y:S01]  /*0100*/  IMAD.WIDE R10, R3, 0x4, R10 ;  /* 0x00000004030a7825 */ /* 0x001fe200078e020a */
[----:B-1----:R-:W-:-:S04]  /*0110*/  MOV R3, UR4 ;  /* 0x0000000400037c02 */ /* 0x002fc80008000f00 */
[----:B--2---:R-:W2:Y:S04]  /*0120*/  LDG.E R9, desc[UR8][R10.64] ;  /* 0x000000080a097981 */ /* 0x004ea8000c1e1900 */
[----:B------:R-:W2:Y:S04]  /*0130*/  LDG.E R0, desc[UR8][R10.64+0x4] ;  /* 0x000004080a007981 */ /* 0x000ea8000c1e1900 */
[----:B------:R-:W3:Y:S01]  /*0140*/  @!P0 LDG.E R3, desc[UR8][R10.64+0x8] ;  /* 0x000008080a038981 */ /* 0x000ee2000c1e1900 */
[----:B------:R-:W-:Y:S01]  /*0150*/  BSSY.RECONVERGENT B0, `(.L_x_223) ;  /* 0x0000021000007945 */ /* 0x000fe20003800200 */
[----:B------:R-:W-:Y:S01]  /*0160*/  CS2R R6, SRZ ;  /* 0x0000000000067805 */ /* 0x000fe2000001ff00 */
[----:B--2---:R-:W-:-:S02]  /*0170*/  IMAD.IADD R5, R0, 0x1, -R9 ;  /* 0x0000000100057824 */ /* 0x004fc400078e0a09 */
[----:B---3--:R-:W-:-:S05]  /*0180*/  IMAD.IADD R2, R3, 0x1, -R0 ;  /* 0x0000000103027824 */ /* 0x008fca00078e0a00 */
[----:B------:R-:W-:-:S04]  /*0190*/  VIMNMX R4, PT, PT, R5, R2, PT ;  /* 0x0000000205047248 */ /* 0x000fc80003fe0100 */
[----:B------:R-:W-:Y:S02]  /*01a0*/  ISETP.GE.AND P0, PT, R4, 0x1, PT ;  /* 0x000000010400780c */ /* 0x000fe40003f06270 */
[----:B------:R-:W-:-:S11]  /*01b0*/  MOV R4, R9 ;  /* 0x0000000900047202 */ /* 0x000fd60000000f00 */
[----:B------:R-:W-:Y:S05]  /*01c0*/  @!P0 BRA `(.L_x_224) ;  /* 0x0000000000648947 */ /* 0x000fea0003800000 */
[----:B------:R-:W0:Y:S01]  /*01d0*/  LDC.64 R12, c[0x0][0x380] ;  /* 0x0000e000ff0c7b82 */ /* 0x000e220000000a00 */
[----:B------:R-:W-:Y:S01]  /*01e0*/  CS2R R6, SRZ ;  /* 0x0000000000067805 */ /* 0x000fe2000001ff00 */
[----:B------:R-:W-:-:S06]  /*01f0*/  IMAD.MOV.U32 R4, RZ, RZ, R9 ;  /* 0x000000ffff047224 */ /* 0x000fcc00078e0009 */
[----:B------:R-:W1:Y:S02]  /*0200*/  LDC.64 R10, c[0x0][0x388] ;  /* 0x0000e200ff0a7b82 */ /* 0x000e640000000a00 */
.L_x_225:
[----:B------:R-:W-:Y:S01]  /*0210*/  IADD3 R17, PT, PT, R0, R7, RZ ;  /* 0x0000000700117210 */ /* 0x000fe20007ffe0ff */
[----:B------:R-:W-:-:S04]  /*0220*/  IMAD.IADD R15, R9, 0x1, R6 ;  /* 0x00000001090f7824 */ /* 0x000fc800078e0206 */
[----:B0-----:R-:W-:-:S04]  /*0230*/  IMAD.WIDE R14, R15, 0x4, R12 ;  /* 0x000000040f0e7825 */ /* 0x001fc800078e020c */
[----:B------:R-:W-:Y:S02]  /*0240*/  IMAD.WIDE R16, R17, 0x4, R12 ;  /* 0x0000000411107825 */ /* 0x000fe400078e020c */
[----:B------:R-:W2:Y:S04]  /*0250*/  LDG.E R14, desc[UR8][R14.64] ;  /* 0x000000080e0e7981 */ /* 0x000ea8000c1e1900 */
[----:B------:R-:W2:Y:S01]  /*0260*/  LDG.E R17, desc[UR8][R16.64] ;  /* 0x0000000810117981 */ /* 0x000ea2000c1e1900 */
[----:B-1----:R-:W-:-:S04]  /*0270*/  IMAD.WIDE R18, R4, 0x4, R10 ;  /* 0x0000000404127825 */ /* 0x002fc800078e020a */
[----:B------:R-:W-:Y:S02]  /*0280*/  VIADD R21, R7, 0x1 ;  /* 0x0000000107157836 */ /* 0x000fe40000000000 */
[----:B------:R-:W-:Y:S02]  /*0290*/  VIADD R8, R6, 0x1 ;  /* 0x0000000106087836 */ /* 0x000fe40000000000 */
[----:B------:R-:W-:Y:S01]  /*02a0*/  VIADD R4, R4, 0x1 ;  /* 0x0000000104047836 */ /* 0x000fe20000000000 */
[CC--:B--2---:R-:W-:Y:S02]  /*02b0*/  ISETP.GT.AND P0, PT, R14.reuse, R17.reuse, PT ;  /* 0x000000110e00720c */ /* 0x0c4fe40003f04270 */
[CC--:B------:R-:W-:Y:S02]  /*02c0*/  ISETP.GT.AND P1, PT, R14.reuse, R17.reuse, PT ;  /* 0x000000110e00720c */ /* 0x0c0fe40003f24270 */
[----:B------:R-:W-:-:S05]  /*02d0*/  VIMNMX R23, PT, PT, R14, R17, PT ;  /* 0x000000110e177248 */ /* 0x000fca0003fe0100 */
[----:B------:R2:W-:Y:S04]  /*02e0*/  STG.E desc[UR8][R18.64], R23 ;  /* 0x0000001712007986 */ /* 0x0005e8000c101908 */
[----:B------:R-:W-:Y:S02]  /*02f0*/  @!P0 IMAD.MOV R21, RZ, RZ, R7 ;  /* 0x000000ffff158224 */ /* 0x000fe400078e0207 */
[----:B------:R-:W-:Y:S02]  /*0300*/  @P1 IADD3 R8, PT, PT, R6, RZ, RZ ;  /* 0x000000ff06081210 */ /* 0x000fe40007ffe0ff */
[----:B------:R-:W-:Y:S01]  /*0310*/  IMAD.MOV.U32 R7, RZ, RZ, R21 ;  /* 0x000000ffff077224 */ /* 0x000fe200078e0015 */
[----:B------:R-:W-:Y:S02]  /*0320*/  ISETP.GE.AND P0, PT, R21, R2, PT ;  /* 0x000000021500720c */ /* 0x000fe40003f06270 */
[----:B------:R-:W-:-:S02]  /*0330*/  ISETP.LT.AND P1, PT, R8, R5, PT ;  /* 0x000000050800720c */ /* 0x000fc40003f21270 */
[----:B------:R-:W-:-:S11]  /*0340*/  MOV R6, R8 ;  /* 0x0000000800067202 */ /* 0x000fd60000000f00 */
[----:B--2---:R-:W-:Y:S05]  /*0350*/  @!P0 BRA P1, `(.L_x_225) ;  /* 0xfffffffc00ac8947 */ /* 0x004fea000083ffff */
.L_x_224:
[----:B------:R-:W-:Y:S05]  /*0360*/  BSYNC.RECONVERGENT B0 ;  /* 0x0000000000007941 */ /* 0x000fea0003800200 */
.L_x_223:
[----:B------:R-:W-:Y:S01]  /*0370*/  ISETP.GE.AND P0, PT, R6, R5, PT ;  /* 0x000000050600720c */ /* 0x000fe20003f06270 */
[----:B------:R-:W-:-:S12]  /*0380*/  BSSY.RECONVERGENT B0, `(.L_x_226) ;  /* 0x000002f000007945 */ /* 0x000fd80003800200 */
[----:B------:R-:W-:Y:S05]  /*0390*/  @P0 BRA `(.L_x_227) ;  /* 0x0000000000b40947 */ /* 0x000fea0003800000 */
[C---:B------:R-:W-:Y:S01]  /*03a0*/  IMAD.IADD R15, R9.reuse, 0x1, R6 ;  /* 0x00000001090f7824 */ /* 0x040fe200078e0206 */
[----:B------:R-:W-:Y:S01]  /*03b0*/  IADD3 R10, PT, PT, R9, R6, -R0 ;  /* 0x00000006090a7210 */ /* 0x000fe20007ffe800 */
[----:B------:R-:W-:Y:S03]  /*03c0*/  BSSY.RECONVERGENT B1, `(.L_x_228) ;  /* 0x0000013000017945 */ /* 0x000fe60003800200 */
[----:B------:R-:W-:Y:S02]  /*03d0*/  IADD3 R8, PT, PT, R0, -R15, RZ ;  /* 0x8000000f00087210 */ /* 0x000fe40007ffe0ff */
[----:B------:R-:W-:Y:S02]  /*03e0*/  ISETP.GT.U32.AND P0, PT, R10, -0x4, PT ;  /* 0xfffffffc0a00780c */ /* 0x000fe40003f04070 */
[----:B------:R-:W-:-:S13]  /*03f0*/  LOP3.LUT P1, R17, R8, 0x3, RZ, 0xc0, !PT ;  /* 0x0000000308117812 */ /* 0x000fda000782c0ff */
[----:B------:R-:W-:Y:S05]  /*0400*/  @!P1 BRA `(.L_x_229) ;  /* 0x0000000000389947 */ /* 0x000fea0003800000 */
[----:B------:R-:W0:Y:S01]  /*0410*/  LDC.64 R12, c[0x0][0x380] ;  /* 0x0000e000ff0c7b82 */ /* 0x000e220000000a00 */
[----:B------:R-:W-:Y:S01]  /*0420*/  IMAD.MOV.U32 R19, RZ, RZ, R15 ;  /* 0x000000ffff137224 */ /* 0x000fe200078e000f */
[C---:B------:R-:W-:Y:S01]  /*0430*/  IADD3 R8, PT, PT, -R17.reuse, RZ, RZ ;  /* 0x000000ff11087210 */ /* 0x040fe20007ffe1ff */
[----:B------:R-:W-:-:S05]  /*0440*/  IMAD.IADD R6, R17, 0x1, R6 ;  /* 0x0000000111067824 */ /* 0x000fca00078e0206 */
[----:B------:R-:W1:Y:S02]  /*0450*/  LDC.64 R10, c[0x0][0x388] ;  /* 0x0000e200ff0a7b82 */ /* 0x000e640000000a00 */
.L_x_230:
[----:B0-2---:R-:W-:-:S06]  /*0460*/  IMAD.WIDE R14, R19, 0x4, R12 ;  /* 0x00000004130e7825 */ /* 0x005fcc00078e020c */
[----:B------:R-:W2:Y:S01]  /*0470*/  LDG.E R15, desc[UR8][R14.64] ;  /* 0x000000080e0f7981 */ /* 0x000ea2000c1e1900 */
[----:B-1----:R-:W-:Y:S01]  /*0480*/  IMAD.WIDE R16, R4, 0x4, R10 ;  /* 0x0000000404107825 */ /* 0x002fe200078e020a */
[----:B------:R-:W-:-:S03]  /*0490*/  IADD3 R19, PT, PT, R19, 0x1, RZ ;  /* 0x0000000113137810 */ /* 0x000fc60007ffe0ff */
[----:B------:R-:W-:Y:S02]  /*04a0*/  VIADD R8, R8, 0x1 ;  /* 0x0000000108087836 */ /* 0x000fe40000000000 */
[----:B------:R-:W-:-:S03]  /*04b0*/  VIADD R4, R4, 0x1 ;  /* 0x0000000104047836 */ /* 0x000fc60000000000 */
[----:B------:R-:W-:Y:S01]  /*04c0*/  ISETP.NE.AND P1, PT, R8, RZ, PT ;  /* 0x000000ff0800720c */ /* 0x000fe20003f25270 */
[----:B--2---:R2:W-:-:S12]  /*04d0*/  STG.E desc[UR8][R16.64], R15 ;  /* 0x0000000f10007986 */ /* 0x0045d8000c101908 */
[----:B------:R-:W-:Y:S05]  /*04e0*/  @P1 BRA `(.L_x_230) ;  /* 0xfffffffc00dc1947 */ /* 0x000fea000383ffff */
.L_x_229:
[----:B------:R-:W-:Y:S05]  /*04f0*/  BSYNC.RECONVERGENT B1 ;  /* 0x0000000000017941 */ /* 0x000fea0003800200 */
.L_x_228:
[----:B------:R-:W-:Y:S05]  /*0500*/  @P0 BRA `(.L_x_227) ;  /* 0x0000000000580947 */ /* 0x000fea0003800000 */
[----:B------:R-:W0:Y:S01]  /*0510*/  LDC.64 R10, c[0x0][0x380] ;  /* 0x0000e000ff0a7b82 */ /* 0x000e220000000a00 */
[----:B--2---:R-:W-:-:S07]  /*0520*/  IMAD.IADD R17, R9, 0x1, R6 ;  /* 0x0000000109117824 */ /* 0x004fce00078e0206 */
[----:B------:R-:W1:Y:S01]  /*0530*/  LDC.64 R12, c[0x0][0x388] ;  /* 0x0000e200ff0c7b82 */ /* 0x000e620000000a00 */
[----:B0-----:R-:W-:-:S05]  /*0540*/  IADD3 R8, P0, PT, R10, 0x8, RZ ;  /* 0x000000080a087810 */ /* 0x001fca0007f1e0ff */
[----:B------:R-:W-:Y:S01]  /*0550*/  IMAD.X R9, RZ, RZ, R11, P0 ;  /* 0x000000ffff097224 */ /* 0x000fe200000e060b */
[----:B-1----:R-:W-:-:S04]  /*0560*/  IADD3 R10, P1, PT, R12, 0x8, RZ ;  /* 0x000000080c0a7810 */ /* 0x002fc80007f3e0ff */
[----:B------:R-:W-:-:S09]  /*0570*/  IADD3.X R11, PT, PT, RZ, R13, RZ, P1, !PT ;  /* 0x0000000dff0b7210 */ /* 0x000fd20000ffe4ff */
.L_x_231:
[----:B------:R-:W-:-:S05]  /*0580*/  IMAD.WIDE R14, R17, 0x4, R8 ;  /* 0x00000004110e7825 */ /* 0x000fca00078e0208 */
[----:B0-----:R-:W2:Y:S01]  /*0590*/  LDG.E R19, desc[UR8][R14.64+-0x8] ;  /* 0xfffff8080e137981 */ /* 0x001ea2000c1e1900 */
[----:B------:R-:W-:-:S05]  /*05a0*/  IMAD.WIDE R12, R4, 0x4, R10 ;  /* 0x00000004040c7825 */ /* 0x000fca00078e020a */
[----:B--2---:R0:W-:Y:S04]  /*05b0*/  STG.E desc[UR8][R12.64+-0x8], R19 ;  /* 0xfffff8130c007986 */ /* 0x0041e8000c101908 */
[----:B------:R-:W2:Y:S04]  /*05c0*/  LDG.E R21, desc[UR8][R14.64+-0x4] ;  /* 0xfffffc080e157981 */ /* 0x000ea8000c1e1900 */
[----:B--2---:R0:W-:Y:S04]  /*05d0*/  STG.E desc[UR8][R12.64+-0x4], R21 ;  /* 0xfffffc150c007986 */ /* 0x0041e8000c101908 */
[----:B------:R-:W2:Y:S04]  /*05e0*/  LDG.E R23, desc[UR8][R14.64] ;  /* 0x000000080e177981 */ /* 0x000ea8000c1e1900 */
[----:B--2---:R0:W-:Y:S04]  /*05f0*/  STG.E desc[UR8][R12.64], R23 ;  /* 0x000000170c007986 */ /* 0x0041e8000c101908 */
[----:B------:R-:W2:Y:S01]  /*0600*/  LDG.E R25, desc[UR8][R14.64+0x4] ;  /* 0x000004080e197981 */ /* 0x000ea2000c1e1900 */
[----:B------:R-:W-:Y:S01]  /*0610*/  VIADD R6, R6, 0x4 ;  /* 0x0000000406067836 */ /* 0x000fe20000000000 */
[----:B------:R-:W-:Y:S01]  /*0620*/  IADD3 R17, PT, PT, R17, 0x4, RZ ;  /* 0x0000000411117810 */ /* 0x000fe20007ffe0ff */
[----:B------:R-:W-:-:S03]  /*0630*/  VIADD R4, R4, 0x4 ;  /* 0x0000000404047836 */ /* 0x000fc60000000000 */
[----:B------:R-:W-:Y:S01]  /*0640*/  ISETP.GE.AND P0, PT, R6, R5, PT ;  /* 0x000000050600720c */ /* 0x000fe20003f06270 */
[----:B--2---:R0:W-:-:S12]  /*0650*/  STG.E desc[UR8][R12.64+0x4], R25 ;  /* 0x000004190c007986 */ /* 0x0041d8000c101908 */
[----:B------:R-:W-:Y:S05]  /*0660*/  @!P0 BRA `(.L_x_231) ;  /* 0xfffffffc00c48947 */ /* 0x000fea000383ffff */
.L_x_227:
[----:B------:R-:W-:Y:S05]  /*0670*/  BSYNC.RECONVERGENT B0 ;  /* 0x0000000000007941 */ /* 0x000fea0003800200 */
.L_x_226:
[----:B------:R-:W-:-:S13]  /*0680*/  ISETP.GE.AND P0, PT, R7, R2, PT ;  /* 0x000000020700720c */ /* 0x000fda0003f06270 */
[----:B------:R-:W-:Y:S05]  /*0690*/  @P0 EXIT ;  /* 0x000000000000094d */ /* 0x000fea0003800000 */
[CC--:B------:R-:W-:Y:S01]  /*06a0*/  IADD3 R6, PT, PT, R0.reuse, R7.reuse, RZ ;  /* 0x0000000700067210 */ /* 0x0c0fe20007ffe0ff */
[----:B------:R-:W-:Y:S04]  /*06b0*/  BSSY.RECONVERGENT B0, `(.L_x_232) ;  /* 0x0000013000007945 */ /* 0x000fe80003800200 */
[----:B------:R-:W-:Y:S01]  /*06c0*/  IMAD.IADD R5, R3, 0x1, -R6 ;  /* 0x0000000103057824 */ /* 0x000fe200078e0a06 */
[----:B------:R-:W-:-:S04]  /*06d0*/  IADD3 R3, PT, PT, R0, R7, -R3 ;  /* 0x0000000700037210 */ /* 0x000fc80007ffe803 */
[----:B------:R-:W-:Y:S02]  /*06e0*/  LOP3.LUT P1, R8, R5, 0x3, RZ, 0xc0, !PT ;  /* 0x0000000305087812 */ /* 0x000fe4000782c0ff */
[----:B------:R-:W-:-:S11]  /*06f0*/  ISETP.GT.U32.AND P0, PT, R3, -0x4, PT ;  /* 0xfffffffc0300780c */ /* 0x000fd60003f04070 */
[----:B------:R-:W-:Y:S05]  /*0700*/  @!P1 BRA `(.L_x_233) ;  /* 0x0000000000349947 */ /* 0x000fea0003800000 */
[----:B--2---:R-:W1:Y:S01]  /*0710*/  LDC.64 R14, c[0x0][0x380] ;  /* 0x0000e000ff0e7b82 */ /* 0x004e620000000a00 */
[----:B------:R-:W-:Y:S01]  /*0720*/  IADD3 R7, PT, PT, R8, R7, RZ ;  /* 0x0000000708077210 */ /* 0x000fe20007ffe0ff */
[----:B------:R-:W-:-:S06]  /*0730*/  IMAD.MOV R3, RZ, RZ, -R8 ;  /* 0x000000ffff037224 */ /* 0x000fcc00078e0a08 */
[----:B------:R-:W2:Y:S02]  /*0740*/  LDC.64 R10, c[0x0][0x388] ;  /* 0x0000e200ff0a7b82 */ /* 0x000ea40000000a00 */
.L_x_234:
[----:B-1-3--:R-:W-:-:S06]  /*0750*/  IMAD.WIDE R8, R6, 0x4, R14 ;  /* 0x0000000406087825 */ /* 0x00afcc00078e020e */
[----:B------:R-:W3:Y:S01]  /*0760*/  LDG.E R9, desc[UR8][R8.64] ;  /* 0x0000000808097981 */ /* 0x000ee2000c1e1900 */
[----:B0-2---:R-:W-:Y:S01]  /*0770*/  IMAD.WIDE R12, R4, 0x4, R10 ;  /* 0x00000004040c7825 */ /* 0x005fe200078e020a */
[----:B------:R-:W-:Y:S02]  /*0780*/  IADD3 R3, PT, PT, R3, 0x1, RZ ;  /* 0x0000000103037810 */ /* 0x000fe40007ffe0ff */
[----:B------:R-:W-:Y:S01]  /*0790*/  IADD3 R6, PT, PT, R6, 0x1, RZ ;  /* 0x0000000106067810 */ /* 0x000fe20007ffe0ff */
[----:B------:R-:W-:Y:S01]  /*07a0*/  VIADD R4, R4, 0x1 ;  /* 0x0000000104047836 */ /* 0x000fe20000000000 */
[----:B------:R-:W-:Y:S01]  /*07b0*/  ISETP.NE.AND P1, PT, R3, RZ, PT ;  /* 0x000000ff0300720c */ /* 0x000fe20003f25270 */
[----:B---3--:R3:W-:-:S12]  /*07c0*/  STG.E desc[UR8][R12.64], R9 ;  /* 0x000000090c007986 */ /* 0x0087d8000c101908 */
[----:B------:R-:W-:Y:S05]  /*07d0*/  @P1 BRA `(.L_x_234) ;  /* 0xfffffffc00dc1947 */ /* 0x000fea000383ffff */
.L_x_233:
[----:B------:R-:W-:Y:S05]  /*07e0*/  BSYNC.RECONVERGENT B0 ;  /* 0x0000000000007941 */ /* 0x000fea0003800200 */
.L_x_232:
[----:B------:R-:W-:Y:S05]  /*07f0*/  @P0 EXIT ;  /* 0x000000000000094d */ /* 0x000fea0003800000 */
[----:B------:R-:W1:Y:S01]  /*0800*/  LDCU.128 UR4, c[0x0][0x380] ;  /* 0x00007000ff0477ac */ /* 0x000e620008000c00 */
[----:B------:R-:W-:Y:S01]  /*0810*/  IMAD.IADD R3, R0, 0x1, R7 ;  /* 0x0000000100037824 */ /* 0x000fe200078e0207 */
[----:B-1----:R-:W-:Y:S02]  /*0820*/  UIADD3 UR4, UP0, UPT, UR4, 0x8, URZ ;  /* 0x0000000804047890 */ /* 0x002fe4000ff1e0ff */
[----:B------:R-:W-:Y:S02]  /*0830*/  UIADD3 UR6, UP1, UPT, UR6, 0x8, URZ ;  /* 0x0000000806067890 */ /* 0x000fe4000ff3e0ff */
[----:B------:R-:W-:Y:S02]  /*0840*/  UIADD3.X UR5, UPT, UPT, URZ, UR5, URZ, UP0, !UPT ;  /* 0x00000005ff057290 */ /* 0x000fe400087fe4ff */
[----:B------:R-:W-:-:S12]  /*0850*/  UIADD3.X UR7, UPT, UPT, URZ, UR7, URZ, UP1, !UPT ;  /* 0x00000007ff077290 */ /* 0x000fd80008ffe4ff */
.L_x_235:
[----:B------:R-:W-:Y:S01]  /*0860*/  MOV R8, UR4 ;  /* 0x0000000400087c02 */ /* 0x000fe20008000f00 */
[----:B---3--:R-:W-:-:S04]  /*0870*/  IMAD.U32 R9, RZ, RZ, UR5 ;  /* 0x00000005ff097e24 */ /* 0x008fc8000f8e00ff */
[----:B------:R-:W-:-:S05]  /*0880*/  IMAD.WIDE R8, R3, 0x4, R8 ;  /* 0x0000000403087825 */ /* 0x000fca00078e0208 */
[----:B-1----:R-:W3:Y:S01]  /*0890*/  LDG.E R5, desc[UR8][R8.64+-0x8] ;  /* 0xfffff80808057981 */ /* 0x002ee2000c1e1900 */
[----:B------:R-:W-:Y:S01]  /*08a0*/  MOV R10, UR6 ;  /* 0x00000006000a7c02 */ /* 0x000fe20008000f00 */
[----:B------:R-:W-:-:S04]  /*08b0*/  IMAD.U32 R11, RZ, RZ, UR7 ;  /* 0x00000007ff0b7e24 */ /* 0x000fc8000f8e00ff */
[----:B------:R-:W-:-:S05]  /*08c0*/  IMAD.WIDE R10, R4, 0x4, R10 ;  /* 0x00000004040a7825 */ /* 0x000fca00078e020a */
[----:B---3--:R1:W-:Y:S04]  /*08d0*/  STG.E desc[UR8][R10.64+-0x8], R5 ;  /* 0xfffff8050a007986 */ /* 0x0083e8000c101908 */
[----:B0-----:R-:W3:Y:S04]  /*08e0*/  LDG.E R13, desc[UR8][R8.64+-0x4] ;  /* 0xfffffc08080d7981 */ /* 0x001ee8000c1e1900 */
[----:B---3--:R1:W-:Y:S04]  /*08f0*/  STG.E desc[UR8][R10.64+-0x4], R13 ;  /* 0xfffffc0d0a007986 */ /* 0x0083e8000c101908 */
[----:B--2---:R-:W2:Y:S04]  /*0900*/  LDG.E R15, desc[UR8][R8.64] ;  /* 0x00000008080f7981 */ /* 0x004ea8000c1e1900 */
[----:B--2---:R1:W-:Y:S04]  /*0910*/  STG.E desc[UR8][R10.64], R15 ;  /* 0x0000000f0a007986 */ /* 0x0043e8000c101908 */
[----:B------:R-:W2:Y:S01]  /*0920*/  LDG.E R17, desc[UR8][R8.64+0x4] ;  /* 0x0000040808117981 */ /* 0x000ea2000c1e1900 */
[----:B------:R-:W-:Y:S01]  /*0930*/  IADD3 R7, PT, PT, R7, 0x4, RZ ;  /* 0x0000000407077810 */ /* 0x000fe20007ffe0ff */
[----:B------:R-:W-:Y:S01]  /*0940*/  VIADD R3, R3, 0x4 ;  /* 0x0000000403037836 */ /* 0x000fe20000000000 */
[----:B------:R-:W-:-:S02]  /*0950*/  IADD3 R4, PT, PT, R4, 0x4, RZ ;  /* 0x0000000404047810 */ /* 0x000fc40007ffe0ff */
[----:B------:R-:W-:Y:S01]  /*0960*/  ISETP.GE.AND P0, PT, R7, R2, PT ;  /* 0x000000020700720c */ /* 0x000fe20003f06270 */
[----:B--2---:R1:W-:-:S12]  /*0970*/  STG.E desc[UR8][R10.64+0x4], R17 ;  /* 0x000004110a007986 */ /* 0x0043d8000c101908 */
[----:B------:R-:W-:Y:S05]  /*0980*/  @!P0 BRA `(.L_x_235) ;  /* 0xfffffffc00b48947 */ /* 0x000fea000383ffff */
[----:B------:R-:W-:Y:S05]  /*0990*/  EXIT ;  /* 0x000000000000794d */ /* 0x000fea0003800000 */
.L_x_236:
        /* <DEDUP_REMOVED lines=14> */
.L_x_261:


//--------------------- .text._Z20radix_scatter_kernelPiS_S_ii --------------------------
	.section	.text._Z20radix_scatter_kernelPiS_S_ii,"ax",@progbits
	.align	128
        .global         _Z20radix_scatter_kernelPiS_S_ii
        .type           _Z20radix_scatter_kernelPiS_S_ii,@function
        .size           _Z20radix_scatter_kernelPiS_S_ii,(.L_x_262 - _Z20radix_scatter_kernelPiS_S_ii)
        .other          _Z20radix_scatter_kernelPiS_S_ii,@"STO_CUDA_ENTRY STV_DEFAULT"
_Z20radix_scatter_kernelPiS_S_ii:
.text._Z20radix_scatter_kernelPiS_S_ii:
[----:B------:R-:W-:Y:S01]  /*0000*/  LDC R1, c[0x0][0x37c] ;  /* 0x0000df00ff017b82 */ /* 0x000fe20000000800 */
[----:B------:R-:W0:Y:S01]  /*0010*/  S2R R9, SR_TID.X ;  /* 0x0000000000097919 */ /* 0x000e220000002100 */
[----:B------:R-:W1:Y:S06]  /*0020*/  LDCU.64 UR6, c[0x0][0x358] ;  /* 0x00006b00ff0677ac */ /* 0x000e6c0008000a00 */
[----:B------:R-:W2:Y:S01]  /*0030*/  S2UR UR4, SR_CTAID.X ;  /* 0x00000000000479c3 */ /* 0x000ea20000002500 */
[----:B------:R-:W3:Y:S01]  /*0040*/  LDCU UR5, c[0x0][0x398] ;  /* 0x00007300ff0577ac */ /* 0x000ee20008000800 */
[----:B0-----:R-:W-:-:S13]  /*0050*/  ISETP.GT.U32.AND P0, PT, R9, 0xf, PT ;  /* 0x0000000f0900780c */ /* 0x001fda0003f04070 */
[----:B------:R-:W0:Y:S02]  /*0060*/  @!P0 LDC.64 R2, c[0x0][0x390] ;  /* 0x0000e400ff028b82 */ /* 0x000e240000000a00 */
[----:B0-----:R-:W-:-:S06]  /*0070*/  @!P0 IMAD.WIDE.U32 R2, R9, 0x4, R2 ;  /* 0x0000000409028825 */ /* 0x001fcc00078e0002 */
[----:B-1----:R-:W4:Y:S01]  /*0080*/  @!P0 LDG.E R2, desc[UR6][R2.64] ;  /* 0x0000000602028981 */ /* 0x002f22000c1e1900 */
[----:B------:R-:W2:Y:S01]  /*0090*/  LDC R4, c[0x0][0x360] ;  /* 0x0000d800ff047b82 */ /* 0x000ea20000000800 */
[----:B------:R-:W-:Y:S01]  /*00a0*/  @!P0 MOV R0, 0x400 ;  /* 0x0000040000008802 */ /* 0x000fe20000000f00 */
[----:B------:R-:W0:Y:S01]  /*00b0*/  @!P0 S2R R7, SR_CgaCtaId ;  /* 0x0000000000078919 */ /* 0x000e220000008800 */
[----:B--2---:R-:W-:-:S05]  /*00c0*/  IMAD R5, R4, UR4, R9 ;  /* 0x0000000404057c24 */ /* 0x004fca000f8e0209 */
[----:B---3--:R-:W-:Y:S02]  /*00d0*/  ISETP.GE.AND P1, PT, R5, UR5, PT ;  /* 0x0000000505007c0c */ /* 0x008fe4000bf26270 */
[----:B0-----:R-:W-:-:S05]  /*00e0*/  @!P0 LEA R0, R7, R0, 0x18 ;  /* 0x0000000007008211 */ /* 0x001fca00078ec0ff */
[----:B------:R-:W-:-:S05]  /*00f0*/  @!P0 IMAD R7, R9, 0x4, R0 ;  /* 0x0000000409078824 */ /* 0x000fca00078e0200 */
[----:B----4-:R0:W-:Y:S01]  /*0100*/  @!P0 STS [R7], R2 ;  /* 0x0000000207008388 */ /* 0x0101e20000000800 */
[----:B------:R-:W-:Y:S06]  /*0110*/  BAR.SYNC.DEFER_BLOCKING 0x0 ;  /* 0x0000000000007b1d */ /* 0x000fec0000010000 */
[----:B------:R-:W-:Y:S05]  /*0120*/  @P1 EXIT ;  /* 0x000000000000194d */ /* 0x000fea0003800000 */
[----:B0-----:R-:W0:Y:S01]  /*0130*/  LDC.64 R2, c[0x0][0x380] ;  /* 0x0000e000ff027b82 */ /* 0x001e220000000a00 */
[----:B------:R-:W1:Y:S01]  /*0140*/  LDCU UR4, c[0x0][0x39c] ;  /* 0x00007380ff0477ac */ /* 0x000e620008000800 */
[----:B0-----:R-:W-:-:S06]  /*0150*/  IMAD.WIDE R2, R5, 0x4, R2 ;  /* 0x0000000405027825 */ /* 0x001fcc00078e0202 */
[----:B------:R-:W0:Y:S01]  /*0160*/  S2UR UR5, SR_CgaCtaId ;  /* 0x00000000000579c3 */ /* 0x000e220000008800 */
[----:B------:R-:W1:Y:S01]  /*0170*/  LDG.E R7, desc[UR6][R2.64] ;  /* 0x0000000602077981 */ /* 0x000e62000c1e1900 */
[----:B------:R-:W-:-:S06]  /*0180*/  IMAD.MOV.U32 R9, RZ, RZ, 0x1 ;  /* 0x00000001ff097424 */ /* 0x000fcc00078e00ff */
[----:B------:R-:W2:Y:S01]  /*0190*/  LDC.64 R4, c[0x0][0x388] ;  /* 0x0000e200ff047b82 */ /* 0x000ea20000000a00 */
[----:B-1----:R-:W-:Y:S01]  /*01a0*/  SHF.R.S32.HI R0, RZ, UR4, R7 ;  /* 0x00000004ff007c19 */ /* 0x002fe20008011407 */
[----:B------:R-:W-:Y:S02]  /*01b0*/  UMOV UR4, 0x400 ;  /* 0x0000040000047882 */ /* 0x000fe40000000000 */
[----:B0-----:R-:W-:Y:S01]  /*01c0*/  ULEA UR4, UR5, UR4, 0x18 ;  /* 0x0000000405047291 */ /* 0x001fe2000f8ec0ff */
[----:B------:R-:W-:-:S04]  /*01d0*/  SHF.L.U32 R0, R0, 0x2, RZ ;  /* 0x0000000200007819 */ /* 0x000fc800000006ff */
[----:B------:R-:W-:-:S05]  /*01e0*/  LOP3.LUT R0, R0, 0x3c, RZ, 0xc0, !PT ;  /* 0x0000003c00007812 */ /* 0x000fca00078ec0ff */
[----:B------:R-:W2:Y:S02]  /*01f0*/  ATOMS.ADD R9, [R0+UR4], R9 ;  /* 0x000000090009798c */ /* 0x000ea40008000004 */
[----:B--2---:R-:W-:-:S05]  /*0200*/  IMAD.WIDE R2, R9, 0x4, R4 ;  /* 0x0000000409027825 */ /* 0x004fca00078e0204 */
[----:B------:R-:W-:Y:S01]  /*0210*/  STG.E desc[UR6][R2.64], R7 ;  /* 0x0000000702007986 */ /* 0x000fe2000c101906 */
[----:B------:R-:W-:Y:S05]  /*0220*/  EXIT ;  /* 0x000000000000794d */ /* 0x000fea0003800000 */
.L_x_237:
        /* <DEDUP_REMOVED lines=13> */
.L_x_262:


//--------------------- .text._Z17radix_scan_kernelPiS_i --------------------------
	.section	.text._Z17radix_scan_kernelPiS_i,"ax",@progbits
	.align	128
        .global         _Z17radix_scan_kernelPiS_i
        .type           _Z17radix_scan_kernelPiS_i,@function
        .size           _Z17radix_scan_kernelPiS_i,(.L_x_263 - _Z17radix_scan_kernelPiS_i)
        .other          _Z17radix_scan_kernelPiS_i,@"STO_CUDA_ENTRY STV_DEFAULT"
_Z17radix_scan_kernelPiS_i:
.text._Z17radix_scan_kernelPiS_i:
[----:B------:R-:W-:Y:S01]  /*0000*/  LDC R1, c[0x0][0x37c] ;  /* 0x0000df00ff017b82 */ /* 0x000fe20000000800 */
[----:B------:R-:W0:Y:S02]  /*0010*/  S2R R0, SR_TID.X ;  /* 0x0000000000007919 */ /* 0x000e240000002100 */
[----:B0-----:R-:W-:-:S13]  /*0020*/  ISETP.NE.AND P0, PT, R0, RZ, PT ;  /* 0x000000ff0000720c */ /* 0x001fda0003f05270 */
[----:B------:R-:W-:Y:S05]  /*0030*/  @P0 EXIT ;  /* 0x000000000000094d */ /* 0x000fea0003800000 */
[----:B------:R-:W0:Y:S01]  /*0040*/  LDC R6, c[0x0][0x390] ;  /* 0x0000e400ff067b82 */ /* 0x000e220000000800 */
[----:B------:R-:W1:Y:S07]  /*0050*/  LDCU.64 UR4, c[0x0][0x358] ;  /* 0x00006b00ff0477ac */ /* 0x000e6e0008000a00 */
[----:B------:R-:W1:Y:S01]  /*0060*/  LDC.64 R2, c[0x0][0x388] ;  /* 0x0000e200ff027b82 */ /* 0x000e620000000a00 */
[----:B0-----:R-:W-:Y:S01]  /*0070*/  ISETP.GE.AND P0, PT, R6, 0x2, PT ;  /* 0x000000020600780c */ /* 0x001fe20003f06270 */
[----:B-1----:R0:W-:-:S12]  /*0080*/  STG.E desc[UR4][R2.64], RZ ;  /* 0x000000ff02007986 */ /* 0x0021d8000c101904 */
[----:B------:R-:W-:Y:S05]  /*0090*/  @!P0 EXIT ;  /* 0x000000000000894d */ /* 0x000fea0003800000 */
[----:B0-----:R-:W0:Y:S01]  /*00a0*/  LDC.64 R2, c[0x0][0x380] ;  /* 0x0000e000ff027b82 */ /* 0x001e220000000a00 */
[C---:B------:R-:W-:Y:S01]  /*00b0*/  VIADD R0, R6.reuse, 0xfffffffe ;  /* 0xfffffffe06007836 */ /* 0x040fe20000000000 */
[----:B------:R-:W-:-:S04]  /*00c0*/  IADD3 R6, PT, PT, R6, -0x1, RZ ;  /* 0xffffffff06067810 */ /* 0x000fc80007ffe0ff */
[----:B------:R-:W-:Y:S01]  /*00d0*/  ISETP.GE.U32.AND P0, PT, R0, 0xf, PT ;  /* 0x0000000f0000780c */ /* 0x000fe20003f06070 */
[----:B------:R-:W-:Y:S01]  /*00e0*/  IMAD.MOV.U32 R0, RZ, RZ, 0x1 ;  /* 0x00000001ff007424 */ /* 0x000fe200078e00ff */
[----:B------:R-:W1:Y:S01]  /*00f0*/  LDC.64 R4, c[0x0][0x388] ;  /* 0x0000e200ff047b82 */ /* 0x000e620000000a00 */
[----:B------:R-:W-:-:S10]  /*0100*/  LOP3.LUT R14, R6, 0xf, RZ, 0xc0, !PT ;  /* 0x0000000f060e7812 */ /* 0x000fd400078ec0ff */
[----:B------:R-:W-:Y:S05]  /*0110*/  @!P0 BRA `(.L_x_238) ;  /* 0x0000000400248947 */ /* 0x000fea0003800000 */
[----:B------:R-:W-:Y:S02]  /*0120*/  HFMA2 R10, -RZ, RZ, 0, 1.9073486328125e-06 ;  /* 0x00000020ff0a7431 */ /* 0x000fe400000001ff */
[----:B------:R-:W-:Y:S01]  /*0130*/  IMAD.MOV.U32 R11, RZ, RZ, 0x0 ;  /* 0x00000000ff0b7424 */ /* 0x000fe200078e00ff */
[----:B------:R-:W-:Y:S02]  /*0140*/  LOP3.LUT R7, R6, 0xfffffff0, RZ, 0xc0, !PT ;  /* 0xfffffff006077812 */ /* 0x000fe400078ec0ff */
[----:B------:R-:W-:-:S03]  /*0150*/  MOV R0, RZ ;  /* 0x000000ff00007202 */ /* 0x000fc60000000f00 */
[----:B------:R-:W-:Y:S02]  /*0160*/  IMAD.MOV R7, RZ, RZ, -R7 ;  /* 0x000000ffff077224 */ /* 0x000fe400078e0a07 */
[----:B-1----:R-:W-:-:S04]  /*0170*/  IMAD.WIDE.U32 R8, R4, 0x1, R10 ;  /* 0x0000000104087825 */ /* 0x002fc800078e000a */
[----:B0-----:R-:W-:Y:S01]  /*0180*/  IMAD.WIDE.U32 R10, R2, 0x1, R10 ;  /* 0x00000001020a7825 */ /* 0x001fe200078e000a */
[----:B------:R-:W-:-:S03]  /*0190*/  IADD3 R13, PT, PT, R9, R5, RZ ;  /* 0x00000005090d7210 */ /* 0x000fc60007ffe0ff */
[----:B------:R-:W-:Y:S01]  /*01a0*/  IMAD.MOV.U32 R12, RZ, RZ, R8 ;  /* 0x000000ffff0c7224 */ /* 0x000fe200078e0008 */
[----:B------:R-:W-:Y:S01]  /*01b0*/  IADD3 R15, PT, PT, R11, R3, RZ ;  /* 0x000000030b0f7210 */ /* 0x000fe20007ffe0ff */
[----:B------:R-:W-:-:S07]  /*01c0*/  IMAD.MOV.U32 R16, RZ, RZ, R10 ;  /* 0x000000ffff107224 */ /* 0x000fce00078e000a */
.L_x_239:
[----:B------:R-:W-:Y:S01]  /*01d0*/  MOV R8, R16 ;  /* 0x0000001000087202 */ /* 0x000fe20000000f00 */
[----:B------:R-:W-:Y:S01]  /*01e0*/  IMAD.MOV.U32 R9, RZ, RZ, R15 ;  /* 0x000000ffff097224 */ /* 0x000fe200078e000f */
[----:B-1----:R-:W-:Y:S01]  /*01f0*/  MOV R10, R12 ;  /* 0x0000000c000a7202 */ /* 0x002fe20000000f00 */
[----:B------:R-:W-:-:S03]  /*0200*/  IMAD.MOV.U32 R11, RZ, RZ, R13 ;  /* 0x000000ffff0b7224 */ /* 0x000fc600078e000d */
[----:B------:R-:W2:Y:S04]  /*0210*/  LDG.E R13, desc[UR4][R8.64+-0x20] ;  /* 0xffffe004080d7981 */ /* 0x000ea8000c1e1900 */
[----:B------:R-:W2:Y:S02]  /*0220*/  LDG.E R12, desc[UR4][R10.64+-0x20] ;  /* 0xffffe0040a0c7981 */ /* 0x000ea4000c1e1900 */
[----:B--2---:R-:W-:-:S05]  /*0230*/  IADD3 R13, PT, PT, R12, R13, RZ ;  /* 0x0000000d0c0d7210 */ /* 0x004fca0007ffe0ff */
[----:B------:R0:W-:Y:S04]  /*0240*/  STG.E desc[UR4][R10.64+-0x1c], R13 ;  /* 0xffffe40d0a007986 */ /* 0x0001e8000c101904 */
[----:B------:R-:W2:Y:S02]  /*0250*/  LDG.E R12, desc[UR4][R8.64+-0x1c] ;  /* 0xffffe404080c7981 */ /* 0x000ea4000c1e1900 */
[----:B--2---:R-:W-:-:S05]  /*0260*/  IMAD.IADD R15, R13, 0x1, R12 ;  /* 0x000000010d0f7824 */ /* 0x004fca00078e020c */
[----:B------:R1:W-:Y:S04]  /*0270*/  STG.E desc[UR4][R10.64+-0x18], R15 ;  /* 0xffffe80f0a007986 */ /* 0x0003e8000c101904 */
[----:B------:R-:W2:Y:S02]  /*0280*/  LDG.E R12, desc[UR4][R8.64+-0x18] ;  /* 0xffffe804080c7981 */ /* 0x000ea4000c1e1900 */
[----:B--2---:R-:W-:-:S05]  /*0290*/  IADD3 R17, PT, PT, R15, R12, RZ ;  /* 0x0000000c0f117210 */ /* 0x004fca0007ffe0ff */
[----:B------:R2:W-:Y:S04]  /*02a0*/  STG.E desc[UR4][R10.64+-0x14], R17 ;  /* 0xffffec110a007986 */ /* 0x0005e8000c101904 */
[----:B------:R-:W3:Y:S02]  /*02b0*/  LDG.E R12, desc[UR4][R8.64+-0x14] ;  /* 0xffffec04080c7981 */ /* 0x000ee4000c1e1900 */
[----:B---3--:R-:W-:-:S05]  /*02c0*/  IMAD.IADD R19, R17, 0x1, R12 ;  /* 0x0000000111137824 */ /* 0x008fca00078e020c */
[----:B------:R3:W-:Y:S04]  /*02d0*/  STG.E desc[UR4][R10.64+-0x10], R19 ;  /* 0xfffff0130a007986 */ /* 0x0007e8000c101904 */
[----:B------:R-:W0:Y:S02]  /*02e0*/  LDG.E R12, desc[UR4][R8.64+-0x10] ;  /* 0xfffff004080c7981 */ /* 0x000e24000c1e1900 */
[----:B0-----:R-:W-:-:S05]  /*02f0*/  IADD3 R13, PT, PT, R19, R12, RZ ;  /* 0x0000000c130d7210 */ /* 0x001fca0007ffe0ff */
[----:B------:R0:W-:Y:S04]  /*0300*/  STG.E desc[UR4][R10.64+-0xc], R13 ;  /* 0xfffff40d0a007986 */ /* 0x0001e8000c101904 */
[----:B------:R-:W1:Y:S02]  /*0310*/  LDG.E R12, desc[UR4][R8.64+-0xc] ;  /* 0xfffff404080c7981 */ /* 0x000e64000c1e1900 */
[----:B-1----:R-:W-:-:S05]  /*0320*/  IMAD.IADD R15, R13, 0x1, R12 ;  /* 0x000000010d0f7824 */ /* 0x002fca00078e020c */
        /* <DEDUP_REMOVED lines=18> */
[----:B------:R-:W-:Y:S04]  /*0450*/  STG.E desc[UR4][R10.64+0x10], R19 ;  /* 0x000010130a007986 */ /* 0x000fe8000c101904 */
[----:B------:R-:W0:Y:S02]  /*0460*/  LDG.E R12, desc[UR4][R8.64+0x10] ;  /* 0x00001004080c7981 */ /* 0x000e24000c1e1900 */
[----:B0-----:R-:W-:-:S05]  /*0470*/  IADD3 R13, PT, PT, R19, R12, RZ ;  /* 0x0000000c130d7210 */ /* 0x001fca0007ffe0ff */
[----:B------:R-:W-:Y:S04]  /*0480*/  STG.E desc[UR4][R10.64+0x14], R13 ;  /* 0x0000140d0a007986 */ /* 0x000fe8000c101904 */
[----:B------:R-:W1:Y:S02]  /*0490*/  LDG.E R12, desc[UR4][R8.64+0x14] ;  /* 0x00001404080c7981 */ /* 0x000e64000c1e1900 */
[----:B-1----:R-:W-:-:S05]  /*04a0*/  IMAD.IADD R15, R13, 0x1, R12 ;  /* 0x000000010d0f7824 */ /* 0x002fca00078e020c */
[----:B------:R0:W-:Y:S04]  /*04b0*/  STG.E desc[UR4][R10.64+0x18], R15 ;  /* 0x0000180f0a007986 */ /* 0x0001e8000c101904 */
[----:B------:R-:W2:Y:S01]  /*04c0*/  LDG.E R12, desc[UR4][R8.64+0x18] ;  /* 0x00001804080c7981 */ /* 0x000ea2000c1e1900 */
[----:B------:R-:W-:Y:S02]  /*04d0*/  IADD3 R7, PT, PT, R7, 0x10, RZ ;  /* 0x0000001007077810 */ /* 0x000fe40007ffe0ff */
[----:B--2---:R-:W-:-:S05]  /*04e0*/  IADD3 R17, PT, PT, R15, R12, RZ ;  /* 0x0000000c0f117210 */ /* 0x004fca0007ffe0ff */
[----:B------:R1:W-:Y:S04]  /*04f0*/  STG.E desc[UR4][R10.64+0x1c], R17 ;  /* 0x00001c110a007986 */ /* 0x0003e8000c101904 */
[----:B------:R-:W2:Y:S01]  /*0500*/  LDG.E R12, desc[UR4][R8.64+0x1c] ;  /* 0x00001c04080c7981 */ /* 0x000ea2000c1e1900 */
[----:B------:R-:W-:Y:S02]  /*0510*/  ISETP.NE.AND P0, PT, R7, RZ, PT ;  /* 0x000000ff0700720c */ /* 0x000fe40003f05270 */
[----:B------:R-:W-:Y:S01]  /*0520*/  IADD3 R16, P1, PT, R8, 0x40, RZ ;  /* 0x0000004008107810 */ /* 0x000fe20007f3e0ff */
[----:B------:R-:W-:-:S04]  /*0530*/  VIADD R0, R0, 0x10 ;  /* 0x0000001000007836 */ /* 0x000fc80000000000 */
[----:B0-----:R-:W-:Y:S02]  /*0540*/  IMAD.X R15, RZ, RZ, R9, P1 ;  /* 0x000000ffff0f7224 */ /* 0x001fe400008e0609 */
[----:B--2---:R-:W-:Y:S01]  /*0550*/  IMAD.IADD R19, R17, 0x1, R12 ;  /* 0x0000000111137824 */ /* 0x004fe200078e020c */
[----:B------:R-:W-:-:S04]  /*0560*/  IADD3 R12, P2, PT, R10, 0x40, RZ ;  /* 0x000000400a0c7810 */ /* 0x000fc80007f5e0ff */
[----:B------:R1:W-:Y:S01]  /*0570*/  STG.E desc[UR4][R10.64+0x20], R19 ;  /* 0x000020130a007986 */ /* 0x0003e2000c101904 */
[----:B------:R-:W-:Y:S01]  /*0580*/  IADD3.X R13, PT, PT, RZ, R11, RZ, P2, !PT ;  /* 0x0000000bff0d7210 */ /* 0x000fe200017fe4ff */
[----:B------:R-:W-:Y:S07]  /*0590*/  @P0 BRA `(.L_x_239) ;  /* 0xfffffffc000c0947 */ /* 0x000fee000383ffff */
[----:B------:R-:W-:-:S07]  /*05a0*/  IADD3 R0, PT, PT, R0, 0x1, RZ ;  /* 0x0000000100007810 */ /* 0x000fce0007ffe0ff */
.L_x_238:
[----:B------:R-:W-:-:S13]  /*05b0*/  ISETP.NE.AND P0, PT, R14, RZ, PT ;  /* 0x000000ff0e00720c */ /* 0x000fda0003f05270 */
[----:B------:R-:W-:Y:S05]  /*05c0*/  @!P0 EXIT ;  /* 0x000000000000894d */ /* 0x000fea0003800000 */
[----:B------:R-:W-:Y:S02]  /*05d0*/  ISETP.GE.U32.AND P0, PT, R14, 0x8, PT ;  /* 0x000000080e00780c */ /* 0x000fe40003f06070 */
[----:B------:R-:W-:-:S04]  /*05e0*/  LOP3.LUT R7, R6, 0x7, RZ, 0xc0, !PT ;  /* 0x0000000706077812 */ /* 0x000fc800078ec0ff */
[----:B------:R-:W-:-:S07]  /*05f0*/  ISETP.NE.AND P1, PT, R7, RZ, PT ;  /* 0x000000ff0700720c */ /* 0x000fce0003f25270 */
[----:B------:R-:W-:Y:S06]  /*0600*/  @!P0 BRA `(.L_x_240) ;  /* 0x0000000000c48947 */ /* 0x000fec0003800000 */
[----:B------:R-:W2:Y:S08]  /*0610*/  LDC.64 R8, c[0x0][0x380] ;  /* 0x0000e000ff087b82 */ /* 0x000eb00000000a00 */
[----:B------:R-:W3:Y:S01]  /*0620*/  LDC.64 R14, c[0x0][0x388] ;  /* 0x0000e200ff0e7b82 */ /* 0x000ee20000000a00 */
[----:B--2---:R-:W-:-:S05]  /*0630*/  IMAD.WIDE R8, R0, 0x4, R8 ;  /* 0x0000000400087825 */ /* 0x004fca00078e0208 */
[----:B-1----:R-:W2:Y:S01]  /*0640*/  LDG.E R17, desc[UR4][R8.64+-0x4] ;  /* 0xfffffc0408117981 */ /* 0x002ea2000c1e1900 */
[----:B---3--:R-:W-:-:S05]  /*0650*/  IMAD.WIDE R10, R0, 0x4, R14 ;  /* 0x00000004000a7825 */ /* 0x008fca00078e020e */
[----:B------:R-:W2:Y:S01]  /*0660*/  LDG.E R16, desc[UR4][R10.64+-0x4] ;  /* 0xfffffc040a107981 */ /* 0x000ea2000c1e1900 */
[----:B------:R-:W-:-:S04]  /*0670*/  IMAD.WIDE.U32 R12, R0, 0x4, R14 ;  /* 0x00000004000c7825 */ /* 0x000fc800078e000e */
[----:B--2---:R-:W-:-:S05]  /*0680*/  IMAD.IADD R21, R16, 0x1, R17 ;  /* 0x0000000110157824 */ /* 0x004fca00078e0211 */
[----:B------:R1:W-:Y:S04]  /*0690*/  STG.E desc[UR4][R12.64], R21 ;  /* 0x000000150c007986 */ /* 0x0003e8000c101904 */
[----:B------:R-:W2:Y:S01]  /*06a0*/  LDG.E R18, desc[UR4][R8.64] ;  /* 0x0000000408127981 */ /* 0x000ea2000c1e1900 */
[----:B------:R-:W-:-:S05]  /*06b0*/  IADD3 R17, PT, PT, R0, 0x1, RZ ;  /* 0x0000000100117810 */ /* 0x000fca0007ffe0ff */
[----:B------:R-:W-:-:S04]  /*06c0*/  IMAD.WIDE.U32 R16, R17, 0x4, R14 ;  /* 0x0000000411107825 */ /* 0x000fc800078e000e */
[----:B--2---:R-:W-:-:S05]  /*06d0*/  IMAD.IADD R23, R21, 0x1, R18 ;  /* 0x0000000115177824 */ /* 0x004fca00078e0212 */
[----:B------:R2:W-:Y:S04]  /*06e0*/  STG.E desc[UR4][R16.64], R23 ;  /* 0x0000001710007986 */ /* 0x0005e8000c101904 */
[----:B------:R-:W3:Y:S04]  /*06f0*/  LDG.E R20, desc[UR4][R10.64+0x4] ;  /* 0x000004040a147981 */ /* 0x000ee8000c1e1900 */
[----:B------:R-:W3:Y:S01]  /*0700*/  LDG.E R25, desc[UR4][R8.64+0x4] ;  /* 0x0000040408197981 */ /* 0x000ee2000c1e1900 */
[----:B------:R-:W-:-:S05]  /*0710*/  IADD3 R19, PT, PT, R0, 0x2, RZ ;  /* 0x0000000200137810 */ /* 0x000fca0007ffe0ff */
[----:B------:R-:W-:-:S04]  /*0720*/  IMAD.WIDE.U32 R18, R19, 0x4, R14 ;  /* 0x0000000413127825 */ /* 0x000fc800078e000e */
[----:B---3--:R-:W-:-:S05]  /*0730*/  IMAD.IADD R25, R20, 0x1, R25 ;  /* 0x0000000114197824 */ /* 0x008fca00078e0219 */
[----:B------:R3:W-:Y:S04]  /*0740*/  STG.E desc[UR4][R18.64], R25 ;  /* 0x0000001912007986 */ /* 0x0007e8000c101904 */
[----:B------:R-:W4:Y:S04]  /*0750*/  LDG.E R22, desc[UR4][R10.64+0x8] ;  /* 0x000008040a167981 */ /* 0x000f28000c1e1900 */
[----:B------:R-:W4:Y:S01]  /*0760*/  LDG.E R27, desc[UR4][R8.64+0x8] ;  /* 0x00000804081b7981 */ /* 0x000f22000c1e1900 */
[----:B-1----:R-:W-:-:S05]  /*0770*/  IADD3 R21, PT, PT, R0, 0x3, RZ ;  /* 0x0000000300157810 */ /* 0x002fca0007ffe0ff */
[----:B------:R-:W-:-:S04]  /*0780*/  IMAD.WIDE.U32 R20, R21, 0x4, R14 ;  /* 0x0000000415147825 */ /* 0x000fc800078e000e */
[----:B----4-:R-:W-:-:S05]  /*0790*/  IMAD.IADD R27, R22, 0x1, R27 ;  /* 0x00000001161b7824 */ /* 0x010fca00078e021b */
[----:B------:R1:W-:Y:S04]  /*07a0*/  STG.E desc[UR4][R20.64], R27 ;  /* 0x0000001b14007986 */ /* 0x0003e8000c101904 */
[----:B------:R-:W4:Y:S04]  /*07b0*/  LDG.E R22, desc[UR4][R10.64+0xc] ;  /* 0x00000c040a167981 */ /* 0x000f28000c1e1900 */
[----:B--2---:R-:W4:Y:S01]  /*07c0*/  LDG.E R23, desc[UR4][R8.64+0xc] ;  /* 0x00000c0408177981 */ /* 0x004f22000c1e1900 */
[----:B------:R-:W-:-:S05]  /*07d0*/  IADD3 R17, PT, PT, R0, 0x4, RZ ;  /* 0x0000000400117810 */ /* 0x000fca0007ffe0ff */
[----:B------:R-:W-:-:S04]  /*07e0*/  IMAD.WIDE.U32 R16, R17, 0x4, R14 ;  /* 0x0000000411107825 */ /* 0x000fc800078e000e */
[----:B----4-:R-:W-:-:S05]  /*07f0*/  IMAD.IADD R23, R22, 0x1, R23 ;  /* 0x0000000116177824 */ /* 0x010fca00078e0217 */
[----:B------:R2:W-:Y:S04]  /*0800*/  STG.E desc[UR4][R16.64], R23 ;  /* 0x0000001710007986 */ /* 0x0005e8000c101904 */
[----:B------:R-:W4:Y:S04]  /*0810*/  LDG.E R22, desc[UR4][R10.64+0x10] ;  /* 0x000010040a167981 */ /* 0x000f28000c1e1900 */
[----:B---3--:R-:W4:Y:S01]  /*0820*/  LDG.E R25, desc[UR4][R8.64+0x10] ;  /* 0x0000100408197981 */ /* 0x008f22000c1e1900 */
[----:B------:R-:W-:-:S05]  /*0830*/  IADD3 R19, PT, PT, R0, 0x5, RZ ;  /* 0x0000000500137810 */ /* 0x000fca0007ffe0ff */
[----:B------:R-:W-:-:S04]  /*0840*/  IMAD.WIDE.U32 R18, R19, 0x4, R14 ;  /* 0x0000000413127825 */ /* 0x000fc800078e000e */
[----:B----4-:R-:W-:-:S05]  /*0850*/  IMAD.IADD R25, R22, 0x1, R25 ;  /* 0x0000000116197824 */ /* 0x010fca00078e0219 */
[----:B------:R3:W-:Y:S04]  /*0860*/  STG.E desc[UR4][R18.64], R25 ;  /* 0x0000001912007986 */ /* 0x0007e8000c101904 */
[----:B-1----:R-:W4:Y:S04]  /*0870*/  LDG.E R20, desc[UR4][R10.64+0x14] ;  /* 0x000014040a147981 */ /* 0x002f28000c1e1900 */
[----:B------:R-:W4:Y:S01]  /*0880*/  LDG.E R27, desc[UR4][R8.64+0x14] ;  /* 0x00001404081b7981 */ /* 0x000f22000c1e1900 */
[----:B------:R-:W-:-:S05]  /*0890*/  IADD3 R21, PT, PT, R0, 0x6, RZ ;  /* 0x0000000600157810 */ /* 0x000fca0007ffe0ff */
[----:B------:R-:W-:-:S04]  /*08a0*/  IMAD.WIDE.U32 R14, R21, 0x4, R14 ;  /* 0x00000004150e7825 */ /* 0x000fc800078e000e */
[----:B----4-:R-:W-:-:S05]  /*08b0*/  IMAD.IADD R27, R20, 0x1, R27 ;  /* 0x00000001141b7824 */ /* 0x010fca00078e021b */
[----:B------:R3:W-:Y:S04]  /*08c0*/  STG.E desc[UR4][R14.64], R27 ;  /* 0x0000001b0e007986 */ /* 0x0007e8000c101904 */
[----:B--2---:R-:W2:Y:S04]  /*08d0*/  LDG.E R16, desc[UR4][R10.64+0x18] ;  /* 0x000018040a107981 */ /* 0x004ea8000c1e1900 */
[----:B------:R-:W2:Y:S01]  /*08e0*/  LDG.E R17, desc[UR4][R8.64+0x18] ;  /* 0x0000180408117981 */ /* 0x000ea2000c1e1900 */
[----:B------:R-:W-:Y:S01]  /*08f0*/  VIADD R0, R0, 0x8 ;  /* 0x0000000800007836 */ /* 0x000fe20000000000 */
[----:B--2---:R-:W-:-:S05]  /*0900*/  IADD3 R17, PT, PT, R16, R17, RZ ;  /* 0x0000001110117210 */ /* 0x004fca0007ffe0ff */
[----:B------:R3:W-:Y:S02]  /*0910*/  STG.E desc[UR4][R12.64+0x1c], R17 ;  /* 0x00001c110c007986 */ /* 0x0007e4000c101904 */
.L_x_240:
[----:B------:R-:W-:Y:S05]  /*0920*/  @!P1 EXIT ;  /* 0x000000000000994d */ /* 0x000fea0003800000 */
[----:B------:R-:W-:Y:S02]  /*0930*/  ISETP.GE.U32.AND P0, PT, R7, 0x4, PT ;  /* 0x000000040700780c */ /* 0x000fe40003f06070 */
[----:B------:R-:W-:-:S04]  /*0940*/  LOP3.LUT R6, R6, 0x3, RZ, 0xc0, !PT ;  /* 0x0000000306067812 */ /* 0x000fc800078ec0ff */
[----:B------:R-:W-:-:S07]  /*0950*/  ISETP.NE.AND P1, PT, R6, RZ, PT ;  /* 0x000000ff0600720c */ /* 0x000fce0003f25270 */
[----:B------:R-:W-:Y:S06]  /*0960*/  @!P0 BRA `(.L_x_241) ;  /* 0x0000000000648947 */ /* 0x000fec0003800000 */
[----:B-1----:R-:W1:Y:S08]  /*0970*/  LDC.64 R10, c[0x0][0x380] ;  /* 0x0000e000ff0a7b82 */ /* 0x002e700000000a00 */
[----:B---3--:R-:W2:Y:S01]  /*0980*/  LDC.64 R14, c[0x0][0x388] ;  /* 0x0000e200ff0e7b82 */ /* 0x008ea20000000a00 */
[----:B-1----:R-:W-:-:S05]  /*0990*/  IMAD.WIDE R10, R0, 0x4, R10 ;  /* 0x00000004000a7825 */ /* 0x002fca00078e020a */
[----:B------:R-:W3:Y:S01]  /*09a0*/  LDG.E R16, desc[UR4][R10.64+-0x4] ;  /* 0xfffffc040a107981 */ /* 0x000ee2000c1e1900 */
[----:B--2---:R-:W-:-:S05]  /*09b0*/  IMAD.WIDE R12, R0, 0x4, R14 ;  /* 0x00000004000c7825 */ /* 0x004fca00078e020e */
[----:B------:R-:W3:Y:S01]  /*09c0*/  LDG.E R7, desc[UR4][R12.64+-0x4] ;  /* 0xfffffc040c077981 */ /* 0x000ee2000c1e1900 */
[----:B------:R-:W-:Y:S01]  /*09d0*/  IMAD.WIDE.U32 R8, R0, 0x4, R14 ;  /* 0x0000000400087825 */ /* 0x000fe200078e000e */
[----:B---3--:R-:W-:-:S05]  /*09e0*/  IADD3 R7, PT, PT, R7, R16, RZ ;  /* 0x0000001007077210 */ /* 0x008fca0007ffe0ff */
[----:B------:R1:W-:Y:S04]  /*09f0*/  STG.E desc[UR4][R8.64], R7 ;  /* 0x0000000708007986 */ /* 0x0003e8000c101904 */
[----:B------:R-:W2:Y:S01]  /*0a00*/  LDG.E R18, desc[UR4][R10.64] ;  /* 0x000000040a127981 */ /* 0x000ea2000c1e1900 */
[----:B------:R-:W-:-:S04]  /*0a10*/  VIADD R17, R0, 0x1 ;  /* 0x0000000100117836 */ /* 0x000fc80000000000 */
[----:B------:R-:W-:Y:S01]  /*0a20*/  IMAD.WIDE.U32 R16, R17, 0x4, R14 ;  /* 0x0000000411107825 */ /* 0x000fe200078e000e */
[----:B--2---:R-:W-:-:S05]  /*0a30*/  IADD3 R19, PT, PT, R7, R18, RZ ;  /* 0x0000001207137210 */ /* 0x004fca0007ffe0ff */
[----:B------:R2:W-:Y:S04]  /*0a40*/  STG.E desc[UR4][R16.64], R19 ;  /* 0x0000001310007986 */ /* 0x0005e8000c101904 */
[----:B------:R-:W3:Y:S04]  /*0a50*/  LDG.E R18, desc[UR4][R12.64+0x4] ;  /* 0x000004040c127981 */ /* 0x000ee8000c1e1900 */
[----:B------:R-:W3:Y:S01]  /*0a60*/  LDG.E R21, desc[UR4][R10.64+0x4] ;  /* 0x000004040a157981 */ /* 0x000ee2000c1e1900 */
[----:B------:R-:W-:-:S04]  /*0a70*/  VIADD R23, R0, 0x2 ;  /* 0x0000000200177836 */ /* 0x000fc80000000000 */
[----:B------:R-:W-:Y:S01]  /*0a80*/  IMAD.WIDE.U32 R14, R23, 0x4, R14 ;  /* 0x00000004170e7825 */ /* 0x000fe200078e000e */
[----:B---3--:R-:W-:-:S05]  /*0a90*/  IADD3 R21, PT, PT, R18, R21, RZ ;  /* 0x0000001512157210 */ /* 0x008fca0007ffe0ff */
[----:B------:R2:W-:Y:S04]  /*0aa0*/  STG.E desc[UR4][R14.64], R21 ;  /* 0x000000150e007986 */ /* 0x0005e8000c101904 */
[----:B-1----:R-:W3:Y:S04]  /*0ab0*/  LDG.E R7, desc[UR4][R12.64+0x8] ;  /* 0x000008040c077981 */ /* 0x002ee8000c1e1900 */
[----:B------:R-:W3:Y:S01]  /*0ac0*/  LDG.E R18, desc[UR4][R10.64+0x8] ;  /* 0x000008040a127981 */ /* 0x000ee2000c1e1900 */
[----:B------:R-:W-:Y:S01]  /*0ad0*/  IADD3 R0, PT, PT, R0, 0x4, RZ ;  /* 0x0000000400007810 */ /* 0x000fe20007ffe0ff */
[----:B---3--:R-:W-:-:S05]  /*0ae0*/  IMAD.IADD R7, R7, 0x1, R18 ;  /* 0x0000000107077824 */ /* 0x008fca00078e0212 */
[----:B------:R2:W-:Y:S02]  /*0af0*/  STG.E desc[UR4][R8.64+0xc], R7 ;  /* 0x00000c0708007986 */ /* 0x0005e4000c101904 */
.L_x_241:
[----:B------:R-:W-:Y:S05]  /*0b00*/  @!P1 EXIT ;  /* 0x000000000000994d */ /* 0x000fea0003800000 */
[----:B--2---:R-:W2:Y:S01]  /*0b10*/  LDC.64 R8, c[0x0][0x388] ;  /* 0x0000e200ff087b82 */ /* 0x004ea20000000a00 */
[----:B-1----:R-:W-:Y:S01]  /*0b20*/  IADD3 R4, P0, PT, R4, -0x4, RZ ;  /* 0xfffffffc04047810 */ /* 0x002fe20007f1e0ff */
[----:B------:R-:W-:Y:S01]  /*0b30*/  IMAD.MOV R10, RZ, RZ, -R6 ;  /* 0x000000ffff0a7224 */ /* 0x000fe200078e0a06 */
[----:B0-----:R-:W-:Y:S02]  /*0b40*/  IADD3 R2, P1, PT, R2, -0x4, RZ ;  /* 0xfffffffc02027810 */ /* 0x001fe40007f3e0ff */
[----:B------:R-:W-:Y:S02]  /*0b50*/  IADD3.X R5, PT, PT, R5, -0x1, RZ, P0, !PT ;  /* 0xffffffff05057810 */ /* 0x000fe400007fe4ff */
[----:B------:R-:W-:Y:S01]  /*0b60*/  IADD3.X R3, PT, PT, R3, -0x1, RZ, P1, !PT ;  /* 0xffffffff03037810 */ /* 0x000fe20000ffe4ff */
[----:B--2---:R-:W-:-:S04]  /*0b70*/  IMAD.WIDE.U32 R8, R0, 0x4, R8 ;  /* 0x0000000400087825 */ /* 0x004fc800078e0008 */
[----:B---3--:R-:W-:Y:S01]  /*0b80*/  IMAD.MOV.U32 R12, RZ, RZ, R8 ;  /* 0x000000ffff0c7224 */ /* 0x008fe200078e0008 */
[----:B------:R-:W-:-:S07]  /*0b90*/  MOV R13, R9 ;  /* 0x00000009000d7202 */ /* 0x000fce0000000f00 */
.L_x_242:
[----:B0-----:R-:W-:-:S04]  /*0ba0*/  IMAD.WIDE R6, R0, 0x4, R4 ;  /* 0x0000000400067825 */ /* 0x001fc800078e0204 */
[----:B------:R-:W-:Y:S02]  /*0bb0*/  IMAD.WIDE R8, R0, 0x4, R2 ;  /* 0x0000000400087825 */ /* 0x000fe400078e0202 */
[----:B------:R0:W2:Y:S04]  /*0bc0*/  LDG.E R6, desc[UR4][R6.64] ;  /* 0x0000000406067981 */ /* 0x0000a8000c1e1900 */
[----:B------:R-:W2:Y:S01]  /*0bd0*/  LDG.E R9, desc[UR4][R8.64] ;  /* 0x0000000408097981 */ /* 0x000ea2000c1e1900 */
[----:B------:R-:W-:Y:S01]  /*0be0*/  VIADD R10, R10, 0x1 ;  /* 0x000000010a0a7836 */ /* 0x000fe20000000000 */
[----:B------:R-:W-:-:S04]  /*0bf0*/  IADD3 R0, PT, PT, R0, 0x1, RZ ;  /* 0x0000000100007810 */ /* 0x000fc80007ffe0ff */
[----:B------:R-:W-:Y:S02]  /*0c00*/  ISETP.NE.AND P0, PT, R10, RZ, PT ;  /* 0x000000ff0a00720c */ /* 0x000fe40003f05270 */
[----:B0-----:R-:W-:Y:S02]  /*0c10*/  MOV R7, R13 ;  /* 0x0000000d00077202 */ /* 0x001fe40000000f00 */
[----:B--2---:R-:W-:Y:S01]  /*0c20*/  IADD3 R11, PT, PT, R6, R9, RZ ;  /* 0x00000009060b7210 */ /* 0x004fe20007ffe0ff */
[----:B------:R-:W-:Y:S01]  /*0c30*/  IMAD.MOV.U32 R6, RZ, RZ, R12 ;  /* 0x000000ffff067224 */ /* 0x000fe200078e000c */
[----:B------:R-:W-:-:S04]  /*0c40*/  IADD3 R12, P1, PT, R12, 0x4, RZ ;  /* 0x000000040c0c7810 */ /* 0x000fc80007f3e0ff */
[----:B------:R0:W-:Y:S01]  /*0c50*/  STG.E desc[UR4][R6.64], R11 ;  /* 0x0000000b06007986 */ /* 0x0001e2000c101904 */
[----:B------:R-:W-:Y:S02]  /*0c60*/  IMAD.X R13, RZ, RZ, R13, P1 ;  /* 0x000000ffff0d7224 */ /* 0x000fe400008e060d */
[----:B------:R-:W-:Y:S06]  /*0c70*/  @P0 BRA `(.L_x_242) ;  /* 0xfffffffc00c80947 */ /* 0x000fec000383ffff */
[----:B------:R-:W-:Y:S05]  /*0c80*/  EXIT ;  /* 0x000000000000794d */ /* 0x000fea0003800000 */
.L_x_243:
        /* <DEDUP_REMOVED lines=15> */
.L_x_263:


//--------------------- .text._Z18radix_count_kernelPiS_ii --------------------------
	.section	.text._Z18radix_count_kernelPiS_ii,"ax",@progbits
	.align	128
        .global         _Z18radix_count_kernelPiS_ii
        .type           _Z18radix_count_kernelPiS_ii,@function
        .size           _Z18radix_count_kernelPiS_ii,(.L_x_264 - _Z18radix_count_kernelPiS_ii)
        .other          _Z18radix_count_kernelPiS_ii,@"STO_CUDA_ENTRY STV_DEFAULT"
_Z18radix_count_kernelPiS_ii:
.text._Z18radix_count_kernelPiS_ii:
[----:B------:R-:W-:Y:S01]  /*0000*/  LDC R1, c[0x0][0x37c] ;  /* 0x0000df00ff017b82 */ /* 0x000fe20000000800 */
[----:B------:R-:W0:Y:S07]  /*0010*/  S2R R5, SR_TID.X ;  /* 0x0000000000057919 */ /* 0x000e2e0000002100 */
[----:B------:R-:W0:Y:S01]  /*0020*/  S2UR UR4, SR_CTAID.X ;  /* 0x00000000000479c3 */ /* 0x000e220000002500 */
[----:B------:R-:W1:Y:S07]  /*0030*/  LDCU UR6, c[0x0][0x390] ;  /* 0x00007200ff0677ac */ /* 0x000e6e0008000800 */
[----:B------:R-:W0:Y:S01]  /*0040*/  LDC R0, c[0x0][0x360] ;  /* 0x0000d800ff007b82 */ /* 0x000e220000000800 */
[----:B------:R-:W2:Y:S01]  /*0050*/  LDCU UR5, c[0x0][0x370] ;  /* 0x00006e00ff0577ac */ /* 0x000ea20008000800 */
[----:B0-----:R-:W-:-:S02]  /*0060*/  IMAD R5, R0, UR4, R5 ;  /* 0x0000000400057c24 */ /* 0x001fc4000f8e0205 */
[----:B--2---:R-:W-:-:S03]  /*0070*/  IMAD R0, R0, UR5, RZ ;  /* 0x0000000500007c24 */ /* 0x004fc6000f8e02ff */
[----:B-1----:R-:W-:-:S13]  /*0080*/  ISETP.GE.AND P0, PT, R5, UR6, PT ;  /* 0x0000000605007c0c */ /* 0x002fda000bf06270 */
[----:B------:R-:W-:Y:S05]  /*0090*/  @P0 EXIT ;  /* 0x000000000000094d */ /* 0x000fea0003800000 */
[----:B------:R-:W0:Y:S01]  /*00a0*/  I2F.U32.RP R8, R0 ;  /* 0x0000000000087306 */ /* 0x000e220000209000 */
[C---:B------:R-:W-:Y:S01]  /*00b0*/  IMAD.IADD R4, R0.reuse, 0x1, R5 ;  /* 0x0000000100047824 */ /* 0x040fe200078e0205 */
[----:B------:R-:W-:Y:S01]  /*00c0*/  ISETP.NE.U32.AND P2, PT, R0, RZ, PT ;  /* 0x000000ff0000720c */ /* 0x000fe20003f45070 */
[----:B------:R-:W-:Y:S01]  /*00d0*/  IMAD.MOV R9, RZ, RZ, -R0 ;  /* 0x000000ffff097224 */ /* 0x000fe200078e0a00 */
[----:B------:R-:W1:Y:S01]  /*00e0*/  LDCU UR10, c[0x0][0x394] ;  /* 0x00007280ff0a77ac */ /* 0x000e620008000800 */
[----:B------:R-:W-:Y:S01]  /*00f0*/  BSSY.RECONVERGENT B0, `(.L_x_244) ;  /* 0x000002f000007945 */ /* 0x000fe20003800200 */
[C---:B------:R-:W-:Y:S02]  /*0100*/  ISETP.GE.AND P0, PT, R4.reuse, UR6, PT ;  /* 0x0000000604007c0c */ /* 0x040fe4000bf06270 */
[----:B------:R-:W-:Y:S01]  /*0110*/  VIMNMX R7, PT, PT, R4, UR6, !PT ;  /* 0x0000000604077c48 */ /* 0x000fe2000ffe0100 */
[----:B------:R-:W2:Y:S01]  /*0120*/  LDCU.64 UR12, c[0x0][0x388] ;  /* 0x00007100ff0c77ac */ /* 0x000ea20008000a00 */
[----:B------:R-:W-:Y:S01]  /*0130*/  SEL R6, RZ, 0x1, P0 ;  /* 0x00000001ff067807 */ /* 0x000fe20000000000 */
[----:B------:R-:W3:Y:S03]  /*0140*/  LDCU.64 UR4, c[0x0][0x358] ;  /* 0x00006b00ff0477ac */ /* 0x000ee60008000a00 */
[----:B------:R-:W-:Y:S01]  /*0150*/  IADD3 R7, PT, PT, R7, -R4, -R6 ;  /* 0x8000000407077210 */ /* 0x000fe20007ffe806 */
[----:B0-----:R-:W0:Y:S01]  /*0160*/  MUFU.RCP R8, R8 ;  /* 0x0000000800087308 */ /* 0x001e220000001000 */
[----:B------:R-:W4:Y:S01]  /*0170*/  LDCU UR7, c[0x0][0x394] ;  /* 0x00007280ff0777ac */ /* 0x000f220008000800 */
[----:B------:R-:W1:Y:S01]  /*0180*/  LDCU.64 UR8, c[0x0][0x388] ;  /* 0x00007100ff0877ac */ /* 0x000e620008000a00 */
[----:B0-----:R-:W-:-:S05]  /*0190*/  VIADD R2, R8, 0xffffffe ;  /* 0x0ffffffe08027836 */ /* 0x001fca0000000000 */
[----:B------:R0:W5:Y:S02]  /*01a0*/  F2I.FTZ.U32.TRUNC.NTZ R3, R2 ;  /* 0x0000000200037305 */ /* 0x000164000021f000 */
[----:B0-----:R-:W-:Y:S02]  /*01b0*/  IMAD.MOV.U32 R2, RZ, RZ, RZ ;  /* 0x000000ffff027224 */ /* 0x001fe400078e00ff */
[----:B-----5:R-:W-:-:S04]  /*01c0*/  IMAD R9, R9, R3, RZ ;  /* 0x0000000309097224 */ /* 0x020fc800078e02ff */
[----:B------:R-:W-:-:S06]  /*01d0*/  IMAD.HI.U32 R8, R3, R9, R2 ;  /* 0x0000000903087227 */ /* 0x000fcc00078e0002 */
[----:B------:R-:W-:-:S04]  /*01e0*/  IMAD.HI.U32 R9, R8, R7, RZ ;  /* 0x0000000708097227 */ /* 0x000fc800078e00ff */
[----:B------:R-:W-:-:S04]  /*01f0*/  IMAD.MOV R2, RZ, RZ, -R9 ;  /* 0x000000ffff027224 */ /* 0x000fc800078e0a09 */
[----:B------:R-:W-:Y:S02]  /*0200*/  IMAD R7, R0, R2, R7 ;  /* 0x0000000200077224 */ /* 0x000fe400078e0207 */
[----:B------:R-:W0:Y:S03]  /*0210*/  LDC.64 R2, c[0x0][0x380] ;  /* 0x0000e000ff027b82 */ /* 0x000e260000000a00 */
[----:B------:R-:W-:-:S13]  /*0220*/  ISETP.GE.U32.AND P0, PT, R7, R0, PT ;  /* 0x000000000700720c */ /* 0x000fda0003f06070 */
[----:B------:R-:W-:Y:S01]  /*0230*/  @P0 IADD3 R7, PT, PT, -R0, R7, RZ ;  /* 0x0000000700070210 */ /* 0x000fe20007ffe1ff */
[----:B------:R-:W-:-:S03]  /*0240*/  @P0 VIADD R9, R9, 0x1 ;  /* 0x0000000109090836 */ /* 0x000fc60000000000 */
[----:B------:R-:W-:-:S13]  /*0250*/  ISETP.GE.U32.AND P1, PT, R7, R0, PT ;  /* 0x000000000700720c */ /* 0x000fda0003f26070 */
[----:B------:R-:W-:Y:S01]  /*0260*/  @P1 VIADD R9, R9, 0x1 ;  /* 0x0000000109091836 */ /* 0x000fe20000000000 */
[----:B------:R-:W-:-:S05]  /*0270*/  @!P2 LOP3.LUT R9, RZ, R0, RZ, 0x33, !PT ;  /* 0x00000000ff09a212 */ /* 0x000fca00078e33ff */
[----:B------:R-:W-:-:S05]  /*0280*/  IMAD.IADD R4, R6, 0x1, R9 ;  /* 0x0000000106047824 */ /* 0x000fca00078e0209 */
[C---:B------:R-:W-:Y:S02]  /*0290*/  LOP3.LUT R6, R4.reuse, 0x3, RZ, 0xc0, !PT ;  /* 0x0000000304067812 */ /* 0x040fe400078ec0ff */
[----:B------:R-:W-:Y:S02]  /*02a0*/  ISETP.GE.U32.AND P0, PT, R4, 0x3, PT ;  /* 0x000000030400780c */ /* 0x000fe40003f06070 */
[----:B------:R-:W-:-:S13]  /*02b0*/  ISETP.NE.AND P1, PT, R6, 0x3, PT ;  /* 0x000000030600780c */ /* 0x000fda0003f25270 */
[----:B01234-:R-:W-:Y:S05]  /*02c0*/  @!P1 BRA `(.L_x_245) ;  /* 0x0000000000449947 */ /* 0x01ffea0003800000 */
[----:B------:R-:W0:Y:S01]  /*02d0*/  LDC.64 R6, c[0x0][0x380] ;  /* 0x0000e000ff067b82 */ /* 0x000e220000000a00 */
[----:B------:R-:W-:-:S05]  /*02e0*/  VIADD R4, R4, 0x1 ;  /* 0x0000000104047836 */ /* 0x000fca0000000000 */
[----:B------:R-:W-:-:S04]  /*02f0*/  LOP3.LUT R4, R4, 0x3, RZ, 0xc0, !PT ;  /* 0x0000000304047812 */ /* 0x000fc800078ec0ff */
[----:B------:R-:W-:-:S07]  /*0300*/  IADD3 R4, PT, PT, -R4, RZ, RZ ;  /* 0x000000ff04047210 */ /* 0x000fce0007ffe1ff */
.L_x_246:
[----:B0-----:R-:W-:-:S06]  /*0310*/  IMAD.WIDE R8, R5, 0x4, R6 ;  /* 0x0000000405087825 */ /* 0x001fcc00078e0206 */
[----:B------:R-:W2:Y:S01]  /*0320*/  LDG.E R8, desc[UR4][R8.64] ;  /* 0x0000000408087981 */ /* 0x000ea2000c1e1900 */
[----:B------:R-:W-:Y:S02]  /*0330*/  VIADD R4, R4, 0x1 ;  /* 0x0000000104047836 */ /* 0x000fe40000000000 */
[----:B-1----:R-:W-:Y:S01]  /*0340*/  IMAD.MOV.U32 R13, RZ, RZ, 0x1 ;  /* 0x00000001ff0d7424 */ /* 0x002fe200078e00ff */
[----:B------:R-:W-:Y:S02]  /*0350*/  IADD3 R5, PT, PT, R0, R5, RZ ;  /* 0x0000000500057210 */ /* 0x000fe40007ffe0ff */
[----:B--2---:R-:W-:-:S05]  /*0360*/  SHF.R.S32.HI R10, RZ, UR7, R8 ;  /* 0x00000007ff0a7c19 */ /* 0x004fca0008011408 */
[----:B------:R-:W-:-:S05]  /*0370*/  IMAD.SHL.U32 R10, R10, 0x4, RZ ;  /* 0x000000040a0a7824 */ /* 0x000fca00078e00ff */
[----:B------:R-:W-:-:S04]  /*0380*/  LOP3.LUT R10, R10, 0x3c, RZ, 0xc0, !PT ;  /* 0x0000003c0a0a7812 */ /* 0x000fc800078ec0ff */
[----:B------:R-:W-:-:S05]  /*0390*/  IADD3 R10, P1, PT, R10, UR8, RZ ;  /* 0x000000080a0a7c10 */ /* 0x000fca000ff3e0ff */
[----:B------:R-:W-:Y:S01]  /*03a0*/  IMAD.X R11, RZ, RZ, UR9, P1 ;  /* 0x00000009ff0b7e24 */ /* 0x000fe200088e06ff */
[----:B------:R-:W-:-:S04]  /*03b0*/  ISETP.NE.AND P1, PT, R4, RZ, PT ;  /* 0x000000ff0400720c */ /* 0x000fc80003f25270 */
[----:B------:R1:W-:Y:S09]  /*03c0*/  REDG.E.ADD.STRONG.GPU desc[UR4][R10.64], R13 ;  /* 0x0000000d0a00798e */ /* 0x0003f2000c12e104 */
[----:B------:R-:W-:Y:S05]  /*03d0*/  @P1 BRA `(.L_x_246) ;  /* 0xfffffffc00cc1947 */ /* 0x000fea000383ffff */
.L_x_245:
[----:B------:R-:W-:Y:S05]  /*03e0*/  BSYNC.RECONVERGENT B0 ;  /* 0x0000000000007941 */ /* 0x000fea0003800200 */
.L_x_244:
[----:B------:R-:W-:Y:S05]  /*03f0*/  @!P0 EXIT ;  /* 0x000000000000894d */ /* 0x000fea0003800000 */
.L_x_247:
[----:B--2---:R-:W-:-:S05]  /*0400*/  IMAD.WIDE R8, R5, 0x4, R2 ;  /* 0x0000000405087825 */ /* 0x004fca00078e0202 */
[----:B------:R-:W2:Y:S01]  /*0410*/  LDG.E R4, desc[UR4][R8.64] ;  /* 0x0000000408047981 */ /* 0x000ea2000c1e1900 */
[----:B------:R-:W-:Y:S01]  /*0420*/  IMAD.WIDE R6, R0, 0x4, R8 ;  /* 0x0000000400067825 */ /* 0x000fe200078e0208 */
[----:B--2---:R-:W-:-:S05]  /*0430*/  SHF.R.S32.HI R4, RZ, UR10, R4 ;  /* 0x0000000aff047c19 */ /* 0x004fca0008011404 */
[----:B------:R-:W-:-:S05]  /*0440*/  IMAD.SHL.U32 R4, R4, 0x4, RZ ;  /* 0x0000000404047824 */ /* 0x000fca00078e00ff */
[----:B------:R-:W-:-:S04]  /*0450*/  LOP3.LUT R4, R4, 0x3c, RZ, 0xc0, !PT ;  /* 0x0000003c04047812 */ /* 0x000fc800078ec0ff */
[----:B-1----:R-:W-:Y:S01]  /*0460*/  IADD3 R10, P0, PT, R4, UR12, RZ ;  /* 0x0000000c040a7c10 */ /* 0x002fe2000ff1e0ff */
[----:B------:R-:W-:-:S04]  /*0470*/  IMAD.MOV.U32 R4, RZ, RZ, 0x1 ;  /* 0x00000001ff047424 */ /* 0x000fc800078e00ff */
[----:B------:R-:W-:-:S05]  /*0480*/  IMAD.X R11, RZ, RZ, UR13, P0 ;  /* 0x0000000dff0b7e24 */ /* 0x000fca00080e06ff */
[----:B------:R0:W-:Y:S04]  /*0490*/  REDG.E.ADD.STRONG.GPU desc[UR4][R10.64], R4 ;  /* 0x000000040a00798e */ /* 0x0001e8000c12e104 */
[----:B------:R-:W2:Y:S01]  /*04a0*/  LDG.E R12, desc[UR4][R6.64] ;  /* 0x00000004060c7981 */ /* 0x000ea2000c1e1900 */
[----:B------:R-:W-:Y:S01]  /*04b0*/  IMAD.WIDE R8, R0, 0x4, R6 ;  /* 0x0000000400087825 */ /* 0x000fe200078e0206 */
[----:B--2---:R-:W-:-:S04]  /*04c0*/  SHF.R.S32.HI R12, RZ, UR10, R12 ;  /* 0x0000000aff0c7c19 */ /* 0x004fc8000801140c */
[----:B------:R-:W-:-:S04]  /*04d0*/  SHF.L.U32 R12, R12, 0x2, RZ ;  /* 0x000000020c0c7819 */ /* 0x000fc800000006ff */
[----:B------:R-:W-:-:S04]  /*04e0*/  LOP3.LUT R12, R12, 0x3c, RZ, 0xc0, !PT ;  /* 0x0000003c0c0c7812 */ /* 0x000fc800078ec0ff */
[----:B------:R-:W-:-:S05]  /*04f0*/  IADD3 R12, P0, PT, R12, UR12, RZ ;  /* 0x0000000c0c0c7c10 */ /* 0x000fca000ff1e0ff */
[----:B------:R-:W-:-:S05]  /*0500*/  IMAD.X R13, RZ, RZ, UR13, P0 ;  /* 0x0000000dff0d7e24 */ /* 0x000fca00080e06ff */
[----:B------:R2:W-:Y:S04]  /*0510*/  REDG.E.ADD.STRONG.GPU desc[UR4][R12.64], R4 ;  /* 0x000000040c00798e */ /* 0x0005e8000c12e104 */
[----:B------:R-:W3:Y:S01]  /*0520*/  LDG.E R14, desc[UR4][R8.64] ;  /* 0x00000004080e7981 */ /* 0x000ee2000c1e1900 */
[----:B------:R-:W-:Y:S01]  /*0530*/  IMAD.WIDE R6, R0, 0x4, R8 ;  /* 0x0000000400067825 */ /* 0x000fe200078e0208 */
[----:B---3--:R-:W-:-:S05]  /*0540*/  SHF.R.S32.HI R14, RZ, UR10, R14 ;  /* 0x0000000aff0e7c19 */ /* 0x008fca000801140e */
[----:B------:R-:W-:-:S05]  /*0550*/  IMAD.SHL.U32 R14, R14, 0x4, RZ ;  /* 0x000000040e0e7824 */ /* 0x000fca00078e00ff */
[----:B------:R-:W-:-:S04]  /*0560*/  LOP3.LUT R14, R14, 0x3c, RZ, 0xc0, !PT ;  /* 0x0000003c0e0e7812 */ /* 0x000fc800078ec0ff */
[----:B0-----:R-:W-:-:S05]  /*0570*/  IADD3 R10, P0, PT, R14, UR12, RZ ;  /* 0x0000000c0e0a7c10 */ /* 0x001fca000ff1e0ff */
[----:B------:R-:W-:-:S05]  /*0580*/  IMAD.X R11, RZ, RZ, UR13, P0 ;  /* 0x0000000dff0b7e24 */ /* 0x000fca00080e06ff */
[----:B------:R2:W-:Y:S04]  /*0590*/  REDG.E.ADD.STRONG.GPU desc[UR4][R10.64], R4 ;  /* 0x000000040a00798e */ /* 0x0005e8000c12e104 */
[----:B------:R-:W3:Y:S01]  /*05a0*/  LDG.E R6, desc[UR4][R6.64] ;  /* 0x0000000406067981 */ /* 0x000ee2000c1e1900 */
[----:B------:R-:W-:Y:S01]  /*05b0*/  IMAD R5, R0, 0x4, R5 ;  /* 0x0000000400057824 */ /* 0x000fe200078e0205 */
[----:B---3--:R-:W-:-:S04]  /*05c0*/  SHF.R.S32.HI R14, RZ, UR10, R6 ;  /* 0x0000000aff0e7c19 */ /* 0x008fc80008011406 */
[----:B------:R-:W-:-:S04]  /*05d0*/  SHF.L.U32 R14, R14, 0x2, RZ ;  /* 0x000000020e0e7819 */ /* 0x000fc800000006ff */
[----:B------:R-:W-:-:S04]  /*05e0*/  LOP3.LUT R14, R14, 0x3c, RZ, 0xc0, !PT ;  /* 0x0000003c0e0e7812 */ /* 0x000fc800078ec0ff */
[----:B------:R-:W-:-:S05]  /*05f0*/  IADD3 R8, P0, PT, R14, UR12, RZ ;  /* 0x0000000c0e087c10 */ /* 0x000fca000ff1e0ff */
[----:B------:R-:W-:Y:S01]  /*0600*/  IMAD.X R9, RZ, RZ, UR13, P0 ;  /* 0x0000000dff097e24 */ /* 0x000fe200080e06ff */
[----:B------:R-:W-:-:S04]  /*0610*/  ISETP.GE.AND P0, PT, R5, UR6, PT ;  /* 0x0000000605007c0c */ /* 0x000fc8000bf06270 */
[----:B------:R2:W-:Y:S09]  /*0620*/  REDG.E.ADD.STRONG.GPU desc[UR4][R8.64], R4 ;  /* 0x000000040800798e */ /* 0x0005f2000c12e104 */
[----:B------:R-:W-:Y:S05]  /*0630*/  @!P0 BRA `(.L_x_247) ;  /* 0xfffffffc00708947 */ /* 0x000fea000383ffff */
[----:B------:R-:W-:Y:S05]  /*0640*/  EXIT ;  /* 0x000000000000794d */ /* 0x000fea0003800000 */
.L_x_248:
        /* <DEDUP_REMOVED lines=11> */
.L_x_264:


//--------------------- .text._Z19bitonic_sort_sharedPii --------------------------
	.section	.text._Z19bitonic_sort_sharedPii,"ax",@progbits
	.align	128
        .global         _Z19bitonic_sort_sharedPii
        .type           _Z19bitonic_sort_sharedPii,@function
        .size           _Z19bitonic_sort_sharedPii,(.L_x_265 - _Z19bitonic_sort_sharedPii)
        .other          _Z19bitonic_sort_sharedPii,@"STO_CUDA_ENTRY STV_DEFAULT"
_Z19bitonic_sort_sharedPii:
.text._Z19bitonic_sort_sharedPii:
[----:B------:R-:W-:Y:S01]  /*0000*/  LDC R1, c[0x0][0x37c] ;  /* 0x0000df00ff017b82 */ /* 0x000fe20000000800 */
[----:B------:R-:W0:Y:S07]  /*0010*/  S2R R4, SR_TID.X ;  /* 0x0000000000047919 */ /* 0x000e2e0000002100 */
[----:B------:R-:W0:Y:S01]  /*0020*/  S2UR UR4, SR_CTAID.X ;  /* 0x00000000000479c3 */ /* 0x000e220000002500 */
[----:B------:R-:W1:Y:S01]  /*0030*/  LDCU UR5, c[0x0][0x388] ;  /* 0x00007100ff0577ac */ /* 0x000e620008000800 */
[----:B------:R-:W-:Y:S01]  /*0040*/  IMAD.MOV.U32 R0, RZ, RZ, 0x7fffffff ;  /* 0x7fffffffff007424 */ /* 0x000fe200078e00ff */
[----:B------:R-:W2:Y:S05]  /*0050*/  LDCU.64 UR8, c[0x0][0x358] ;  /* 0x00006b00ff0877ac */ /* 0x000eaa0008000a00 */
[----:B------:R-:W0:Y:S08]  /*0060*/  LDC R9, c[0x0][0x360] ;  /* 0x0000d800ff097b82 */ /* 0x000e300000000800 */
[----:B------:R-:W3:Y:S01]  /*0070*/  LDC.64 R2, c[0x0][0x380] ;  /* 0x0000e000ff027b82 */ /* 0x000ee20000000a00 */
[----:B0-----:R-:W-:-:S05]  /*0080*/  IMAD R5, R9, UR4, R4 ;  /* 0x0000000409057c24 */ /* 0x001fca000f8e0204 */
[C---:B-1----:R-:W-:Y:S01]  /*0090*/  ISETP.GE.AND P0, PT, R5.reuse, UR5, PT ;  /* 0x0000000505007c0c */ /* 0x042fe2000bf06270 */
[----:B---3--:R-:W-:-:S12]  /*00a0*/  IMAD.WIDE R2, R5, 0x4, R2 ;  /* 0x0000000405027825 */ /* 0x008fd800078e0202 */
[----:B--2---:R-:W2:Y:S01]  /*00b0*/  @!P0 LDG.E R0, desc[UR8][R2.64] ;  /* 0x0000000802008981 */ /* 0x004ea2000c1e1900 */
[----:B------:R-:W0:Y:S01]  /*00c0*/  S2UR UR5, SR_CgaCtaId ;  /* 0x00000000000579c3 */ /* 0x000e220000008800 */
[----:B------:R-:W-:Y:S01]  /*00d0*/  UMOV UR4, 0x400 ;  /* 0x0000040000047882 */ /* 0x000fe20000000000 */
[----:B------:R-:W-:Y:S01]  /*00e0*/  ISETP.GE.U32.AND P0, PT, R9, 0x2, PT ;  /* 0x000000020900780c */ /* 0x000fe20003f06070 */
[----:B0-----:R-:W-:-:S06]  /*00f0*/  ULEA UR4, UR5, UR4, 0x18 ;  /* 0x0000000405047291 */ /* 0x001fcc000f8ec0ff */
[----:B------:R-:W-:-:S05]  /*0100*/  LEA R7, R4, UR4, 0x2 ;  /* 0x0000000404077c11 */ /* 0x000fca000f8e10ff */
[----:B--2---:R0:W-:Y:S01]  /*0110*/  STS [R7], R0 ;  /* 0x0000000007007388 */ /* 0x0041e20000000800 */
[----:B------:R-:W-:Y:S06]  /*0120*/  BAR.SYNC.DEFER_BLOCKING 0x0 ;  /* 0x0000000000007b1d */ /* 0x000fec0000010000 */
[----:B------:R-:W-:Y:S05]  /*0130*/  @!P0 BRA `(.L_x_249) ;  /* 0x0000000000588947 */ /* 0x000fea0003800000 */
[----:B------:R-:W-:-:S05]  /*0140*/  UMOV UR5, 0x2 ;  /* 0x0000000200057882 */ /* 0x000fca0000000000 */
.L_x_253:
[----:B-1----:R-:W-:-:S05]  /*0150*/  UMOV UR6, UR5 ;  /* 0x0000000500067c82 */ /* 0x002fca0008000000 */
.L_x_252:
[----:B------:R-:W-:Y:S01]  /*0160*/  UMOV UR7, UR6 ;  /* 0x0000000600077c82 */ /* 0x000fe20008000000 */
[----:B------:R-:W-:Y:S01]  /*0170*/  USHF.R.U32.HI UR6, URZ, 0x1, UR6 ;  /* 0x00000001ff067899 */ /* 0x000fe20008011606 */
[----:B------:R-:W-:Y:S05]  /*0180*/  BSSY.RECONVERGENT B0, `(.L_x_250) ;  /* 0x000000b000007945 */ /* 0x000fea0003800200 */
[----:B-1----:R-:W-:-:S04]  /*0190*/  LOP3.LUT R11, R4, UR6, RZ, 0x3c, !PT ;  /* 0x00000006040b7c12 */ /* 0x002fc8000f8e3cff */
[----:B------:R-:W-:-:S13]  /*01a0*/  ISETP.GT.U32.AND P0, PT, R11, R4, PT ;  /* 0x000000040b00720c */ /* 0x000fda0003f04070 */
[----:B------:R-:W-:Y:S05]  /*01b0*/  @!P0 BRA `(.L_x_251) ;  /* 0x00000000001c8947 */ /* 0x000fea0003800000 */
[----:B------:R-:W-:Y:S01]  /*01c0*/  LEA R11, R11, UR4, 0x2 ;  /* 0x000000040b0b7c11 */ /* 0x000fe2000f8e10ff */
[----:B0-----:R-:W-:Y:S01]  /*01d0*/  LDS R0, [R7] ;  /* 0x0000000007007984 */ /* 0x001fe20000000800 */
[----:B------:R-:W-:-:S03]  /*01e0*/  LOP3.LUT P0, RZ, R4, UR5, RZ, 0xc0, !PT ;  /* 0x0000000504ff7c12 */ /* 0x000fc6000f80c0ff */
[----:B------:R-:W0:Y:S02]  /*01f0*/  LDS R6, [R11] ;  /* 0x000000000b067984 */ /* 0x000e240000000800 */
[----:B0-----:R-:W-:-:S13]  /*0200*/  ISETP.GT.XOR P0, PT, R0, R6, P0 ;  /* 0x000000060000720c */ /* 0x001fda0000704a70 */
[----:B------:R1:W-:Y:S04]  /*0210*/  @P0 STS [R7], R6 ;  /* 0x0000000607000388 */ /* 0x0003e80000000800 */
[----:B------:R1:W-:Y:S02]  /*0220*/  @P0 STS [R11], R0 ;  /* 0x000000000b000388 */ /* 0x0003e40000000800 */
.L_x_251:
[----:B------:R-:W-:Y:S05]  /*0230*/  BSYNC.RECONVERGENT B0 ;  /* 0x0000000000007941 */ /* 0x000fea0003800200 */
.L_x_250:
[----:B------:R-:W-:Y:S01]  /*0240*/  BAR.SYNC.DEFER_BLOCKING 0x0 ;  /* 0x0000000000007b1d */ /* 0x000fe20000010000 */
[----:B------:R-:W-:-:S09]  /*0250*/  UISETP.GT.U32.AND UP0, UPT, UR7, 0x3, UPT ;  /* 0x000000030700788c */ /* 0x000fd2000bf04070 */
[----:B------:R-:W-:Y:S05]  /*0260*/  BRA.U UP0, `(.L_x_252) ;  /* 0xfffffffd00bc7547 */ /* 0x000fea000b83ffff */
[----:B------:R-:W-:-:S06]  /*0270*/  USHF.L.U32 UR5, UR5, 0x1, URZ ;  /* 0x0000000105057899 */ /* 0x000fcc00080006ff */
[----:B------:R-:W-:-:S13]  /*0280*/  ISETP.LT.U32.AND P0, PT, R9, UR5, PT ;  /* 0x0000000509007c0c */ /* 0x000fda000bf01070 */
[----:B------:R-:W-:Y:S05]  /*0290*/  @!P0 BRA `(.L_x_253) ;  /* 0xfffffffc00ac8947 */ /* 0x000fea000383ffff */
.L_x_249:
[----:B------:R-:W2:Y:S02]  /*02a0*/  LDCU UR6, c[0x0][0x388] ;  /* 0x00007100ff0677ac */ /* 0x000ea40008000800 */
[----:B--2---:R-:W-:-:S13]  /*02b0*/  ISETP.GE.AND P0, PT, R5, UR6, PT ;  /* 0x0000000605007c0c */ /* 0x004fda000bf06270 */
[----:B------:R-:W-:Y:S05]  /*02c0*/  @P0 EXIT ;  /* 0x000000000000094d */ /* 0x000fea0003800000 */
[----:B01----:R-:W0:Y:S04]  /*02d0*/  LDS R7, [R7] ;  /* 0x0000000007077984 */ /* 0x003e280000000800 */
[----:B0-----:R-:W-:Y:S01]  /*02e0*/  STG.E desc[UR8][R2.64], R7 ;  /* 0x0000000702007986 */ /* 0x001fe2000c101908 */
[----:B------:R-:W-:Y:S05]  /*02f0*/  EXIT ;  /* 0x000000000000794d */ /* 0x000fea0003800000 */
.L_x_254:
        /* <DEDUP_REMOVED lines=16> */
.L_x_265:


//--------------------- .text._Z19bitonic_sort_kernelPiiiib --------------------------
	.section	.text._Z19bitonic_sort_kernelPiiiib,"ax",@progbits
	.align	128
        .global         _Z19bitonic_sort_kernelPiiiib
        .type           _Z19bitonic_sort_kernelPiiiib,@function
        .size           _Z19bitonic_sort_kernelPiiiib,(.L_x_266 - _Z19bitonic_sort_kernelPiiiib)
        .other          _Z19bitonic_sort_kernelPiiiib,@"STO_CUDA_ENTRY STV_DEFAULT"
_Z19bitonic_sort_kernelPiiiib:
.text._Z19bitonic_sort_kernelPiiiib:
[----:B------:R-:W-:Y:S01]  /*0000*/  LDC R1, c[0x0][0x37c] ;  /* 0x0000df00ff017b82 */ /* 0x000fe20000000800 */
[----:B------:R-:W0:Y:S07]  /*0010*/  S2R R0, SR_TID.X ;  /* 0x0000000000007919 */ /* 0x000e2e0000002100 */
[----:B------:R-:W0:Y:S01]  /*0020*/  S2UR UR4, SR_CTAID.X ;  /* 0x00000000000479c3 */ /* 0x000e220000002500 */
[----:B------:R-:W1:Y:S01]  /*0030*/  LDCU UR5, c[0x0][0x390] ;  /* 0x00007200ff0577ac */ /* 0x000e620008000800 */
[----:B------:R-:W2:Y:S06]  /*0040*/  LDCU UR6, c[0x0][0x388] ;  /* 0x00007100ff0677ac */ /* 0x000eac0008000800 */
[----:B------:R-:W0:Y:S02]  /*0050*/  LDC R7, c[0x0][0x360] ;  /* 0x0000d800ff077b82 */ /* 0x000e240000000800 */
[----:B0-----:R-:W-:-:S05]  /*0060*/  IMAD R7, R7, UR4, R0 ;  /* 0x0000000407077c24 */ /* 0x001fca000f8e0200 */
[----:B-1----:R-:W-:-:S04]  /*0070*/  LOP3.LUT R9, R7, UR5, RZ, 0x3c, !PT ;  /* 0x0000000507097c12 */ /* 0x002fc8000f8e3cff */
[----:B--2---:R-:W-:-:S04]  /*0080*/  VIMNMX R0, PT, PT, R9, UR6, PT ;  /* 0x0000000609007c48 */ /* 0x004fc8000bfe0100 */
[----:B------:R-:W-:-:S04]  /*0090*/  ISETP.GT.AND P0, PT, R0, R7, PT ;  /* 0x000000070000720c */ /* 0x000fc80003f04270 */
[----:B------:R-:W-:-:S13]  /*00a0*/  ISETP.GE.OR P0, PT, R9, UR6, !P0 ;  /* 0x0000000609007c0c */ /* 0x000fda000c706670 */
[----:B------:R-:W-:Y:S05]  /*00b0*/  @P0 EXIT ;  /* 0x000000000000094d */ /* 0x000fea0003800000 */
[----:B------:R-:W0:Y:S01]  /*00c0*/  LDC.64 R4, c[0x0][0x380] ;  /* 0x0000e000ff047b82 */ /* 0x000e220000000a00 */
[----:B------:R-:W1:Y:S01]  /*00d0*/  LDCU.64 UR4, c[0x0][0x358] ;  /* 0x00006b00ff0477ac */ /* 0x000e620008000a00 */
[----:B------:R-:W2:Y:S06]  /*00e0*/  LDCU UR6, c[0x0][0x38c] ;  /* 0x00007180ff0677ac */ /* 0x000eac0008000800 */
[----:B------:R-:W3:Y:S01]  /*00f0*/  LDC.U8 R8, c[0x0][0x394] ;  /* 0x0000e500ff087b82 */ /* 0x000ee20000000000 */
[----:B0-----:R-:W-:-:S04]  /*0100*/  IMAD.WIDE R2, R7, 0x4, R4 ;  /* 0x0000000407027825 */ /* 0x001fc800078e0204 */
[----:B------:R-:W-:Y:S02]  /*0110*/  IMAD.WIDE R4, R9, 0x4, R4 ;  /* 0x0000000409047825 */ /* 0x000fe400078e0204 */
[----:B-1----:R-:W4:Y:S04]  /*0120*/  LDG.E R9, desc[UR4][R2.64] ;  /* 0x0000000402097981 */ /* 0x002f28000c1e1900 */
[----:B------:R-:W4:Y:S01]  /*0130*/  LDG.E R6, desc[UR4][R4.64] ;  /* 0x0000000404067981 */ /* 0x000f22000c1e1900 */
[----:B--2---:R-:W-:Y:S02]  /*0140*/  LOP3.LUT P0, RZ, R7, UR6, RZ, 0xc0, !PT ;  /* 0x0000000607ff7c12 */ /* 0x004fe4000f80c0ff */
[C---:B---3--:R-:W-:Y:S02]  /*0150*/  PRMT R0, R8.reuse, 0x8880, RZ ;  /* 0x0000888008007816 */ /* 0x048fe400000000ff */
[----:B------:R-:W-:-:S02]  /*0160*/  PRMT R8, R8, 0x8880, RZ ;  /* 0x0000888008087816 */ /* 0x000fc400000000ff */
[----:B------:R-:W-:Y:S02]  /*0170*/  ISETP.NE.AND P1, PT, R0, RZ, PT ;  /* 0x000000ff0000720c */ /* 0x000fe40003f25270 */
[----:B------:R-:W-:-:S05]  /*0180*/  PRMT R0, R8, 0x7710, RZ ;  /* 0x0000771008007816 */ /* 0x000fca00000000ff */
[----:B------:R-:W-:-:S04]  /*0190*/  @P0 SEL R0, RZ, 0x1, P1 ;  /* 0x00000001ff000807 */ /* 0x000fc80000800000 */
[----:B------:R-:W-:Y:S02]  /*01a0*/  PRMT R7, R0, 0x9910, RZ ;  /* 0x0000991000077816 */ /* 0x000fe400000000ff */
[----:B----4-:R-:W-:-:S04]  /*01b0*/  ISETP.GT.AND P0, PT, R9, R6, PT ;  /* 0x000000060900720c */ /* 0x010fc80003f04270 */
[----:B------:R-:W-:-:S04]  /*01c0*/  SEL R0, RZ, 0x1, !P0 ;  /* 0x00000001ff007807 */ /* 0x000fc80004000000 */
[----:B------:R-:W-:-:S13]  /*01d0*/  ISETP.NE.AND P0, PT, R0, R7, PT ;  /* 0x000000070000720c */ /* 0x000fda0003f05270 */
[----:B------:R-:W-:Y:S05]  /*01e0*/  @P0 EXIT ;  /* 0x000000000000094d */ /* 0x000fea0003800000 */
[----:B------:R-:W-:Y:S04]  /*01f0*/  STG.E desc[UR4][R2.64], R6 ;  /* 0x0000000602007986 */ /* 0x000fe8000c101904 */
[----:B------:R-:W-:Y:S01]  /*0200*/  STG.E desc[UR4][R4.64], R9 ;  /* 0x0000000904007986 */ /* 0x000fe2000c101904 */
[----:B------:R-:W-:Y:S05]  /*0210*/  EXIT ;  /* 0x000000000000794d */ /* 0x000fea0003800000 */
.L_x_255:
        /* <DEDUP_REMOVED lines=14> */
.L_x_266:


//--------------------- .nv.shared._ZN3cub18CUB_300001_SM_10006detail10radix_sort29DeviceRadixSortOnesweepKernelINS1_5radix10policy_hubIiNS0_8NullTypeEyE10Policy1000ELNS0_9SortOrderE0EiS6_yiiNS1_21identity_decomposer_tEEEvPT5_SC_PT3_PKSD_PT1_PKSH_PT2_PKSL_T4_iiT6_ --------------------------
	.section	.nv.shared._ZN3cub18CUB_300001_SM_10006detail10radix_sort29DeviceRadixSortOnesweepKernelINS1_5radix10policy_hubIiNS0_8NullTypeEyE10Policy1000ELNS0_9SortOrderE0EiS6_yiiNS1_21identity_decomposer_tEEEvPT5_SC_PT3_PKSD_PT1_PKSH_PT2_PKSL_T4_iiT6_,"aw",@nobits
	.sectionflags	@""
	.align	16
.nv.shared._ZN3cub18CUB_300001_SM_10006detail10radix_sort29DeviceRadixSortOnesweepKernelINS1_5radix10policy_hubIiNS0_8NullTypeEyE10Policy1000ELNS0_9SortOrderE0EiS6_yiiNS1_21identity_decomposer_tEEEvPT5_SC_PT3_PKSD_PT1_PKSH_PT2_PKSL_T4_iiT6_:
	.zero		32256


//--------------------- .nv.shared.reserved.0     --------------------------
	.section	.nv.shared.reserved.0,"aw",@nobits
	.weak		__nv_reservedSMEM_offset_0_alias
	.size		__nv_reservedSMEM_offset_0_alias, 0, 64
	.other		__nv_reservedSMEM_offset_0_alias,@"STO_CUDA_RESERVED_SHARED STV_DEFAULT"
__nv_reservedSMEM_offset_0_alias:
	.zero		0
	.zero		64


//--------------------- .nv.global                --------------------------
	.section	.nv.global,"aw",@nobits
.nv.global:
	.type		_ZN34_INTERNAL_c2a979a7_4_k_cu_c9145f9e6thrust24THRUST_300001_SM_1000_NS12placeholders2_8E,@object
	.size		_ZN34_INTERNAL_c2a979a7_4_k_cu_c9145f9e6thrust24THRUST_300001_SM_1000_NS12placeholders2_8E,(_ZN34_INTERNAL_c2a979a7_4_k_cu_c9145f9e4cuda3std3__436_GLOBAL__N__c2a979a7_4_k_cu_c9145f9e6ignoreE - _ZN34_INTERNAL_c2a979a7_4_k_cu_c9145f9e6thrust24THRUST_300001_SM_1000_NS12placeholders2_8E)
_ZN34_INTERNAL_c2a979a7_4_k_cu_c9145f9e6thrust24THRUST_300001_SM_1000_NS12placeholders2_8E:
	.zero		1
	.type		_ZN34_INTERNAL_c2a979a7_4_k_cu_c9145f9e4cuda3std3__436_GLOBAL__N__c2a979a7_4_k_cu_c9145f9e6ignoreE,@object
	.size		_ZN34_INTERNAL_c2a979a7_4_k_cu_c9145f9e4cuda3std3__436_GLOBAL__N__c2a979a7_4_k_cu_c9145f9e6ignoreE,(_ZN34_INTERNAL_c2a979a7_4_k_cu_c9145f9e4cuda3std6ranges3__45__cpo4dataE - _ZN34_INTERNAL_c2a979a7_4_k_cu_c9145f9e4cuda3std3__436_GLOBAL__N__c2a979a7_4_k_cu_c9145f9e6ignoreE)
_ZN34_INTERNAL_c2a979a7_4_k_cu_c9145f9e4cuda3std3__436_GLOBAL__N__c2a979a7_4_k_cu_c9145f9e6ignoreE:
	.zero		1
	.type		_ZN34_INTERNAL_c2a979a7_4_k_cu_c9145f9e4cuda3std6ranges3__45__cpo4dataE,@object
	.size		_ZN34_INTERNAL_c2a979a7_4_k_cu_c9145f9e4cuda3std6ranges3__45__cpo4dataE,(_ZN34_INTERNAL_c2a979a7_4_k_cu_c9145f9e6thrust24THRUST_300001_SM_1000_NS6system3cpp3parE - _ZN34_INTERNAL_c2a979a7_4_k_cu_c9145f9e4cuda3std6ranges3__45__cpo4dataE)
_ZN34_INTERNAL_c2a979a7_4_k_cu_c9145f9e4cuda3std6ranges3__45__cpo4dataE:
	.zero		1
	.type		_ZN34_INTERNAL_c2a979a7_4_k_cu_c9145f9e6thrust24THRUST_300001_SM_1000_NS6system3cpp3parE,@object
	.size		_ZN34_INTERNAL_c2a979a7_4_k_cu_c9145f9e6thrust24THRUST_300001_SM_1000_NS6system3cpp3parE,(_ZN34_INTERNAL_c2a979a7_4_k_cu_c9145f9e4cuda3std3__45__cpo5beginE - _ZN34_INTERNAL_c2a979a7_4_k_cu_c9145f9e6thrust24THRUST_300001_SM_1000_NS6system3cpp3parE)
_ZN34_INTERNAL_c2a979a7_4_k_cu_c9145f9e6thrust24THRUST_300001_SM_1000_NS6system3cpp3parE:
	.zero		1
	.type		_ZN34_INTERNAL_c2a979a7_4_k_cu_c9145f9e4cuda3std3__45__cpo5beginE,@object
	.size		_ZN34_INTERNAL_c2a979a7_4_k_cu_c9145f9e4cuda3std3__45__cpo5beginE,(_ZN34_INTERNAL_c2a979a7_4_k_cu_c9145f9e4cuda3std6ranges3__45__cpo5beginE - _ZN34_INTERNAL_c2a979a7_4_k_cu_c9145f9e4cuda3std3__45__cpo5beginE)
_ZN34_INTERNAL_c2a979a7_4_k_cu_c9145f9e4cuda3std3__45__cpo5beginE:
	.zero		1
	.type		_ZN34_INTERNAL_c2a979a7_4_k_cu_c9145f9e4cuda3std6ranges3__45__cpo5beginE,@object
	.size		_ZN34_INTERNAL_c2a979a7_4_k_cu_c9145f9e4cuda3std6ranges3__45__cpo5beginE,(_ZN34_INTERNAL_c2a979a7_4_k_cu_c9145f9e6thrust24THRUST_300001_SM_1000_NS6deviceE - _ZN34_INTERNAL_c2a979a7_4_k_cu_c9145f9e4cuda3std6ranges3__45__cpo5beginE)
_ZN34_INTERNAL_c2a979a7_4_k_cu_c9145f9e4cuda3std6ranges3__45__cpo5beginE:
	.zero		1
	.type		_ZN34_INTERNAL_c2a979a7_4_k_cu_c9145f9e6thrust24THRUST_300001_SM_1000_NS6deviceE,@object
	.size		_ZN34_INTERNAL_c2a979a7_4_k_cu_c9145f9e6thrust24THRUST_300001_SM_1000_NS6deviceE,(_ZN34_INTERNAL_c2a979a7_4_k_cu_c9145f9e4cuda3std3__47nulloptE - _ZN34_INTERNAL_c2a979a7_4_k_cu_c9145f9e6thrust24THRUST_300001_SM_1000_NS6deviceE)
_ZN34_INTERNAL_c2a979a7_4_k_cu_c9145f9e6thrust24THRUST_300001_SM_1000_NS6deviceE:
	.zero		1
	.type		_ZN34_INTERNAL_c2a979a7_4_k_cu_c9145f9e4cuda3std3__47nulloptE,@object
	.size		_ZN34_INTERNAL_c2a979a7_4_k_cu_c9145f9e4cuda3std3__47nulloptE,(_ZN34_INTERNAL_c2a979a7_4_k_cu_c9145f9e4cuda3std6ranges3__45__cpo8distanceE - _ZN34_INTERNAL_c2a979a7_4_k_cu_c9145f9e4cuda3std3__47nulloptE)
_ZN34_INTERNAL_c2a979a7_4_k_cu_c9145f9e4cuda3std3__47nulloptE:
	.zero		1
	.type		_ZN34_INTERNAL_c2a979a7_4_k_cu_c9145f9e4cuda3std6ranges3__45__cpo8distanceE,@object
	.size		_ZN34_INTERNAL_c2a979a7_4_k_cu_c9145f9e4cuda3std6ranges3__45__cpo8distanceE,(_ZN34_INTERNAL_c2a979a7_4_k_cu_c9145f9e6thrust24THRUST_300001_SM_1000_NS12placeholders2_4E - _ZN34_INTERNAL_c2a979a7_4_k_cu_c9145f9e4cuda3std6ranges3__45__cpo8distanceE)
_ZN34_INTERNAL_c2a979a7_4_k_cu_c9145f9e4cuda3std6ranges3__45__cpo8distanceE:
	.zero		1
	.type		_ZN34_INTERNAL_c2a979a7_4_k_cu_c9145f9e6thrust24THRUST_300001_SM_1000_NS12placeholders2_4E,@object
	.size		_ZN34_INTERNAL_c2a979a7_4_k_cu_c9145f9e6thrust24THRUST_300001_SM_1000_NS12placeholders2_4E,(_ZN34_INTERNAL_c2a979a7_4_k_cu_c9145f9e4cuda3std3__45__cpo6rbeginE - _ZN34_INTERNAL_c2a979a7_4_k_cu_c9145f9e6thrust24THRUST_300001_SM_1000_NS12placeholders2_4E)
_ZN34_INTERNAL_c2a979a7_4_k_cu_c9145f9e6thrust24THRUST_300001_SM_1000_NS12placeholders2_4E:
	.zero		1
	.type		_ZN34_INTERNAL_c2a979a7_4_k_cu_c9145f9e4cuda3std3__45__cpo6rbeginE,@object
	.size		_ZN34_INTERNAL_c2a979a7_4_k_cu_c9145f9e4cuda3std3__45__cpo6rbeginE,(_ZN34_INTERNAL_c2a979a7_4_k_cu_c9145f9e4cuda3std6ranges3__45__cpo7advanceE - _ZN34_INTERNAL_c2a979a7_4_k_cu_c9145f9e4cuda3std3__45__cpo6rbeginE)
_ZN34_INTERNAL_c2a979a7_4_k_cu_c9145f9e4cuda3std3__45__cpo6rbeginE:
	.zero		1
	.type		_ZN34_INTERNAL_c2a979a7_4_k_cu_c9145f9e4cuda3std6ranges3__45__cpo7advanceE,@object
	.size		_ZN34_INTERNAL_c2a979a7_4_k_cu_c9145f9e4cuda3std6ranges3__45__cpo7advanceE,(_ZN34_INTERNAL_c2a979a7_4_k_cu_c9145f9e6thrust24THRUST_300001_SM_1000_NS12placeholders3_10E - _ZN34_INTERNAL_c2a979a7_4_k_cu_c9145f9e4cuda3std6ranges3__45__cpo7advanceE)
_ZN34_INTERNAL_c2a979a7_4_k_cu_c9145f9e4cuda3std6ranges3__45__cpo7advanceE:
	.zero		1
	.type		_ZN34_INTERNAL_c2a979a7_4_k_cu_c9145f9e6thrust24THRUST_300001_SM_1000_NS12placeholders3_10E,@object
	.size		_ZN34_INTERNAL_c2a979a7_4_k_cu_c9145f9e6thrust24THRUST_300001_SM_1000_NS12placeholders3_10E,(_ZN34_INTERNAL_c2a979a7_4_k_cu_c9145f9e4cuda3std3__48in_placeE - _ZN34_INTERNAL_c2a979a7_4_k_cu_c9145f9e6thrust24THRUST_300001_SM_1000_NS12placeholders3_10E)
_ZN34_INTERNAL_c2a979a7_4_k_cu_c9145f9e6thrust24THRUST_300001_SM_1000_NS12placeholders3_10E:
	.zero		1
	.type		_ZN34_INTERNAL_c2a979a7_4_k_cu_c9145f9e4cuda3std3__48in_placeE,@object
	.size		_ZN34_INTERNAL_c2a979a7_4_k_cu_c9145f9e4cuda3std3__48in_placeE,(_ZN34_INTERNAL_c2a979a7_4_k_cu_c9145f9e4cuda3std6ranges3__45__cpo4sizeE - _ZN34_INTERNAL_c2a979a7_4_k_cu_c9145f9e4cuda3std3__48in_placeE)
_ZN34_INTERNAL_c2a979a7_4_k_cu_c9145f9e4cuda3std3__48in_placeE:
	.zero		1
	.type		_ZN34_INTERNAL_c2a979a7_4_k_cu_c9145f9e4cuda3std6ranges3__45__cpo4sizeE,@object
	.size		_ZN34_INTERNAL_c2a979a7_4_k_cu_c9145f9e4cuda3std6ranges3__45__cpo4sizeE,(_ZN34_INTERNAL_c2a979a7_4_k_cu_c9145f9e6thrust24THRUST_300001_SM_1000_NS12placeholders2_2E - _ZN34_INTERNAL_c2a979a7_4_k_cu_c9145f9e4cuda3std6ranges3__45__cpo4sizeE)
_ZN34_INTERNAL_c2a979a7_4_k_cu_c9145f9e4cuda3std6ranges3__45__cpo4sizeE:
	.zero		1
	.type		_ZN34_INTERNAL_c2a979a7_4_k_cu_c9145f9e6thrust24THRUST_300001_SM_1000_NS12placeholders2_2E,@object
	.size		_ZN34_INTERNAL_c2a979a7_4_k_cu_c9145f9e6thrust24THRUST_300001_SM_1000_NS12placeholders2_2E,(_ZN34_INTERNAL_c2a979a7_4_k_cu_c9145f9e4cuda3std3__45__cpo6cbeginE - _ZN34_INTERNAL_c2a979a7_4_k_cu_c9145f9e6thrust24THRUST_300001_SM_1000_NS12placeholders2_2E)
_ZN34_INTERNAL_c2a979a7_4_k_cu_c9145f9e6thrust24THRUST_300001_SM_1000_NS12placeholders2_2E:
	.zero		1
	.type		_ZN34_INTERNAL_c2a979a7_4_k_cu_c9145f9e4cuda3std3__45__cpo6cbeginE,@object
	.size		_ZN34_INTERNAL_c2a979a7_4_k_cu_c9145f9e4cuda3std3__45__cpo6cbeginE,(_ZN34_INTERNAL_c2a979a7_4_k_cu_c9145f9e4cuda3std6ranges3__45__cpo6cbeginE - _ZN34_INTERNAL_c2a979a7_4_k_cu_c9145f9e4cuda3std3__45__cpo6cbeginE)
_ZN34_INTERNAL_c2a979a7_4_k_cu_c9145f9e4cuda3std3__45__cpo6cbeginE:
	.zero		1
	.type		_ZN34_INTERNAL_c2a979a7_4_k_cu_c9145f9e4cuda3std6ranges3__45__cpo6cbeginE,@object
	.size		_ZN34_INTERNAL_c2a979a7_4_k_cu_c9145f9e4cuda3std6ranges3__45__cpo6cbeginE,(_ZN34_INTERNAL_c2a979a7_4_k_cu_c9145f9e6thrust24THRUST_300001_SM_1000_NS12placeholders2_6E - _ZN34_INTERNAL_c2a979a7_4_k_cu_c9145f9e4cuda3std6ranges3__45__cpo6cbeginE)
_ZN34_INTERNAL_c2a979a7_4_k_cu_c9145f9e4cuda3std6ranges3__45__cpo6cbeginE:
	.zero		1
	.type		_ZN34_INTERNAL_c2a979a7_4_k_cu_c9145f9e6thrust24THRUST_300001_SM_1000_NS12placeholders2_6E,@object
	.size		_ZN34_INTERNAL_c2a979a7_4_k_cu_c9145f9e6thrust24THRUST_300001_SM_1000_NS12placeholders2_6E,(_ZN34_INTERNAL_c2a979a7_4_k_cu_c9145f9e4cuda3std3__45__cpo7crbeginE - _ZN34_INTERNAL_c2a979a7_4_k_cu_c9145f9e6thrust24THRUST_300001_SM_1000_NS12placeholders2_6E)
_ZN34_INTERNAL_c2a979a7_4_k_cu_c9145f9e6thrust24THRUST_300001_SM_1000_NS12placeholders2_6E:
	.zero		1
	.type		_ZN34_INTERNAL_c2a979a7_4_k_cu_c9145f9e4cuda3std3__45__cpo7crbeginE,@object
	.size		_ZN34_INTERNAL_c2a979a7_4_k_cu_c9145f9e4cuda3std3__45__cpo7crbeginE,(_ZN34_INTERNAL_c2a979a7_4_k_cu_c9145f9e4cuda3std6ranges3__45__cpo4nextE - _ZN34_INTERNAL_c2a979a7_4_k_cu_c9145f9e4cuda3std3__45__cpo7crbeginE)
_ZN34_INTERNAL_c2a979a7_4_k_cu_c9145f9e4cuda3std3__45__cpo7crbeginE:
	.zero		1
	.type		_ZN34_INTERNAL_c2a979a7_4_k_cu_c9145f9e4cuda3std6ranges3__45__cpo4nextE,@object
	.size		_ZN34_INTERNAL_c2a979a7_4_k_cu_c9145f9e4cuda3std6ranges3__45__cpo4nextE,(_ZN34_INTERNAL_c2a979a7_4_k_cu_c9145f9e4cuda3std6ranges3__45__cpo4swapE - _ZN34_INTERNAL_c2a979a7_4_k_cu_c9145f9e4cuda3std6ranges3__45__cpo4nextE)
_ZN34_INTERNAL_c2a979a7_4_k_cu_c9145f9e4cuda3std6ranges3__45__cpo4nextE:
	.zero		1
	.type		_ZN34_INTERNAL_c2a979a7_4_k_cu_c9145f9e4cuda3std6ranges3__45__cpo4swapE,@object
	.size		_ZN34_INTERNAL_c2a979a7_4_k_cu_c9145f9e4cuda3std6ranges3__45__cpo4swapE,(_ZN34_INTERNAL_c2a979a7_4_k_cu_c9145f9e6thrust24THRUST_300001_SM_1000_NS8cuda_cub10par_nosyncE - _ZN34_INTERNAL_c2a979a7_4_k_cu_c9145f9e4cuda3std6ranges3__45__cpo4swapE)
_ZN34_INTERNAL_c2a979a7_4_k_cu_c9145f9e4cuda3std6ranges3__45__cpo4swapE:
	.zero		1
	.type		_ZN34_INTERNAL_c2a979a7_4_k_cu_c9145f9e6thrust24THRUST_300001_SM_1000_NS8cuda_cub10par_nosyncE,@object
	.size		_ZN34_INTERNAL_c2a979a7_4_k_cu_c9145f9e6thrust24THRUST_300001_SM_1000_NS8cuda_cub10par_nosyncE,(_ZN34_INTERNAL_c2a979a7_4_k_cu_c9145f9e6thrust24THRUST_300001_SM_1000_NS3seqE - _ZN34_INTERNAL_c2a979a7_4_k_cu_c9145f9e6thrust24THRUST_300001_SM_1000_NS8cuda_cub10par_nosyncE)
_ZN34_INTERNAL_c2a979a7_4_k_cu_c9145f9e6thrust24THRUST_300001_SM_1000_NS8cuda_cub10par_nosyncE:
	.zero		1
	.type		_ZN34_INTERNAL_c2a979a7_4_k_cu_c9145f9e6thrust24THRUST_300001_SM_1000_NS3seqE,@object
	.size		_ZN34_INTERNAL_c2a979a7_4_k_cu_c9145f9e6thrust24THRUST_300001_SM_1000_NS3seqE,(_ZN34_INTERNAL_c2a979a7_4_k_cu_c9145f9e4cuda3std3__420unreachable_sentinelE - _ZN34_INTERNAL_c2a979a7_4_k_cu_c9145f9e6thrust24THRUST_300001_SM_1000_NS3seqE)
_ZN34_INTERNAL_c2a979a7_4_k_cu_c9145f9e6thrust24THRUST_300001_SM_1000_NS3seqE:
	.zero		1
	.type		_ZN34_INTERNAL_c2a979a7_4_k_cu_c9145f9e4cuda3std3__420unreachable_sentinelE,@object
	.size		_ZN34_INTERNAL_c2a979a7_4_k_cu_c9145f9e4cuda3std3__420unreachable_sentinelE,(_ZN34_INTERNAL_c2a979a7_4_k_cu_c9145f9e4cuda3std6ranges3__45__cpo5ssizeE - _ZN34_INTERNAL_c2a979a7_4_k_cu_c9145f9e4cuda3std3__420unreachable_sentinelE)
_ZN34_INTERNAL_c2a979a7_4_k_cu_c9145f9e4cuda3std3__420unreachable_sentinelE:
	.zero		1
	.type		_ZN34_INTERNAL_c2a979a7_4_k_cu_c9145f9e4cuda3std6ranges3__45__cpo5ssizeE,@object
	.size		_ZN34_INTERNAL_c2a979a7_4_k_cu_c9145f9e4cuda3std6ranges3__45__cpo5ssizeE,(_ZN34_INTERNAL_c2a979a7_4_k_cu_c9145f9e6thrust24THRUST_300001_SM_1000_NS12placeholders2_3E - _ZN34_INTERNAL_c2a979a7_4_k_cu_c9145f9e4cuda3std6ranges3__45__cpo5ssizeE)
_ZN34_INTERNAL_c2a979a7_4_k_cu_c9145f9e4cuda3std6ranges3__45__cpo5ssizeE:
	.zero		1
	.type		_ZN34_INTERNAL_c2a979a7_4_k_cu_c9145f9e6thrust24THRUST_300001_SM_1000_NS12placeholders2_3E,@object
	.size		_ZN34_INTERNAL_c2a979a7_4_k_cu_c9145f9e6thrust24THRUST_300001_SM_1000_NS12placeholders2_3E,(_ZN34_INTERNAL_c2a979a7_4_k_cu_c9145f9e4cuda3std3__45__cpo4cendE - _ZN34_INTERNAL_c2a979a7_4_k_cu_c9145f9e6thrust24THRUST_300001_SM_1000_NS12placeholders2_3E)
_ZN34_INTERNAL_c2a979a7_4_k_cu_c9145f9e6thrust24THRUST_300001_SM_1000_NS12placeholders2_3E:
	.zero		1
	.type		_ZN34_INTERNAL_c2a979a7_4_k_cu_c9145f9e4cuda3std3__45__cpo4cendE,@object
	.size		_ZN34_INTERNAL_c2a979a7_4_k_cu_c9145f9e4cuda3std3__45__cpo4cendE,(_ZN34_INTERNAL_c2a979a7_4_k_cu_c9145f9e4cuda3std6ranges3__45__cpo4cendE - _ZN34_INTERNAL_c2a979a7_4_k_cu_c9145f9e4cuda3std3__45__cpo4cendE)
_ZN34_INTERNAL_c2a979a7_4_k_cu_c9145f9e4cuda3std3__45__cpo4cendE:
	.zero		1
	.type		_ZN34_INTERNAL_c2a979a7_4_k_cu_c9145f9e4cuda3std6ranges3__45__cpo4cendE,@object
	.size		_ZN34_INTERNAL_c2a979a7_4_k_cu_c9145f9e4cuda3std6ranges3__45__cpo4cendE,(_ZN34_INTERNAL_c2a979a7_4_k_cu_c9145f9e6thrust24THRUST_300001_SM_1000_NS12placeholders2_7E - _ZN34_INTERNAL_c2a979a7_4_k_cu_c9145f9e4cuda3std6ranges3__45__cpo4cendE)
_ZN34_INTERNAL_c2a979a7_4_k_cu_c9145f9e4cuda3std6ranges3__45__cpo4cendE:
	.zero		1
	.type		_ZN34_INTERNAL_c2a979a7_4_k_cu_c9145f9e6thrust24THRUST_300001_SM_1000_NS12placeholders2_7E,@object
	.size		_ZN34_INTERNAL_c2a979a7_4_k_cu_c9145f9e6thrust24THRUST_300001_SM_1000_NS12placeholders2_7E,(_ZN34_INTERNAL_c2a979a7_4_k_cu_c9145f9e4cuda3std3__45__cpo5crendE - _ZN34_INTERNAL_c2a979a7_4_k_cu_c9145f9e6thrust24THRUST_300001_SM_1000_NS12placeholders2_7E)
_ZN34_INTERNAL_c2a979a7_4_k_cu_c9145f9e6thrust24THRUST_300001_SM_1000_NS12placeholders2_7E:
	.zero		1
	.type		_ZN34_INTERNAL_c2a979a7_4_k_cu_c9145f9e4cuda3std3__45__cpo5crendE,@object
	.size		_ZN34_INTERNAL_c2a979a7_4_k_cu_c9145f9e4cuda3std3__45__cpo5crendE,(_ZN34_INTERNAL_c2a979a7_4_k_cu_c9145f9e4cuda3std6ranges3__45__cpo4prevE - _ZN34_INTERNAL_c2a979a7_4_k_cu_c9145f9e4cuda3std3__45__cpo5crendE)
_ZN34_INTERNAL_c2a979a7_4_k_cu_c9145f9e4cuda3std3__45__cpo5crendE:
	.zero		1
	.type		_ZN34_INTERNAL_c2a979a7_4_k_cu_c9145f9e4cuda3std6ranges3__45__cpo4prevE,@object
	.size		_ZN34_INTERNAL_c2a979a7_4_k_cu_c9145f9e4cuda3std6ranges3__45__cpo4prevE,(_ZN34_INTERNAL_c2a979a7_4_k_cu_c9145f9e4cuda3std6ranges3__45__cpo9iter_moveE - _ZN34_INTERNAL_c2a979a7_4_k_cu_c9145f9e4cuda3std6ranges3__45__cpo4prevE)
_ZN34_INTERNAL_c2a979a7_4_k_cu_c9145f9e4cuda3std6ranges3__45__cpo4prevE:
	.zero		1
	.type		_ZN34_INTERNAL_c2a979a7_4_k_cu_c9145f9e4cuda3std6ranges3__45__cpo9iter_moveE,@object
	.size		_ZN34_INTERNAL_c2a979a7_4_k_cu_c9145f9e4cuda3std6ranges3__45__cpo9iter_moveE,(_ZN34_INTERNAL_c2a979a7_4_k_cu_c9145f9e6thrust24THRUST_300001_SM_1000_NS6system6detail10sequential3seqE - _ZN34_INTERNAL_c2a979a7_4_k_cu_c9145f9e4cuda3std6ranges3__45__cpo9iter_moveE)
_ZN34_INTERNAL_c2a979a7_4_k_cu_c9145f9e4cuda3std6ranges3__45__cpo9iter_moveE:
	.zero		1
	.type		_ZN34_INTERNAL_c2a979a7_4_k_cu_c9145f9e6thrust24THRUST_300001_SM_1000_NS6system6detail10sequential3seqE,@object
	.size		_ZN34_INTERNAL_c2a979a7_4_k_cu_c9145f9e6thrust24THRUST_300001_SM_1000_NS6system6detail10sequential3seqE,(_ZN34_INTERNAL_c2a979a7_4_k_cu_c9145f9e6thrust24THRUST_300001_SM_1000_NS12placeholders2_9E - _ZN34_INTERNAL_c2a979a7_4_k_cu_c9145f9e6thrust24THRUST_300001_SM_1000_NS6system6detail10sequential3seqE)
_ZN34_INTERNAL_c2a979a7_4_k_cu_c9145f9e6thrust24THRUST_300001_SM_1000_NS6system6detail10sequential3seqE:
	.zero		1
	.type		_ZN34_INTERNAL_c2a979a7_4_k_cu_c9145f9e6thrust24THRUST_300001_SM_1000_NS12placeholders2_9E,@object
	.size		_ZN34_INTERNAL_c2a979a7_4_k_cu_c9145f9e6thrust24THRUST_300001_SM_1000_NS12placeholders2_9E,(_ZN34_INTERNAL_c2a979a7_4_k_cu_c9145f9e4cuda3std3__419piecewise_constructE - _ZN34_INTERNAL_c2a979a7_4_k_cu_c9145f9e6thrust24THRUST_300001_SM_1000_NS12placeholders2_9E)
_ZN34_INTERNAL_c2a979a7_4_k_cu_c9145f9e6thrust24THRUST_300001_SM_1000_NS12placeholders2_9E:
	.zero		1
	.type		_ZN34_INTERNAL_c2a979a7_4_k_cu_c9145f9e4cuda3std3__419piecewise_constructE,@object
	.size		_ZN34_INTERNAL_c2a979a7_4_k_cu_c9145f9e4cuda3std3__419piecewise_constructE,(_ZN34_INTERNAL_c2a979a7_4_k_cu_c9145f9e4cuda3std6ranges3__45__cpo5cdataE - _ZN34_INTERNAL_c2a979a7_4_k_cu_c9145f9e4cuda3std3__419piecewise_constructE)
_ZN34_INTERNAL_c2a979a7_4_k_cu_c9145f9e4cuda3std3__419piecewise_constructE:
	.zero		1
	.type		_ZN34_INTERNAL_c2a979a7_4_k_cu_c9145f9e4cuda3std6ranges3__45__cpo5cdataE,@object
	.size		_ZN34_INTERNAL_c2a979a7_4_k_cu_c9145f9e4cuda3std6ranges3__45__cpo5cdataE,(_ZN34_INTERNAL_c2a979a7_4_k_cu_c9145f9e6thrust24THRUST_300001_SM_1000_NS12placeholders2_1E - _ZN34_INTERNAL_c2a979a7_4_k_cu_c9145f9e4cuda3std6ranges3__45__cpo5cdataE)
_ZN34_INTERNAL_c2a979a7_4_k_cu_c9145f9e4cuda3std6ranges3__45__cpo5cdataE:
	.zero		1
	.type		_ZN34_INTERNAL_c2a979a7_4_k_cu_c9145f9e6thrust24THRUST_300001_SM_1000_NS12placeholders2_1E,@object
	.size		_ZN34_INTERNAL_c2a979a7_4_k_cu_c9145f9e6thrust24THRUST_300001_SM_1000_NS12placeholders2_1E,(_ZN34_INTERNAL_c2a979a7_4_k_cu_c9145f9e4cuda3std3__45__cpo3endE - _ZN34_INTERNAL_c2a979a7_4_k_cu_c9145f9e6thrust24THRUST_300001_SM_1000_NS12placeholders2_1E)
_ZN34_INTERNAL_c2a979a7_4_k_cu_c9145f9e6thrust24THRUST_300001_SM_1000_NS12placeholders2_1E:
	.zero		1
	.type		_ZN34_INTERNAL_c2a979a7_4_k_cu_c9145f9e4cuda3std3__45__cpo3endE,@object
	.size		_ZN34_INTERNAL_c2a979a7_4_k_cu_c9145f9e4cuda3std3__45__cpo3endE,(_ZN34_INTERNAL_c2a979a7_4_k_cu_c9145f9e4cuda3std6ranges3__45__cpo3endE - _ZN34_INTERNAL_c2a979a7_4_k_cu_c9145f9e4cuda3std3__45__cpo3endE)
_ZN34_INTERNAL_c2a979a7_4_k_cu_c9145f9e4cuda3std3__45__cpo3endE:
	.zero		1
	.type		_ZN34_INTERNAL_c2a979a7_4_k_cu_c9145f9e4cuda3std6ranges3__45__cpo3endE,@object
	.size		_ZN34_INTERNAL_c2a979a7_4_k_cu_c9145f9e4cuda3std6ranges3__45__cpo3endE,(_ZN34_INTERNAL_c2a979a7_4_k_cu_c9145f9e6thrust24THRUST_300001_SM_1000_NS12placeholders2_5E - _ZN34_INTERNAL_c2a979a7_4_k_cu_c9145f9e4cuda3std6ranges3__45__cpo3endE)
_ZN34_INTERNAL_c2a979a7_4_k_cu_c9145f9e4cuda3std6ranges3__45__cpo3endE:
	.zero		1
	.type		_ZN34_INTERNAL_c2a979a7_4_k_cu_c9145f9e6thrust24THRUST_300001_SM_1000_NS12placeholders2_5E,@object
	.size		_ZN34_INTERNAL_c2a979a7_4_k_cu_c9145f9e6thrust24THRUST_300001_SM_1000_NS12placeholders2_5E,(_ZN34_INTERNAL_c2a979a7_4_k_cu_c9145f9e4cuda3std3__45__cpo4rendE - _ZN34_INTERNAL_c2a979a7_4_k_cu_c9145f9e6thrust24THRUST_300001_SM_1000_NS12placeholders2_5E)
_ZN34_INTERNAL_c2a979a7_4_k_cu_c9145f9e6thrust24THRUST_300001_SM_1000_NS12placeholders2_5E:
	.zero		1
	.type		_ZN34_INTERNAL_c2a979a7_4_k_cu_c9145f9e4cuda3std3__45__cpo4rendE,@object
	.size		_ZN34_INTERNAL_c2a979a7_4_k_cu_c9145f9e4cuda3std3__45__cpo4rendE,(_ZN34_INTERNAL_c2a979a7_4_k_cu_c9145f9e4cuda3std6ranges3__45__cpo9iter_swapE - _ZN34_INTERNAL_c2a979a7_4_k_cu_c9145f9e4cuda3std3__45__cpo4rendE)
_ZN34_INTERNAL_c2a979a7_4_k_cu_c9145f9e4cuda3std3__45__cpo4rendE:
	.zero		1
	.type		_ZN34_INTERNAL_c2a979a7_4_k_cu_c9145f9e4cuda3std6ranges3__45__cpo9iter_swapE,@object
	.size		_ZN34_INTERNAL_c2a979a7_4_k_cu_c9145f9e4cuda3std6ranges3__45__cpo9iter_swapE,(_ZN34_INTERNAL_c2a979a7_4_k_cu_c9145f9e4cuda3std3__48unexpectE - _ZN34_INTERNAL_c2a979a7_4_k_cu_c9145f9e4cuda3std6ranges3__45__cpo9iter_swapE)
_ZN34_INTERNAL_c2a979a7_4_k_cu_c9145f9e4cuda3std6ranges3__45__cpo9iter_swapE:
	.zero		1
	.type		_ZN34_INTERNAL_c2a979a7_4_k_cu_c9145f9e4cuda3std3__48unexpectE,@object
	.size		_ZN34_INTERNAL_c2a979a7_4_k_cu_c9145f9e4cuda3std3__48unexpectE,(_ZN34_INTERNAL_c2a979a7_4_k_cu_c9145f9e6thrust24THRUST_300001_SM_1000_NS8cuda_cub3parE - _ZN34_INTERNAL_c2a979a7_4_k_cu_c9145f9e4cuda3std3__48unexpectE)
_ZN34_INTERNAL_c2a979a7_4_k_cu_c9145f9e4cuda3std3__48unexpectE:
	.zero		1
	.type		_ZN34_INTERNAL_c2a979a7_4_k_cu_c9145f9e6thrust24THRUST_300001_SM_1000_NS8cuda_cub3parE,@object
	.size		_ZN34_INTERNAL_c2a979a7_4_k_cu_c9145f9e6thrust24THRUST_300001_SM_1000_NS8cuda_cub3parE,(.L_29 - _ZN34_INTERNAL_c2a979a7_4_k_cu_c9145f9e6thrust24THRUST_300001_SM_1000_NS8cuda_cub3parE)
_ZN34_INTERNAL_c2a979a7_4_k_cu_c9145f9e6thrust24THRUST_300001_SM_1000_NS8cuda_cub3parE:
	.zero		1
.L_29:


//--------------------- .nv.shared._ZN3cub18CUB_300001_SM_10006detail10radix_sort33DeviceRadixSortExclusiveSumKernelINS1_5radix10policy_hubIiNS0_8NullTypeEyE10Policy1000EyEEvPT0_ --------------------------
	.section	.nv.shared._ZN3cub18CUB_300001_SM_10006detail10radix_sort33DeviceRadixSortExclusiveSumKernelINS1_5radix10policy_hubIiNS0_8NullTypeEyE10Policy1000EyEEvPT0_,"aw",@nobits
	.sectionflags	@""
	.align	16
.nv.shared._ZN3cub18CUB_300001_SM_10006detail10radix_sort33DeviceRadixSortExclusiveSumKernelINS1_5radix10policy_hubIiNS0_8NullTypeEyE10Policy1000EyEEvPT0_:
	.zero		3360


//--------------------- .nv.shared._ZN3cub18CUB_300001_SM_10006detail10radix_sort30DeviceRadixSortHistogramKernelINS1_5radix10policy_hubIiNS0_8NullTypeEyE10Policy1000ELNS0_9SortOrderE0EiyNS1_21identity_decomposer_tEEEvPT2_PKT1_SB_iiT3_ --------------------------
	.section	.nv.shared._ZN3cub18CUB_300001_SM_10006detail10radix_sort30DeviceRadixSortHistogramKernelINS1_5radix10policy_hubIiNS0_8NullTypeEyE10Policy1000ELNS0_9SortOrderE0EiyNS1_21identity_decomposer_tEEEvPT2_PKT1_SB_iiT3_,"aw",@nobits
	.sectionflags	@""
	.align	16
.nv.shared._ZN3cub18CUB_300001_SM_10006detail10radix_sort30DeviceRadixSortHistogramKernelINS1_5radix10policy_hubIiNS0_8NullTypeEyE10Policy1000ELNS0_9SortOrderE0EiyNS1_21identity_decomposer_tEEEvPT2_PKT1_SB_iiT3_:
	.zero		5120


//--------------------- .nv.shared._ZN3cub18CUB_300001_SM_10006detail10radix_sort31DeviceRadixSortSingleTileKernelINS1_5radix10policy_hubIiNS0_8NullTypeEyE10Policy1000ELNS0_9SortOrderE0EiS6_yNS1_21identity_decomposer_tEEEvPKT1_PSB_PKT2_PSF_T3_iiT4_ --------------------------
	.section	.nv.shared._ZN3cub18CUB_300001_SM_10006detail10radix_sort31DeviceRadixSortSingleTileKernelINS1_5radix10policy_hubIiNS0_8NullTypeEyE10Policy1000ELNS0_9SortOrderE0EiS6_yNS1_21identity_decomposer_tEEEvPKT1_PSB_PKT2_PSF_T3_iiT4_,"aw",@nobits
	.sectionflags	@""
	.align	16
.nv.shared._ZN3cub18CUB_300001_SM_10006detail10radix_sort31DeviceRadixSortSingleTileKernelINS1_5radix10policy_hubIiNS0_8NullTypeEyE10Policy1000ELNS0_9SortOrderE0EiS6_yNS1_21identity_decomposer_tEEEvPKT1_PSB_PKT2_PSF_T3_iiT4_:
	.zero		34880


//--------------------- .nv.shared._ZN3cub18CUB_300001_SM_10006detail11EmptyKernelIvEEvv --------------------------
	.section	.nv.shared._ZN3cub18CUB_300001_SM_10006detail11EmptyKernelIvEEvv,"aw",@nobits
	.sectionflags	@""
	.align	16
	.zero		1024


//--------------------- .nv.shared._Z12merge_kernelPiS_S_ii --------------------------
	.section	.nv.shared._Z12merge_kernelPiS_S_ii,"aw",@nobits
	.sectionflags	@""
	.align	16
	.zero		1024


//--------------------- .nv.shared._Z20radix_scatter_kernelPiS_S_ii --------------------------
	.section	.nv.shared._Z20radix_scatter_kernelPiS_S_ii,"aw",@nobits
	.sectionflags	@""
	.align	16
	.zero		1024


//--------------------- .nv.shared._Z17radix_scan_kernelPiS_i --------------------------
	.section	.nv.shared._Z17radix_scan_kernelPiS_i,"aw",@nobits
	.sectionflags	@""
	.align	16
	.zero		1024


//--------------------- .nv.shared._Z18radix_count_kernelPiS_ii --------------------------
	.section	.nv.shared._Z18radix_count_kernelPiS_ii,"aw",@nobits
	.sectionflags	@""
	.align	16
	.zero		1024


//--------------------- .nv.shared._Z19bitonic_sort_sharedPii --------------------------
	.section	.nv.shared._Z19bitonic_sort_sharedPii,"aw",@nobits
	.sectionflags	@""
	.align	16
	.zero		1024


//--------------------- .nv.shared._Z19bitonic_sort_kernelPiiiib --------------------------
	.section	.nv.shared._Z19bitonic_sort_kernelPiiiib,"aw",@nobits
	.sectionflags	@""
	.align	16
	.zero		1024


//--------------------- .nv.constant0._ZN3cub18CUB_300001_SM_10006detail10radix_sort29DeviceRadixSortOnesweepKernelINS1_5radix10policy_hubIiNS0_8NullTypeEyE10Policy1000ELNS0_9SortOrderE0EiS6_yiiNS1_21identity_decomposer_tEEEvPT5_SC_PT3_PKSD_PT1_PKSH_PT2_PKSL_T4_iiT6_ --------------------------
	.section	.nv.constant0._ZN3cub18CUB_300001_SM_10006detail10radix_sort29DeviceRadixSortOnesweepKernelINS1_5radix10policy_hubIiNS0_8NullTypeEyE10Policy1000ELNS0_9SortOrderE0EiS6_yiiNS1_21identity_decomposer_tEEEvPT5_SC_PT3_PKSD_PT1_PKSH_PT2_PKSL_T4_iiT6_,"a",@progbits
	.sectionflags	@""
	.align	4
.nv.constant0._ZN3cub18CUB_300001_SM_10006detail10radix_sort29DeviceRadixSortOnesweepKernelINS1_5radix10policy_hubIiNS0_8NullTypeEyE10Policy1000ELNS0_9SortOrderE0EiS6_yiiNS1_21identity_decomposer_tEEEvPT5_SC_PT3_PKSD_PT1_PKSH_PT2_PKSL_T4_iiT6_:
	.zero		973


//--------------------- .nv.constant0._ZN3cub18CUB_300001_SM_10006detail10radix_sort33DeviceRadixSortExclusiveSumKernelINS1_5radix10policy_hubIiNS0_8NullTypeEyE10Policy1000EyEEvPT0_ --------------------------
	.section	.nv.constant0._ZN3cub18CUB_300001_SM_10006detail10radix_sort33DeviceRadixSortExclusiveSumKernelINS1_5radix10policy_hubIiNS0_8NullTypeEyE10Policy1000EyEEvPT0_,"a",@progbits
	.sectionflags	@""
	.align	4
.nv.constant0._ZN3cub18CUB_300001_SM_10006detail10radix_sort33DeviceRadixSortExclusiveSumKernelINS1_5radix10policy_hubIiNS0_8NullTypeEyE10Policy1000EyEEvPT0_:
	.zero		904


//--------------------- .nv.constant0._ZN3cub18CUB_300001_SM_10006detail10radix_sort30DeviceRadixSortHistogramKernelINS1_5radix10policy_hubIiNS0_8NullTypeEyE10Policy1000ELNS0_9SortOrderE0EiyNS1_21identity_decomposer_tEEEvPT2_PKT1_SB_iiT3_ --------------------------
	.section	.nv.constant0._ZN3cub18CUB_300001_SM_10006detail10radix_sort30DeviceRadixSortHistogramKernelINS1_5radix10policy_hubIiNS0_8NullTypeEyE10Policy1000ELNS0_9SortOrderE0EiyNS1_21identity_decomposer_tEEEvPT2_PKT1_SB_iiT3_,"a",@progbits
	.sectionflags	@""
	.align	4
.nv.constant0._ZN3cub18CUB_300001_SM_10006detail10radix_sort30DeviceRadixSortHistogramKernelINS1_5radix10policy_hubIiNS0_8NullTypeEyE10Policy1000ELNS0_9SortOrderE0EiyNS1_21identity_decomposer_tEEEvPT2_PKT1_SB_iiT3_:
	.zero		929


//--------------------- .nv.constant0._ZN3cub18CUB_300001_SM_10006detail10radix_sort31DeviceRadixSortSingleTileKernelINS1_5radix10policy_hubIiNS0_8NullTypeEyE10Policy1000ELNS0_9SortOrderE0EiS6_yNS1_21identity_decomposer_tEEEvPKT1_PSB_PKT2_PSF_T3_iiT4_ --------------------------
	.section	.nv.constant0._ZN3cub18CUB_300001_SM_10006detail10radix_sort31DeviceRadixSortSingleTileKernelINS1_5radix10policy_hubIiNS0_8NullTypeEyE10Policy1000ELNS0_9SortOrderE0EiS6_yNS1_21identity_decomposer_tEEEvPKT1_PSB_PKT2_PSF_T3_iiT4_,"a",@progbits
	.sectionflags	@""
	.align	4
.nv.constant0._ZN3cub18CUB_300001_SM_10006detail10radix_sort31DeviceRadixSortSingleTileKernelINS1_5radix10policy_hubIiNS0_8NullTypeEyE10Policy1000ELNS0_9SortOrderE0EiS6_yNS1_21identity_decomposer_tEEEvPKT1_PSB_PKT2_PSF_T3_iiT4_:
	.zero		945


//--------------------- .nv.constant0._ZN3cub18CUB_300001_SM_10006detail11EmptyKernelIvEEvv --------------------------
	.section	.nv.constant0._ZN3cub18CUB_300001_SM_10006detail11EmptyKernelIvEEvv,"a",@progbits
	.sectionflags	@""
	.align	4
.nv.constant0._ZN3cub18CUB_300001_SM_10006detail11EmptyKernelIvEEvv:
	.zero		896


//--------------------- .nv.constant0._Z12merge_kernelPiS_S_ii --------------------------
	.section	.nv.constant0._Z12merge_kernelPiS_S_ii,"a",@progbits
	.sectionflags	@""
	.align	4
.nv.constant0._Z12merge_kernelPiS_S_ii:
	.zero		928


//--------------------- .nv.constant0._Z20radix_scatter_kernelPiS_S_ii --------------------------
	.section	.nv.constant0._Z20radix_scatter_kernelPiS_S_ii,"a",@progbits
	.sectionflags	@""
	.align	4
.nv.constant0._Z20radix_scatter_kernelPiS_S_ii:
	.zero		928


//--------------------- .nv.constant0._Z17radix_scan_kernelPiS_i --------------------------
	.section	.nv.constant0._Z17radix_scan_kernelPiS_i,"a",@progbits
	.sectionflags	@""
	.align	4
.nv.constant0._Z17radix_scan_kernelPiS_i:
	.zero		916


//--------------------- .nv.constant0._Z18radix_count_kernelPiS_ii --------------------------
	.section	.nv.constant0._Z18radix_count_kernelPiS_ii,"a",@progbits
	.sectionflags	@""
	.align	4
.nv.constant0._Z18radix_count_kernelPiS_ii:
	.zero		920


//--------------------- .nv.constant0._Z19bitonic_sort_sharedPii --------------------------
	.section	.nv.constant0._Z19bitonic_sort_sharedPii,"a",@progbits
	.sectionflags	@""
	.align	4
.nv.constant0._Z19bitonic_sort_sharedPii:
	.zero		908


//--------------------- .nv.constant0._Z19bitonic_sort_kernelPiiiib --------------------------
	.section	.nv.constant0._Z19bitonic_sort_kernelPiiiib,"a",@progbits
	.sectionflags	@""
	.align	4
.nv.constant0._Z19bitonic_sort_kernelPiiiib:
	.zero		917


//--------------------- SYMBOLS --------------------------

	.type		.nv.reservedSmem.offset0,@object
	.size		.nv.reservedSmem.offset0,0x4
	.type		.nv.reservedSmem.cap,@object
	.size		.nv.reservedSmem.cap,0x4
